//
// Generated by NVIDIA NVVM Compiler
//
// Compiler Build ID: CL-36424714
// Cuda compilation tools, release 13.0, V13.0.88
// Based on NVVM 20.0.0
//

.version 9.0
.target sm_100
.address_size 64

	// .globl	computeBondHessians
.global .align 4 .b8 __cudart_i2opi_f[24] = {65, 144, 67, 60, 153, 149, 98, 219, 192, 221, 52, 245, 209, 87, 39, 252, 41, 21, 68, 78, 110, 131, 249, 162};

.visible .entry computeBondHessians(
	.param .u64 .ptr .align 1 computeBondHessians_param_0,
	.param .u64 .ptr .align 1 computeBondHessians_param_1,
	.param .u64 .ptr .align 1 computeBondHessians_param_2,
	.param .u64 .ptr .align 1 computeBondHessians_param_3,
	.param .u32 computeBondHessians_param_4,
	.param .u32 computeBondHessians_param_5
)
{
	.reg .pred 	%p<3>;
	.reg .b32 	%r<39>;
	.reg .b32 	%f<117>;
	.reg .b64 	%rd<41>;

	ld.param.u64 	%rd2, [computeBondHessians_param_0];
	ld.param.u64 	%rd3, [computeBondHessians_param_1];
	ld.param.u64 	%rd4, [computeBondHessians_param_2];
	ld.param.u32 	%r5, [computeBondHessians_param_4];
	mov.u32 	%r6, %ctaid.x;
	mov.u32 	%r7, %ntid.x;
	mov.u32 	%r8, %tid.x;
	mad.lo.s32 	%r1, %r6, %r7, %r8;
	setp.ge.s32 	%p1, %r1, %r5;
	@%p1 bra 	$L__BB0_4;
	cvta.to.global.u64 	%rd6, %rd3;
	cvta.to.global.u64 	%rd7, %rd2;
	cvta.to.global.u64 	%rd8, %rd4;
	shl.b32 	%r9, %r1, 1;
	mul.wide.s32 	%rd9, %r9, 4;
	add.s64 	%rd10, %rd6, %rd9;
	ld.global.nc.u32 	%r2, [%rd10];
	ld.global.nc.u32 	%r3, [%rd10+4];
	mul.wide.s32 	%rd11, %r2, 16;
	add.s64 	%rd12, %rd7, %rd11;
	ld.global.nc.v4.f32 	{%f30, %f31, %f32, %f33}, [%rd12];
	mul.wide.s32 	%rd13, %r3, 16;
	add.s64 	%rd14, %rd7, %rd13;
	ld.global.nc.v4.f32 	{%f34, %f35, %f36, %f37}, [%rd14];
	add.s64 	%rd1, %rd8, %rd9;
	sub.f32 	%f1, %f34, %f30;
	sub.f32 	%f2, %f35, %f31;
	sub.f32 	%f3, %f36, %f32;
	mul.f32 	%f38, %f2, %f2;
	fma.rn.f32 	%f39, %f1, %f1, %f38;
	fma.rn.f32 	%f40, %f3, %f3, %f39;
	sqrt.rn.f32 	%f4, %f40;
	setp.lt.f32 	%p2, %f4, 0f2EDBE6FF;
	mov.f32 	%f105, 0f00000000;
	mov.f32 	%f106, %f105;
	mov.f32 	%f107, %f105;
	mov.f32 	%f108, %f105;
	mov.f32 	%f109, %f105;
	mov.f32 	%f110, %f105;
	mov.f32 	%f111, %f105;
	mov.f32 	%f112, %f105;
	mov.f32 	%f113, %f105;
	mov.f32 	%f114, %f105;
	mov.f32 	%f115, %f105;
	mov.f32 	%f116, %f105;
	@%p2 bra 	$L__BB0_3;
	ld.global.nc.f32 	%f41, [%rd1+4];
	ld.global.nc.f32 	%f42, [%rd1];
	rcp.rn.f32 	%f43, %f4;
	mul.f32 	%f44, %f1, %f43;
	mul.f32 	%f45, %f2, %f43;
	mul.f32 	%f46, %f3, %f43;
	mul.f32 	%f47, %f44, %f44;
	mul.f32 	%f48, %f44, %f45;
	mul.f32 	%f49, %f44, %f46;
	mul.f32 	%f50, %f45, %f45;
	mul.f32 	%f51, %f45, %f46;
	mul.f32 	%f52, %f46, %f46;
	div.rn.f32 	%f53, %f41, %f4;
	mov.f32 	%f54, 0f3F800000;
	sub.f32 	%f55, %f54, %f53;
	sub.f32 	%f56, %f54, %f47;
	fma.rn.f32 	%f57, %f55, %f56, %f47;
	mul.f32 	%f115, %f42, %f57;
	mov.f32 	%f58, 0f00000000;
	sub.f32 	%f59, %f58, %f48;
	fma.rn.f32 	%f60, %f55, %f59, %f48;
	mul.f32 	%f114, %f42, %f60;
	sub.f32 	%f61, %f58, %f49;
	fma.rn.f32 	%f62, %f55, %f61, %f49;
	mul.f32 	%f111, %f42, %f62;
	sub.f32 	%f63, %f54, %f50;
	fma.rn.f32 	%f64, %f55, %f63, %f50;
	mul.f32 	%f113, %f42, %f64;
	sub.f32 	%f65, %f58, %f51;
	fma.rn.f32 	%f66, %f55, %f65, %f51;
	mul.f32 	%f112, %f42, %f66;
	sub.f32 	%f67, %f54, %f52;
	fma.rn.f32 	%f68, %f55, %f67, %f52;
	mul.f32 	%f116, %f42, %f68;
	neg.f32 	%f110, %f115;
	neg.f32 	%f109, %f114;
	neg.f32 	%f107, %f111;
	neg.f32 	%f108, %f113;
	neg.f32 	%f106, %f112;
	neg.f32 	%f105, %f116;
$L__BB0_3:
	ld.param.u32 	%r38, [computeBondHessians_param_5];
	ld.param.u64 	%rd40, [computeBondHessians_param_3];
	cvta.to.global.u64 	%rd15, %rd40;
	mul.lo.s32 	%r10, %r2, %r38;
	mul.lo.s32 	%r11, %r10, 3;
	add.s32 	%r12, %r11, %r2;
	mul.lo.s32 	%r13, %r12, 3;
	mul.wide.s32 	%rd16, %r13, 4;
	add.s64 	%rd17, %rd15, %rd16;
	atom.global.add.f32 	%f69, [%rd17], %f115;
	atom.global.add.f32 	%f70, [%rd17+4], %f114;
	atom.global.add.f32 	%f71, [%rd17+8], %f111;
	add.s32 	%r14, %r12, %r38;
	mul.lo.s32 	%r15, %r14, 3;
	mul.wide.s32 	%rd18, %r15, 4;
	add.s64 	%rd19, %rd15, %rd18;
	atom.global.add.f32 	%f72, [%rd19], %f114;
	atom.global.add.f32 	%f73, [%rd19+4], %f113;
	atom.global.add.f32 	%f74, [%rd19+8], %f112;
	add.s32 	%r16, %r14, %r38;
	mul.lo.s32 	%r17, %r16, 3;
	mul.wide.s32 	%rd20, %r17, 4;
	add.s64 	%rd21, %rd15, %rd20;
	atom.global.add.f32 	%f75, [%rd21], %f111;
	atom.global.add.f32 	%f76, [%rd21+4], %f112;
	atom.global.add.f32 	%f77, [%rd21+8], %f116;
	add.s32 	%r18, %r11, %r3;
	mul.lo.s32 	%r19, %r18, 3;
	mul.wide.s32 	%rd22, %r19, 4;
	add.s64 	%rd23, %rd15, %rd22;
	atom.global.add.f32 	%f78, [%rd23], %f110;
	atom.global.add.f32 	%f79, [%rd23+4], %f109;
	atom.global.add.f32 	%f80, [%rd23+8], %f107;
	add.s32 	%r20, %r18, %r38;
	mul.lo.s32 	%r21, %r20, 3;
	mul.wide.s32 	%rd24, %r21, 4;
	add.s64 	%rd25, %rd15, %rd24;
	atom.global.add.f32 	%f81, [%rd25], %f109;
	atom.global.add.f32 	%f82, [%rd25+4], %f108;
	atom.global.add.f32 	%f83, [%rd25+8], %f106;
	add.s32 	%r22, %r20, %r38;
	mul.lo.s32 	%r23, %r22, 3;
	mul.wide.s32 	%rd26, %r23, 4;
	add.s64 	%rd27, %rd15, %rd26;
	atom.global.add.f32 	%f84, [%rd27], %f107;
	atom.global.add.f32 	%f85, [%rd27+4], %f106;
	atom.global.add.f32 	%f86, [%rd27+8], %f105;
	mul.lo.s32 	%r24, %r3, %r38;
	mul.lo.s32 	%r25, %r24, 3;
	add.s32 	%r26, %r25, %r2;
	mul.lo.s32 	%r27, %r26, 3;
	mul.wide.s32 	%rd28, %r27, 4;
	add.s64 	%rd29, %rd15, %rd28;
	atom.global.add.f32 	%f87, [%rd29], %f110;
	atom.global.add.f32 	%f88, [%rd29+4], %f109;
	atom.global.add.f32 	%f89, [%rd29+8], %f107;
	add.s32 	%r28, %r26, %r38;
	mul.lo.s32 	%r29, %r28, 3;
	mul.wide.s32 	%rd30, %r29, 4;
	add.s64 	%rd31, %rd15, %rd30;
	atom.global.add.f32 	%f90, [%rd31], %f109;
	atom.global.add.f32 	%f91, [%rd31+4], %f108;
	atom.global.add.f32 	%f92, [%rd31+8], %f106;
	add.s32 	%r30, %r28, %r38;
	mul.lo.s32 	%r31, %r30, 3;
	mul.wide.s32 	%rd32, %r31, 4;
	add.s64 	%rd33, %rd15, %rd32;
	atom.global.add.f32 	%f93, [%rd33], %f107;
	atom.global.add.f32 	%f94, [%rd33+4], %f106;
	atom.global.add.f32 	%f95, [%rd33+8], %f105;
	add.s32 	%r32, %r25, %r3;
	mul.lo.s32 	%r33, %r32, 3;
	mul.wide.s32 	%rd34, %r33, 4;
	add.s64 	%rd35, %rd15, %rd34;
	atom.global.add.f32 	%f96, [%rd35], %f115;
	atom.global.add.f32 	%f97, [%rd35+4], %f114;
	atom.global.add.f32 	%f98, [%rd35+8], %f111;
	add.s32 	%r34, %r32, %r38;
	mul.lo.s32 	%r35, %r34, 3;
	mul.wide.s32 	%rd36, %r35, 4;
	add.s64 	%rd37, %rd15, %rd36;
	atom.global.add.f32 	%f99, [%rd37], %f114;
	atom.global.add.f32 	%f100, [%rd37+4], %f113;
	atom.global.add.f32 	%f101, [%rd37+8], %f112;
	add.s32 	%r36, %r34, %r38;
	mul.lo.s32 	%r37, %r36, 3;
	mul.wide.s32 	%rd38, %r37, 4;
	add.s64 	%rd39, %rd15, %rd38;
	atom.global.add.f32 	%f102, [%rd39], %f111;
	atom.global.add.f32 	%f103, [%rd39+4], %f112;
	atom.global.add.f32 	%f104, [%rd39+8], %f116;
$L__BB0_4:
	ret;

}
	// .globl	computeAngleHessians
.visible .entry computeAngleHessians(
	.param .u64 .ptr .align 1 computeAngleHessians_param_0,
	.param .u64 .ptr .align 1 computeAngleHessians_param_1,
	.param .u64 .ptr .align 1 computeAngleHessians_param_2,
	.param .u64 .ptr .align 1 computeAngleHessians_param_3,
	.param .u32 computeAngleHessians_param_4,
	.param .u32 computeAngleHessians_param_5
)
{
	.local .align 4 .b8 	__local_depot1[424];
	.reg .b64 	%SP;
	.reg .b64 	%SPL;
	.reg .pred 	%p<42>;
	.reg .b16 	%rs<7>;
	.reg .b32 	%r<202>;
	.reg .b32 	%f<1062>;
	.reg .b64 	%rd<147>;
	.reg .b64 	%fd<7>;

	mov.u64 	%SPL, __local_depot1;
	ld.param.u64 	%rd19, [computeAngleHessians_param_0];
	ld.param.u64 	%rd20, [computeAngleHessians_param_1];
	ld.param.u64 	%rd21, [computeAngleHessians_param_2];
	ld.param.u32 	%r50, [computeAngleHessians_param_4];
	add.u64 	%rd1, %SPL, 0;
	add.u64 	%rd2, %SPL, 0;
	add.u64 	%rd3, %SPL, 28;
	add.u64 	%rd4, %SPL, 388;
	add.u64 	%rd5, %SPL, 352;
	mov.u32 	%r51, %ctaid.x;
	mov.u32 	%r52, %ntid.x;
	mov.u32 	%r53, %tid.x;
	mad.lo.s32 	%r1, %r51, %r52, %r53;
	setp.ge.s32 	%p1, %r1, %r50;
	mov.f32 	%f981, 0f00000000;
	mov.f32 	%f982, 0f00000000;
	mov.f32 	%f983, 0f00000000;
	mov.f32 	%f984, 0f00000000;
	mov.f32 	%f985, 0f00000000;
	mov.f32 	%f986, 0f00000000;
	mov.f32 	%f987, 0f00000000;
	mov.f32 	%f988, 0f00000000;
	mov.f32 	%f989, 0f00000000;
	mov.f32 	%f990, 0f00000000;
	mov.f32 	%f991, 0f00000000;
	mov.f32 	%f992, 0f00000000;
	mov.f32 	%f993, 0f00000000;
	mov.f32 	%f994, 0f00000000;
	mov.f32 	%f995, 0f00000000;
	mov.f32 	%f996, 0f00000000;
	mov.f32 	%f997, 0f00000000;
	mov.f32 	%f998, 0f00000000;
	mov.f32 	%f999, 0f00000000;
	mov.f32 	%f1000, 0f00000000;
	mov.f32 	%f1001, 0f00000000;
	mov.f32 	%f1002, 0f00000000;
	mov.f32 	%f1003, 0f00000000;
	mov.f32 	%f1004, 0f00000000;
	mov.f32 	%f1005, 0f00000000;
	mov.f32 	%f1006, 0f00000000;
	mov.f32 	%f1007, 0f00000000;
	mov.f32 	%f1008, 0f00000000;
	mov.f32 	%f1009, 0f00000000;
	mov.f32 	%f1010, 0f00000000;
	mov.f32 	%f1011, 0f00000000;
	mov.f32 	%f1012, 0f00000000;
	mov.f32 	%f1013, 0f00000000;
	mov.f32 	%f1014, 0f00000000;
	mov.f32 	%f1015, 0f00000000;
	mov.f32 	%f1016, 0f00000000;
	mov.f32 	%f1017, 0f00000000;
	mov.f32 	%f1018, 0f00000000;
	mov.f32 	%f1019, 0f00000000;
	mov.f32 	%f1020, 0f00000000;
	mov.f32 	%f1021, 0f00000000;
	mov.f32 	%f1022, 0f00000000;
	mov.f32 	%f1023, 0f00000000;
	mov.f32 	%f1024, 0f00000000;
	mov.f32 	%f1025, 0f00000000;
	mov.f32 	%f1026, 0f00000000;
	mov.f32 	%f1027, 0f00000000;
	mov.f32 	%f1028, 0f00000000;
	mov.f32 	%f1029, 0f00000000;
	mov.f32 	%f1030, 0f00000000;
	mov.f32 	%f1031, 0f00000000;
	mov.f32 	%f1032, 0f00000000;
	mov.f32 	%f1033, 0f00000000;
	mov.f32 	%f1034, 0f00000000;
	mov.f32 	%f1035, 0f00000000;
	mov.f32 	%f1036, 0f00000000;
	mov.f32 	%f1037, 0f00000000;
	mov.f32 	%f1038, 0f00000000;
	mov.f32 	%f1039, 0f00000000;
	mov.f32 	%f1040, 0f00000000;
	mov.f32 	%f1041, 0f00000000;
	mov.f32 	%f1042, 0f00000000;
	mov.f32 	%f1043, 0f00000000;
	mov.f32 	%f1044, 0f00000000;
	mov.f32 	%f1045, 0f00000000;
	mov.f32 	%f1046, 0f00000000;
	mov.f32 	%f1047, 0f00000000;
	mov.f32 	%f1048, 0f00000000;
	mov.f32 	%f1049, 0f00000000;
	mov.f32 	%f1050, 0f00000000;
	mov.f32 	%f1051, 0f00000000;
	mov.f32 	%f1052, 0f00000000;
	mov.f32 	%f1053, 0f00000000;
	mov.f32 	%f1054, 0f00000000;
	mov.f32 	%f1055, 0f00000000;
	mov.f32 	%f1056, 0f00000000;
	mov.f32 	%f1057, 0f00000000;
	mov.f32 	%f1058, 0f00000000;
	mov.f32 	%f1059, 0f00000000;
	mov.f32 	%f1060, 0f00000000;
	mov.f32 	%f1061, 0f00000000;
	@%p1 bra 	$L__BB1_41;
	cvta.to.global.u64 	%rd28, %rd20;
	cvta.to.global.u64 	%rd29, %rd19;
	cvta.to.global.u64 	%rd30, %rd21;
	mul.lo.s32 	%r54, %r1, 3;
	mul.wide.s32 	%rd31, %r54, 4;
	add.s64 	%rd32, %rd28, %rd31;
	ld.global.nc.u32 	%r2, [%rd32];
	ld.global.nc.u32 	%r3, [%rd32+4];
	ld.global.nc.u32 	%r4, [%rd32+8];
	mul.wide.s32 	%rd33, %r2, 16;
	add.s64 	%rd34, %rd29, %rd33;
	ld.global.nc.v4.f32 	{%f1, %f2, %f3, %f284}, [%rd34];
	mul.wide.s32 	%rd35, %r3, 16;
	add.s64 	%rd36, %rd29, %rd35;
	ld.global.nc.v4.f32 	{%f4, %f5, %f6, %f285}, [%rd36];
	mul.wide.s32 	%rd37, %r4, 16;
	add.s64 	%rd38, %rd29, %rd37;
	ld.global.nc.v4.f32 	{%f7, %f8, %f9, %f286}, [%rd38];
	shl.b32 	%r55, %r1, 1;
	mul.wide.s32 	%rd39, %r55, 4;
	add.s64 	%rd40, %rd30, %rd39;
	ld.global.nc.f32 	%f10, [%rd40];
	ld.global.nc.f32 	%f11, [%rd40+4];
	sub.f32 	%f12, %f1, %f4;
	sub.f32 	%f13, %f2, %f5;
	sub.f32 	%f14, %f3, %f6;
	sub.f32 	%f15, %f7, %f4;
	sub.f32 	%f16, %f8, %f5;
	sub.f32 	%f17, %f9, %f6;
	mul.f32 	%f287, %f13, %f13;
	fma.rn.f32 	%f288, %f12, %f12, %f287;
	fma.rn.f32 	%f289, %f14, %f14, %f288;
	sqrt.rn.f32 	%f18, %f289;
	mul.f32 	%f290, %f16, %f16;
	fma.rn.f32 	%f291, %f15, %f15, %f290;
	fma.rn.f32 	%f292, %f17, %f17, %f291;
	sqrt.rn.f32 	%f293, %f292;
	min.f32 	%f294, %f18, %f293;
	setp.lt.f32 	%p2, %f294, 0f2EDBE6FF;
	@%p2 bra 	$L__BB1_40;
	rcp.rn.f32 	%f295, %f18;
	mul.f32 	%f20, %f12, %f295;
	mul.f32 	%f21, %f13, %f295;
	mul.f32 	%f22, %f14, %f295;
	rcp.rn.f32 	%f296, %f293;
	mul.f32 	%f23, %f15, %f296;
	mul.f32 	%f24, %f16, %f296;
	mul.f32 	%f25, %f17, %f296;
	mul.f32 	%f297, %f21, %f24;
	fma.rn.f32 	%f298, %f20, %f23, %f297;
	fma.rn.f32 	%f299, %f22, %f25, %f298;
	max.f32 	%f300, %f299, 0fBF7FFFFE;
	min.f32 	%f26, %f300, 0f3F7FFFFE;
	abs.f32 	%f301, %f26;
	fma.rn.f32 	%f302, %f301, 0fBF000000, 0f3F000000;
	rsqrt.approx.ftz.f32 	%f303, %f302;
	mul.f32 	%f304, %f302, %f303;
	mul.f32 	%f305, %f303, 0fBF000000;
	fma.rn.f32 	%f306, %f304, %f305, 0f3F000000;
	fma.rn.f32 	%f307, %f304, %f306, %f304;
	setp.eq.f32 	%p3, %f301, 0f3F800000;
	selp.f32 	%f308, 0f00000000, %f307, %p3;
	setp.gt.f32 	%p4, %f301, 0f3F0F5C29;
	selp.f32 	%f309, %f308, %f301, %p4;
	copysign.f32 	%f310, %f26, %f309;
	mul.f32 	%f311, %f310, %f310;
	fma.rn.f32 	%f312, %f311, 0f3D10ECEF, 0f3C8B1ABB;
	fma.rn.f32 	%f313, %f312, %f311, 0f3CFC028C;
	fma.rn.f32 	%f314, %f313, %f311, 0f3D372139;
	fma.rn.f32 	%f315, %f314, %f311, 0f3D9993DB;
	fma.rn.f32 	%f316, %f315, %f311, 0f3E2AAAC6;
	mul.f32 	%f317, %f311, %f316;
	fma.rn.f32 	%f318, %f317, %f310, %f310;
	neg.f32 	%f319, %f318;
	selp.f32 	%f320, %f318, %f319, %p4;
	fma.rn.f32 	%f321, 0f3F6EE581, 0f3FD774EB, %f320;
	setp.gt.f32 	%p5, %f26, 0f3F0F5C29;
	selp.f32 	%f322, %f318, %f321, %p5;
	add.f32 	%f323, %f322, %f322;
	selp.f32 	%f27, %f323, %f322, %p4;
	mul.f32 	%f324, %f27, 0f3F22F983;
	cvt.rni.s32.f32 	%r192, %f324;
	cvt.rn.f32.s32 	%f325, %r192;
	fma.rn.f32 	%f326, %f325, 0fBFC90FDA, %f27;
	fma.rn.f32 	%f327, %f325, 0fB3A22168, %f326;
	fma.rn.f32 	%f960, %f325, 0fA7C234C5, %f327;
	abs.f32 	%f29, %f27;
	setp.ltu.f32 	%p6, %f29, 0f47CE4780;
	@%p6 bra 	$L__BB1_10;
	setp.neu.f32 	%p7, %f29, 0f7F800000;
	@%p7 bra 	$L__BB1_5;
	mov.f32 	%f330, 0f00000000;
	mul.rn.f32 	%f960, %f27, %f330;
	mov.b32 	%r192, 0;
	bra.uni 	$L__BB1_10;
$L__BB1_5:
	mov.b32 	%r6, %f27;
	shl.b32 	%r57, %r6, 8;
	or.b32  	%r7, %r57, -2147483648;
	mov.b64 	%rd142, 0;
	mov.b32 	%r189, 0;
	mov.u64 	%rd43, __cudart_i2opi_f;
$L__BB1_6:
	.pragma "nounroll";
	mul.wide.u32 	%rd42, %r189, 4;
	add.s64 	%rd44, %rd43, %rd42;
	ld.global.nc.u32 	%r58, [%rd44];
	mad.wide.u32 	%rd45, %r58, %r7, %rd142;
	shr.u64 	%rd142, %rd45, 32;
	add.s64 	%rd46, %rd2, %rd42;
	st.local.u32 	[%rd46], %rd45;
	add.s32 	%r189, %r189, 1;
	setp.ne.s32 	%p8, %r189, 6;
	@%p8 bra 	$L__BB1_6;
	shr.u32 	%r59, %r6, 23;
	st.local.u32 	[%rd2+24], %rd142;
	and.b32  	%r10, %r59, 31;
	and.b32  	%r60, %r59, 224;
	add.s32 	%r61, %r60, -128;
	shr.u32 	%r62, %r61, 5;
	mul.wide.u32 	%rd47, %r62, 4;
	sub.s64 	%rd8, %rd2, %rd47;
	ld.local.u32 	%r190, [%rd8+24];
	ld.local.u32 	%r191, [%rd8+20];
	setp.eq.s32 	%p9, %r10, 0;
	@%p9 bra 	$L__BB1_9;
	shf.l.wrap.b32 	%r190, %r191, %r190, %r10;
	ld.local.u32 	%r63, [%rd8+16];
	shf.l.wrap.b32 	%r191, %r63, %r191, %r10;
$L__BB1_9:
	shr.u32 	%r64, %r190, 30;
	shf.l.wrap.b32 	%r65, %r191, %r190, 2;
	shl.b32 	%r66, %r191, 2;
	shr.u32 	%r67, %r65, 31;
	add.s32 	%r68, %r67, %r64;
	neg.s32 	%r69, %r68;
	setp.lt.s32 	%p10, %r6, 0;
	selp.b32 	%r192, %r69, %r68, %p10;
	xor.b32  	%r70, %r65, %r6;
	shr.s32 	%r71, %r65, 31;
	xor.b32  	%r72, %r71, %r65;
	xor.b32  	%r73, %r71, %r66;
	cvt.u64.u32 	%rd48, %r72;
	shl.b64 	%rd49, %rd48, 32;
	cvt.u64.u32 	%rd50, %r73;
	or.b64  	%rd51, %rd49, %rd50;
	cvt.rn.f64.s64 	%fd1, %rd51;
	mul.f64 	%fd2, %fd1, 0d3BF921FB54442D19;
	cvt.rn.f32.f64 	%f328, %fd2;
	neg.f32 	%f329, %f328;
	setp.lt.s32 	%p11, %r70, 0;
	selp.f32 	%f960, %f329, %f328, %p11;
$L__BB1_10:
	mul.rn.f32 	%f332, %f960, %f960;
	and.b32  	%r75, %r192, 1;
	setp.eq.b32 	%p12, %r75, 1;
	selp.f32 	%f333, 0f3F800000, %f960, %p12;
	fma.rn.f32 	%f334, %f332, %f333, 0f00000000;
	fma.rn.f32 	%f335, %f332, 0f37CBAC00, 0fBAB607ED;
	selp.f32 	%f336, %f335, 0fB94D4153, %p12;
	selp.f32 	%f337, 0f3D2AAABB, 0f3C0885E4, %p12;
	fma.rn.f32 	%f338, %f336, %f332, %f337;
	selp.f32 	%f339, 0fBEFFFFFF, 0fBE2AAAA8, %p12;
	fma.rn.f32 	%f340, %f338, %f332, %f339;
	fma.rn.f32 	%f341, %f340, %f334, %f333;
	and.b32  	%r76, %r192, 2;
	setp.eq.s32 	%p13, %r76, 0;
	mov.f32 	%f331, 0f00000000;
	sub.f32 	%f342, %f331, %f341;
	selp.f32 	%f33, %f341, %f342, %p13;
	abs.f32 	%f343, %f33;
	setp.lt.f32 	%p14, %f343, 0f2EDBE6FF;
	@%p14 bra 	$L__BB1_40;
	sub.f32 	%f34, %f27, %f11;
	mul.f32 	%f344, %f20, %f26;
	mul.f32 	%f345, %f21, %f26;
	mul.f32 	%f346, %f22, %f26;
	sub.f32 	%f347, %f23, %f344;
	sub.f32 	%f348, %f24, %f345;
	sub.f32 	%f349, %f25, %f346;
	mov.f32 	%f350, 0fBF800000;
	div.rn.f32 	%f351, %f350, %f33;
	div.rn.f32 	%f352, %f351, %f18;
	mul.f32 	%f35, %f347, %f352;
	mul.f32 	%f36, %f348, %f352;
	mul.f32 	%f37, %f349, %f352;
	mul.f32 	%f353, %f23, %f26;
	mul.f32 	%f354, %f24, %f26;
	mul.f32 	%f355, %f25, %f26;
	sub.f32 	%f356, %f20, %f353;
	sub.f32 	%f357, %f21, %f354;
	sub.f32 	%f358, %f22, %f355;
	div.rn.f32 	%f359, %f351, %f293;
	mul.f32 	%f38, %f356, %f359;
	mul.f32 	%f39, %f357, %f359;
	mul.f32 	%f40, %f358, %f359;
	mov.b32 	%r193, 0;
$L__BB1_12:
	cvt.u16.u32 	%rs3, %r193;
	mul.lo.s16 	%rs4, %rs3, 171;
	shr.u16 	%rs1, %rs4, 9;
	mul.lo.s16 	%rs5, %rs1, 3;
	sub.s16 	%rs6, %rs3, %rs5;
	and.b16  	%rs2, %rs6, 255;
	st.local.f32 	[%rd4], %f1;
	st.local.f32 	[%rd4+4], %f2;
	st.local.f32 	[%rd4+8], %f3;
	st.local.f32 	[%rd4+12], %f4;
	st.local.f32 	[%rd4+16], %f5;
	st.local.f32 	[%rd4+20], %f6;
	st.local.f32 	[%rd4+24], %f7;
	st.local.f32 	[%rd4+28], %f8;
	st.local.f32 	[%rd4+32], %f9;
	st.local.f32 	[%rd5], %f1;
	st.local.f32 	[%rd5+4], %f2;
	st.local.f32 	[%rd5+8], %f3;
	st.local.f32 	[%rd5+12], %f4;
	st.local.f32 	[%rd5+16], %f5;
	st.local.f32 	[%rd5+20], %f6;
	st.local.f32 	[%rd5+24], %f7;
	st.local.f32 	[%rd5+28], %f8;
	st.local.f32 	[%rd5+32], %f9;
	setp.eq.s16 	%p15, %rs2, 1;
	@%p15 bra 	$L__BB1_15;
	setp.ne.s16 	%p16, %rs2, 0;
	@%p16 bra 	$L__BB1_16;
	cvt.u32.u16 	%r79, %rs1;
	mul.wide.u32 	%rd55, %r79, 12;
	add.s64 	%rd56, %rd4, %rd55;
	ld.local.f32 	%f364, [%rd56];
	add.f32 	%f365, %f364, 0f3727C5AC;
	st.local.f32 	[%rd56], %f365;
	add.s64 	%rd57, %rd5, %rd55;
	ld.local.f32 	%f366, [%rd57];
	add.f32 	%f367, %f366, 0fB727C5AC;
	st.local.f32 	[%rd57], %f367;
	ld.local.f32 	%f978, [%rd4];
	ld.local.f32 	%f975, [%rd4+12];
	ld.local.f32 	%f972, [%rd4+24];
	ld.local.f32 	%f969, [%rd5];
	ld.local.f32 	%f966, [%rd5+12];
	ld.local.f32 	%f963, [%rd5+24];
	mov.f32 	%f961, %f9;
	mov.f32 	%f962, %f8;
	mov.f32 	%f964, %f6;
	mov.f32 	%f965, %f5;
	mov.f32 	%f967, %f3;
	mov.f32 	%f968, %f2;
	mov.f32 	%f970, %f9;
	mov.f32 	%f971, %f8;
	mov.f32 	%f973, %f6;
	mov.f32 	%f974, %f5;
	mov.f32 	%f976, %f3;
	mov.f32 	%f977, %f2;
	bra.uni 	$L__BB1_17;
$L__BB1_15:
	cvt.u32.u16 	%r78, %rs1;
	mul.wide.u32 	%rd52, %r78, 12;
	add.s64 	%rd53, %rd4, %rd52;
	ld.local.f32 	%f360, [%rd53+4];
	add.f32 	%f361, %f360, 0f3727C5AC;
	st.local.f32 	[%rd53+4], %f361;
	add.s64 	%rd54, %rd5, %rd52;
	ld.local.f32 	%f362, [%rd54+4];
	add.f32 	%f363, %f362, 0fB727C5AC;
	st.local.f32 	[%rd54+4], %f363;
	ld.local.f32 	%f977, [%rd4+4];
	ld.local.f32 	%f974, [%rd4+16];
	ld.local.f32 	%f971, [%rd4+28];
	ld.local.f32 	%f968, [%rd5+4];
	ld.local.f32 	%f965, [%rd5+16];
	ld.local.f32 	%f962, [%rd5+28];
	mov.f32 	%f961, %f9;
	mov.f32 	%f963, %f7;
	mov.f32 	%f964, %f6;
	mov.f32 	%f966, %f4;
	mov.f32 	%f967, %f3;
	mov.f32 	%f969, %f1;
	mov.f32 	%f970, %f9;
	mov.f32 	%f972, %f7;
	mov.f32 	%f973, %f6;
	mov.f32 	%f975, %f4;
	mov.f32 	%f976, %f3;
	mov.f32 	%f978, %f1;
	bra.uni 	$L__BB1_17;
$L__BB1_16:
	cvt.u32.u16 	%r80, %rs1;
	mul.wide.u32 	%rd58, %r80, 12;
	add.s64 	%rd59, %rd4, %rd58;
	ld.local.f32 	%f368, [%rd59+8];
	add.f32 	%f369, %f368, 0f3727C5AC;
	st.local.f32 	[%rd59+8], %f369;
	add.s64 	%rd60, %rd5, %rd58;
	ld.local.f32 	%f370, [%rd60+8];
	add.f32 	%f371, %f370, 0fB727C5AC;
	st.local.f32 	[%rd60+8], %f371;
	ld.local.f32 	%f976, [%rd4+8];
	ld.local.f32 	%f973, [%rd4+20];
	ld.local.f32 	%f970, [%rd4+32];
	ld.local.f32 	%f967, [%rd5+8];
	ld.local.f32 	%f964, [%rd5+20];
	ld.local.f32 	%f961, [%rd5+32];
	mov.f32 	%f962, %f8;
	mov.f32 	%f963, %f7;
	mov.f32 	%f965, %f5;
	mov.f32 	%f966, %f4;
	mov.f32 	%f968, %f2;
	mov.f32 	%f969, %f1;
	mov.f32 	%f971, %f8;
	mov.f32 	%f972, %f7;
	mov.f32 	%f974, %f5;
	mov.f32 	%f975, %f4;
	mov.f32 	%f977, %f2;
	mov.f32 	%f978, %f1;
$L__BB1_17:
	sub.f32 	%f77, %f978, %f975;
	sub.f32 	%f78, %f977, %f974;
	sub.f32 	%f79, %f976, %f973;
	sub.f32 	%f80, %f972, %f975;
	sub.f32 	%f81, %f971, %f974;
	sub.f32 	%f82, %f970, %f973;
	sub.f32 	%f83, %f969, %f966;
	sub.f32 	%f84, %f968, %f965;
	sub.f32 	%f85, %f967, %f964;
	sub.f32 	%f86, %f963, %f966;
	sub.f32 	%f87, %f962, %f965;
	sub.f32 	%f88, %f961, %f964;
	mul.f32 	%f372, %f78, %f78;
	fma.rn.f32 	%f373, %f77, %f77, %f372;
	fma.rn.f32 	%f374, %f79, %f79, %f373;
	sqrt.rn.f32 	%f89, %f374;
	mul.f32 	%f375, %f81, %f81;
	fma.rn.f32 	%f376, %f80, %f80, %f375;
	fma.rn.f32 	%f377, %f82, %f82, %f376;
	sqrt.rn.f32 	%f378, %f377;
	mul.f32 	%f379, %f84, %f84;
	fma.rn.f32 	%f380, %f83, %f83, %f379;
	fma.rn.f32 	%f381, %f85, %f85, %f380;
	sqrt.rn.f32 	%f382, %f381;
	mul.f32 	%f383, %f87, %f87;
	fma.rn.f32 	%f384, %f86, %f86, %f383;
	fma.rn.f32 	%f385, %f88, %f88, %f384;
	sqrt.rn.f32 	%f386, %f385;
	min.f32 	%f387, %f89, %f378;
	min.f32 	%f388, %f387, %f382;
	min.f32 	%f389, %f388, %f386;
	setp.geu.f32 	%p17, %f389, 0f2EDBE6FF;
	@%p17 bra 	$L__BB1_19;
	mul.lo.s32 	%r126, %r193, 9;
	mul.wide.u32 	%rd84, %r126, 4;
	add.s64 	%rd85, %rd3, %rd84;
	mov.b32 	%r127, 0;
	st.local.u32 	[%rd85], %r127;
	st.local.u32 	[%rd85+4], %r127;
	st.local.u32 	[%rd85+8], %r127;
	st.local.u32 	[%rd85+12], %r127;
	st.local.u32 	[%rd85+16], %r127;
	st.local.u32 	[%rd85+20], %r127;
	st.local.u32 	[%rd85+24], %r127;
	st.local.u32 	[%rd85+28], %r127;
	st.local.u32 	[%rd85+32], %r127;
	bra.uni 	$L__BB1_38;
$L__BB1_19:
	rcp.rn.f32 	%f390, %f89;
	mul.f32 	%f93, %f77, %f390;
	mul.f32 	%f94, %f78, %f390;
	mul.f32 	%f95, %f79, %f390;
	rcp.rn.f32 	%f391, %f378;
	mul.f32 	%f96, %f80, %f391;
	mul.f32 	%f97, %f81, %f391;
	mul.f32 	%f98, %f82, %f391;
	rcp.rn.f32 	%f392, %f382;
	mul.f32 	%f99, %f83, %f392;
	mul.f32 	%f100, %f84, %f392;
	mul.f32 	%f101, %f85, %f392;
	rcp.rn.f32 	%f393, %f386;
	mul.f32 	%f102, %f86, %f393;
	mul.f32 	%f103, %f87, %f393;
	mul.f32 	%f104, %f88, %f393;
	mul.f32 	%f394, %f94, %f97;
	fma.rn.f32 	%f395, %f93, %f96, %f394;
	fma.rn.f32 	%f396, %f95, %f98, %f395;
	max.f32 	%f397, %f396, 0fBF7FFFFE;
	min.f32 	%f105, %f397, 0f3F7FFFFE;
	mul.f32 	%f398, %f100, %f103;
	fma.rn.f32 	%f399, %f99, %f102, %f398;
	fma.rn.f32 	%f400, %f101, %f104, %f399;
	max.f32 	%f401, %f400, 0fBF7FFFFE;
	min.f32 	%f106, %f401, 0f3F7FFFFE;
	abs.f32 	%f402, %f105;
	fma.rn.f32 	%f403, %f402, 0fBF000000, 0f3F000000;
	rsqrt.approx.ftz.f32 	%f404, %f403;
	mul.f32 	%f405, %f403, %f404;
	mul.f32 	%f406, %f404, 0fBF000000;
	fma.rn.f32 	%f407, %f405, %f406, 0f3F000000;
	fma.rn.f32 	%f408, %f405, %f407, %f405;
	setp.eq.f32 	%p18, %f402, 0f3F800000;
	selp.f32 	%f409, 0f00000000, %f408, %p18;
	setp.gt.f32 	%p19, %f402, 0f3F0F5C29;
	selp.f32 	%f410, %f409, %f402, %p19;
	copysign.f32 	%f411, %f105, %f410;
	mul.f32 	%f412, %f411, %f411;
	fma.rn.f32 	%f413, %f412, 0f3D10ECEF, 0f3C8B1ABB;
	fma.rn.f32 	%f414, %f413, %f412, 0f3CFC028C;
	fma.rn.f32 	%f415, %f414, %f412, 0f3D372139;
	fma.rn.f32 	%f416, %f415, %f412, 0f3D9993DB;
	fma.rn.f32 	%f417, %f416, %f412, 0f3E2AAAC6;
	mul.f32 	%f418, %f412, %f417;
	fma.rn.f32 	%f419, %f418, %f411, %f411;
	neg.f32 	%f420, %f419;
	selp.f32 	%f421, %f419, %f420, %p19;
	fma.rn.f32 	%f422, 0f3F6EE581, 0f3FD774EB, %f421;
	setp.gt.f32 	%p20, %f105, 0f3F0F5C29;
	selp.f32 	%f423, %f419, %f422, %p20;
	add.f32 	%f424, %f423, %f423;
	selp.f32 	%f107, %f424, %f423, %p19;
	mul.f32 	%f425, %f107, 0f3F22F983;
	cvt.rni.s32.f32 	%r197, %f425;
	cvt.rn.f32.s32 	%f426, %r197;
	fma.rn.f32 	%f427, %f426, 0fBFC90FDA, %f107;
	fma.rn.f32 	%f428, %f426, 0fB3A22168, %f427;
	fma.rn.f32 	%f979, %f426, 0fA7C234C5, %f428;
	abs.f32 	%f109, %f107;
	setp.ltu.f32 	%p21, %f109, 0f47CE4780;
	@%p21 bra 	$L__BB1_27;
	setp.neu.f32 	%p22, %f109, 0f7F800000;
	@%p22 bra 	$L__BB1_22;
	mov.f32 	%f431, 0f00000000;
	mul.rn.f32 	%f979, %f107, %f431;
	mov.b32 	%r197, 0;
	bra.uni 	$L__BB1_27;
$L__BB1_22:
	mov.b32 	%r21, %f107;
	shl.b32 	%r82, %r21, 8;
	or.b32  	%r22, %r82, -2147483648;
	mov.b64 	%rd145, 0;
	mov.b32 	%r194, 0;
	mov.u64 	%rd143, __cudart_i2opi_f;
	mov.u64 	%rd144, %rd2;
$L__BB1_23:
	.pragma "nounroll";
	ld.global.nc.u32 	%r83, [%rd143];
	mad.wide.u32 	%rd63, %r83, %r22, %rd145;
	shr.u64 	%rd145, %rd63, 32;
	st.local.u32 	[%rd144], %rd63;
	add.s32 	%r194, %r194, 1;
	add.s64 	%rd144, %rd144, 4;
	add.s64 	%rd143, %rd143, 4;
	setp.ne.s32 	%p23, %r194, 6;
	@%p23 bra 	$L__BB1_23;
	shr.u32 	%r84, %r21, 23;
	st.local.u32 	[%rd2+24], %rd145;
	and.b32  	%r25, %r84, 31;
	and.b32  	%r85, %r84, 224;
	add.s32 	%r86, %r85, -128;
	shr.u32 	%r87, %r86, 5;
	mul.wide.u32 	%rd64, %r87, 4;
	sub.s64 	%rd15, %rd2, %rd64;
	ld.local.u32 	%r195, [%rd15+24];
	ld.local.u32 	%r196, [%rd15+20];
	setp.eq.s32 	%p24, %r25, 0;
	@%p24 bra 	$L__BB1_26;
	shf.l.wrap.b32 	%r195, %r196, %r195, %r25;
	ld.local.u32 	%r88, [%rd15+16];
	shf.l.wrap.b32 	%r196, %r88, %r196, %r25;
$L__BB1_26:
	shr.u32 	%r89, %r195, 30;
	shf.l.wrap.b32 	%r90, %r196, %r195, 2;
	shl.b32 	%r91, %r196, 2;
	shr.u32 	%r92, %r90, 31;
	add.s32 	%r93, %r92, %r89;
	neg.s32 	%r94, %r93;
	setp.lt.s32 	%p25, %r21, 0;
	selp.b32 	%r197, %r94, %r93, %p25;
	xor.b32  	%r95, %r90, %r21;
	shr.s32 	%r96, %r90, 31;
	xor.b32  	%r97, %r96, %r90;
	xor.b32  	%r98, %r96, %r91;
	cvt.u64.u32 	%rd65, %r97;
	shl.b64 	%rd66, %rd65, 32;
	cvt.u64.u32 	%rd67, %r98;
	or.b64  	%rd68, %rd66, %rd67;
	cvt.rn.f64.s64 	%fd3, %rd68;
	mul.f64 	%fd4, %fd3, 0d3BF921FB54442D19;
	cvt.rn.f32.f64 	%f429, %fd4;
	neg.f32 	%f430, %f429;
	setp.lt.s32 	%p26, %r95, 0;
	selp.f32 	%f979, %f430, %f429, %p26;
$L__BB1_27:
	mul.rn.f32 	%f432, %f979, %f979;
	and.b32  	%r100, %r197, 1;
	setp.eq.b32 	%p27, %r100, 1;
	selp.f32 	%f433, 0f3F800000, %f979, %p27;
	fma.rn.f32 	%f434, %f432, %f433, 0f00000000;
	fma.rn.f32 	%f435, %f432, 0f37CBAC00, 0fBAB607ED;
	selp.f32 	%f436, %f435, 0fB94D4153, %p27;
	selp.f32 	%f437, 0f3D2AAABB, 0f3C0885E4, %p27;
	fma.rn.f32 	%f438, %f436, %f432, %f437;
	selp.f32 	%f439, 0fBEFFFFFF, 0fBE2AAAA8, %p27;
	fma.rn.f32 	%f440, %f438, %f432, %f439;
	fma.rn.f32 	%f441, %f440, %f434, %f433;
	and.b32  	%r101, %r197, 2;
	setp.eq.s32 	%p28, %r101, 0;
	mov.f32 	%f442, 0f00000000;
	sub.f32 	%f443, %f442, %f441;
	selp.f32 	%f113, %f441, %f443, %p28;
	abs.f32 	%f444, %f106;
	fma.rn.f32 	%f445, %f444, 0fBF000000, 0f3F000000;
	rsqrt.approx.ftz.f32 	%f446, %f445;
	mul.f32 	%f447, %f445, %f446;
	mul.f32 	%f448, %f446, 0fBF000000;
	fma.rn.f32 	%f449, %f447, %f448, 0f3F000000;
	fma.rn.f32 	%f450, %f447, %f449, %f447;
	setp.eq.f32 	%p29, %f444, 0f3F800000;
	selp.f32 	%f451, 0f00000000, %f450, %p29;
	setp.gt.f32 	%p30, %f444, 0f3F0F5C29;
	selp.f32 	%f452, %f451, %f444, %p30;
	copysign.f32 	%f453, %f106, %f452;
	mul.f32 	%f454, %f453, %f453;
	fma.rn.f32 	%f455, %f454, 0f3D10ECEF, 0f3C8B1ABB;
	fma.rn.f32 	%f456, %f455, %f454, 0f3CFC028C;
	fma.rn.f32 	%f457, %f456, %f454, 0f3D372139;
	fma.rn.f32 	%f458, %f457, %f454, 0f3D9993DB;
	fma.rn.f32 	%f459, %f458, %f454, 0f3E2AAAC6;
	mul.f32 	%f460, %f454, %f459;
	fma.rn.f32 	%f461, %f460, %f453, %f453;
	neg.f32 	%f462, %f461;
	selp.f32 	%f463, %f461, %f462, %p30;
	fma.rn.f32 	%f464, 0f3F6EE581, 0f3FD774EB, %f463;
	setp.gt.f32 	%p31, %f106, 0f3F0F5C29;
	selp.f32 	%f465, %f461, %f464, %p31;
	add.f32 	%f466, %f465, %f465;
	selp.f32 	%f114, %f466, %f465, %p30;
	mul.f32 	%f467, %f114, 0f3F22F983;
	cvt.rni.s32.f32 	%r201, %f467;
	cvt.rn.f32.s32 	%f468, %r201;
	fma.rn.f32 	%f469, %f468, 0fBFC90FDA, %f114;
	fma.rn.f32 	%f470, %f468, 0fB3A22168, %f469;
	fma.rn.f32 	%f980, %f468, 0fA7C234C5, %f470;
	abs.f32 	%f116, %f114;
	setp.ltu.f32 	%p32, %f116, 0f47CE4780;
	@%p32 bra 	$L__BB1_35;
	setp.neu.f32 	%p33, %f116, 0f7F800000;
	@%p33 bra 	$L__BB1_30;
	mov.f32 	%f473, 0f00000000;
	mul.rn.f32 	%f980, %f114, %f473;
	mov.b32 	%r201, 0;
	bra.uni 	$L__BB1_35;
$L__BB1_30:
	mov.b32 	%r35, %f114;
	shl.b32 	%r103, %r35, 8;
	or.b32  	%r36, %r103, -2147483648;
	mov.b64 	%rd146, 0;
	mov.b32 	%r198, 0;
$L__BB1_31:
	.pragma "nounroll";
	mul.wide.u32 	%rd70, %r198, 4;
	mov.u64 	%rd71, __cudart_i2opi_f;
	add.s64 	%rd72, %rd71, %rd70;
	ld.global.nc.u32 	%r104, [%rd72];
	mad.wide.u32 	%rd73, %r104, %r36, %rd146;
	shr.u64 	%rd146, %rd73, 32;
	add.s64 	%rd74, %rd1, %rd70;
	st.local.u32 	[%rd74], %rd73;
	add.s32 	%r198, %r198, 1;
	setp.ne.s32 	%p34, %r198, 6;
	@%p34 bra 	$L__BB1_31;
	shr.u32 	%r105, %r35, 23;
	st.local.u32 	[%rd1+24], %rd146;
	and.b32  	%r39, %r105, 31;
	and.b32  	%r106, %r105, 224;
	add.s32 	%r107, %r106, -128;
	shr.u32 	%r108, %r107, 5;
	mul.wide.u32 	%rd75, %r108, 4;
	sub.s64 	%rd18, %rd1, %rd75;
	ld.local.u32 	%r199, [%rd18+24];
	ld.local.u32 	%r200, [%rd18+20];
	setp.eq.s32 	%p35, %r39, 0;
	@%p35 bra 	$L__BB1_34;
	shf.l.wrap.b32 	%r199, %r200, %r199, %r39;
	ld.local.u32 	%r109, [%rd18+16];
	shf.l.wrap.b32 	%r200, %r109, %r200, %r39;
$L__BB1_34:
	shr.u32 	%r110, %r199, 30;
	shf.l.wrap.b32 	%r111, %r200, %r199, 2;
	shl.b32 	%r112, %r200, 2;
	shr.u32 	%r113, %r111, 31;
	add.s32 	%r114, %r113, %r110;
	neg.s32 	%r115, %r114;
	setp.lt.s32 	%p36, %r35, 0;
	selp.b32 	%r201, %r115, %r114, %p36;
	xor.b32  	%r116, %r111, %r35;
	shr.s32 	%r117, %r111, 31;
	xor.b32  	%r118, %r117, %r111;
	xor.b32  	%r119, %r117, %r112;
	cvt.u64.u32 	%rd76, %r118;
	shl.b64 	%rd77, %rd76, 32;
	cvt.u64.u32 	%rd78, %r119;
	or.b64  	%rd79, %rd77, %rd78;
	cvt.rn.f64.s64 	%fd5, %rd79;
	mul.f64 	%fd6, %fd5, 0d3BF921FB54442D19;
	cvt.rn.f32.f64 	%f471, %fd6;
	neg.f32 	%f472, %f471;
	setp.lt.s32 	%p37, %r116, 0;
	selp.f32 	%f980, %f472, %f471, %p37;
$L__BB1_35:
	mul.rn.f32 	%f474, %f980, %f980;
	and.b32  	%r121, %r201, 1;
	setp.eq.b32 	%p38, %r121, 1;
	selp.f32 	%f475, 0f3F800000, %f980, %p38;
	fma.rn.f32 	%f476, %f474, %f475, 0f00000000;
	fma.rn.f32 	%f477, %f474, 0f37CBAC00, 0fBAB607ED;
	selp.f32 	%f478, %f477, 0fB94D4153, %p38;
	selp.f32 	%f479, 0f3D2AAABB, 0f3C0885E4, %p38;
	fma.rn.f32 	%f480, %f478, %f474, %f479;
	selp.f32 	%f481, 0fBEFFFFFF, 0fBE2AAAA8, %p38;
	fma.rn.f32 	%f482, %f480, %f474, %f481;
	fma.rn.f32 	%f483, %f482, %f476, %f475;
	and.b32  	%r122, %r201, 2;
	setp.eq.s32 	%p39, %r122, 0;
	mov.f32 	%f484, 0f00000000;
	sub.f32 	%f485, %f484, %f483;
	selp.f32 	%f120, %f483, %f485, %p39;
	abs.f32 	%f486, %f113;
	abs.f32 	%f487, %f120;
	min.f32 	%f489, %f486, %f487;
	setp.geu.f32 	%p40, %f489, 0f2EDBE6FF;
	@%p40 bra 	$L__BB1_37;
	mul.lo.s32 	%r124, %r193, 9;
	mul.wide.u32 	%rd82, %r124, 4;
	add.s64 	%rd83, %rd3, %rd82;
	mov.b32 	%r125, 0;
	st.local.u32 	[%rd83], %r125;
	st.local.u32 	[%rd83+4], %r125;
	st.local.u32 	[%rd83+8], %r125;
	st.local.u32 	[%rd83+12], %r125;
	st.local.u32 	[%rd83+16], %r125;
	st.local.u32 	[%rd83+20], %r125;
	st.local.u32 	[%rd83+24], %r125;
	st.local.u32 	[%rd83+28], %r125;
	st.local.u32 	[%rd83+32], %r125;
	bra.uni 	$L__BB1_38;
$L__BB1_37:
	mul.f32 	%f490, %f93, %f105;
	mul.f32 	%f491, %f94, %f105;
	mul.f32 	%f492, %f95, %f105;
	sub.f32 	%f493, %f96, %f490;
	sub.f32 	%f494, %f97, %f491;
	sub.f32 	%f495, %f98, %f492;
	mov.f32 	%f496, 0fBF800000;
	div.rn.f32 	%f497, %f496, %f113;
	div.rn.f32 	%f498, %f497, %f89;
	mul.f32 	%f499, %f493, %f498;
	mul.f32 	%f500, %f494, %f498;
	mul.f32 	%f501, %f495, %f498;
	mul.f32 	%f502, %f96, %f105;
	mul.f32 	%f503, %f97, %f105;
	mul.f32 	%f504, %f98, %f105;
	sub.f32 	%f505, %f93, %f502;
	sub.f32 	%f506, %f94, %f503;
	sub.f32 	%f507, %f95, %f504;
	div.rn.f32 	%f508, %f497, %f378;
	mul.f32 	%f509, %f505, %f508;
	mul.f32 	%f510, %f506, %f508;
	mul.f32 	%f511, %f507, %f508;
	add.f32 	%f512, %f499, %f509;
	add.f32 	%f513, %f500, %f510;
	add.f32 	%f514, %f501, %f511;
	mul.f32 	%f515, %f99, %f106;
	mul.f32 	%f516, %f100, %f106;
	mul.f32 	%f517, %f101, %f106;
	sub.f32 	%f518, %f102, %f515;
	sub.f32 	%f519, %f103, %f516;
	sub.f32 	%f520, %f104, %f517;
	div.rn.f32 	%f521, %f496, %f120;
	div.rn.f32 	%f522, %f521, %f382;
	mul.f32 	%f523, %f518, %f522;
	mul.f32 	%f524, %f519, %f522;
	mul.f32 	%f525, %f520, %f522;
	mul.f32 	%f526, %f102, %f106;
	mul.f32 	%f527, %f103, %f106;
	mul.f32 	%f528, %f104, %f106;
	sub.f32 	%f529, %f99, %f526;
	sub.f32 	%f530, %f100, %f527;
	sub.f32 	%f531, %f101, %f528;
	div.rn.f32 	%f532, %f521, %f386;
	mul.f32 	%f533, %f529, %f532;
	mul.f32 	%f534, %f530, %f532;
	mul.f32 	%f535, %f531, %f532;
	add.f32 	%f536, %f523, %f533;
	add.f32 	%f537, %f524, %f534;
	add.f32 	%f538, %f525, %f535;
	mul.lo.s32 	%r123, %r193, 9;
	sub.f32 	%f539, %f499, %f523;
	div.rn.f32 	%f540, %f539, 0f37A7C5AC;
	mul.wide.u32 	%rd80, %r123, 4;
	add.s64 	%rd81, %rd3, %rd80;
	st.local.f32 	[%rd81], %f540;
	sub.f32 	%f541, %f500, %f524;
	div.rn.f32 	%f542, %f541, 0f37A7C5AC;
	st.local.f32 	[%rd81+4], %f542;
	sub.f32 	%f543, %f501, %f525;
	div.rn.f32 	%f544, %f543, 0f37A7C5AC;
	st.local.f32 	[%rd81+8], %f544;
	sub.f32 	%f545, %f536, %f512;
	div.rn.f32 	%f546, %f545, 0f37A7C5AC;
	st.local.f32 	[%rd81+12], %f546;
	sub.f32 	%f547, %f537, %f513;
	div.rn.f32 	%f548, %f547, 0f37A7C5AC;
	st.local.f32 	[%rd81+16], %f548;
	sub.f32 	%f549, %f538, %f514;
	div.rn.f32 	%f550, %f549, 0f37A7C5AC;
	st.local.f32 	[%rd81+20], %f550;
	sub.f32 	%f551, %f509, %f533;
	div.rn.f32 	%f552, %f551, 0f37A7C5AC;
	st.local.f32 	[%rd81+24], %f552;
	sub.f32 	%f553, %f510, %f534;
	div.rn.f32 	%f554, %f553, 0f37A7C5AC;
	st.local.f32 	[%rd81+28], %f554;
	sub.f32 	%f555, %f511, %f535;
	div.rn.f32 	%f556, %f555, 0f37A7C5AC;
	st.local.f32 	[%rd81+32], %f556;
$L__BB1_38:
	add.s32 	%r193, %r193, 1;
	setp.ne.s32 	%p41, %r193, 9;
	@%p41 bra 	$L__BB1_12;
	mul.f32 	%f557, %f10, %f34;
	ld.local.f32 	%f558, [%rd3+4];
	ld.local.f32 	%f559, [%rd3+36];
	add.f32 	%f560, %f558, %f559;
	mul.f32 	%f561, %f560, 0f3F000000;
	st.local.f32 	[%rd3+4], %f561;
	st.local.f32 	[%rd3+36], %f561;
	ld.local.f32 	%f562, [%rd3+8];
	ld.local.f32 	%f563, [%rd3+72];
	add.f32 	%f564, %f562, %f563;
	mul.f32 	%f565, %f564, 0f3F000000;
	st.local.f32 	[%rd3+8], %f565;
	st.local.f32 	[%rd3+72], %f565;
	ld.local.f32 	%f566, [%rd3+12];
	ld.local.f32 	%f567, [%rd3+108];
	add.f32 	%f568, %f566, %f567;
	mul.f32 	%f569, %f568, 0f3F000000;
	st.local.f32 	[%rd3+12], %f569;
	st.local.f32 	[%rd3+108], %f569;
	ld.local.f32 	%f570, [%rd3+16];
	ld.local.f32 	%f571, [%rd3+144];
	add.f32 	%f572, %f570, %f571;
	mul.f32 	%f573, %f572, 0f3F000000;
	st.local.f32 	[%rd3+16], %f573;
	st.local.f32 	[%rd3+144], %f573;
	ld.local.f32 	%f574, [%rd3+20];
	ld.local.f32 	%f575, [%rd3+180];
	add.f32 	%f576, %f574, %f575;
	mul.f32 	%f577, %f576, 0f3F000000;
	st.local.f32 	[%rd3+20], %f577;
	st.local.f32 	[%rd3+180], %f577;
	ld.local.f32 	%f578, [%rd3+24];
	ld.local.f32 	%f579, [%rd3+216];
	add.f32 	%f580, %f578, %f579;
	mul.f32 	%f581, %f580, 0f3F000000;
	st.local.f32 	[%rd3+24], %f581;
	st.local.f32 	[%rd3+216], %f581;
	ld.local.f32 	%f582, [%rd3+28];
	ld.local.f32 	%f583, [%rd3+252];
	add.f32 	%f584, %f582, %f583;
	mul.f32 	%f585, %f584, 0f3F000000;
	st.local.f32 	[%rd3+28], %f585;
	st.local.f32 	[%rd3+252], %f585;
	ld.local.f32 	%f586, [%rd3+32];
	ld.local.f32 	%f587, [%rd3+288];
	add.f32 	%f588, %f586, %f587;
	mul.f32 	%f589, %f588, 0f3F000000;
	st.local.f32 	[%rd3+32], %f589;
	st.local.f32 	[%rd3+288], %f589;
	ld.local.f32 	%f590, [%rd3+44];
	ld.local.f32 	%f591, [%rd3+76];
	add.f32 	%f592, %f590, %f591;
	mul.f32 	%f593, %f592, 0f3F000000;
	st.local.f32 	[%rd3+44], %f593;
	st.local.f32 	[%rd3+76], %f593;
	ld.local.f32 	%f594, [%rd3+48];
	ld.local.f32 	%f595, [%rd3+112];
	add.f32 	%f596, %f594, %f595;
	mul.f32 	%f597, %f596, 0f3F000000;
	st.local.f32 	[%rd3+48], %f597;
	st.local.f32 	[%rd3+112], %f597;
	ld.local.f32 	%f598, [%rd3+52];
	ld.local.f32 	%f599, [%rd3+148];
	add.f32 	%f600, %f598, %f599;
	mul.f32 	%f601, %f600, 0f3F000000;
	st.local.f32 	[%rd3+52], %f601;
	st.local.f32 	[%rd3+148], %f601;
	ld.local.f32 	%f602, [%rd3+56];
	ld.local.f32 	%f603, [%rd3+184];
	add.f32 	%f604, %f602, %f603;
	mul.f32 	%f605, %f604, 0f3F000000;
	st.local.f32 	[%rd3+56], %f605;
	st.local.f32 	[%rd3+184], %f605;
	ld.local.f32 	%f606, [%rd3+60];
	ld.local.f32 	%f607, [%rd3+220];
	add.f32 	%f608, %f606, %f607;
	mul.f32 	%f609, %f608, 0f3F000000;
	st.local.f32 	[%rd3+60], %f609;
	st.local.f32 	[%rd3+220], %f609;
	ld.local.f32 	%f610, [%rd3+64];
	ld.local.f32 	%f611, [%rd3+256];
	add.f32 	%f612, %f610, %f611;
	mul.f32 	%f613, %f612, 0f3F000000;
	st.local.f32 	[%rd3+64], %f613;
	st.local.f32 	[%rd3+256], %f613;
	ld.local.f32 	%f614, [%rd3+68];
	ld.local.f32 	%f615, [%rd3+292];
	add.f32 	%f616, %f614, %f615;
	mul.f32 	%f617, %f616, 0f3F000000;
	st.local.f32 	[%rd3+68], %f617;
	st.local.f32 	[%rd3+292], %f617;
	ld.local.f32 	%f618, [%rd3+84];
	ld.local.f32 	%f619, [%rd3+116];
	add.f32 	%f620, %f618, %f619;
	mul.f32 	%f621, %f620, 0f3F000000;
	st.local.f32 	[%rd3+84], %f621;
	st.local.f32 	[%rd3+116], %f621;
	ld.local.f32 	%f622, [%rd3+88];
	ld.local.f32 	%f623, [%rd3+152];
	add.f32 	%f624, %f622, %f623;
	mul.f32 	%f625, %f624, 0f3F000000;
	st.local.f32 	[%rd3+88], %f625;
	st.local.f32 	[%rd3+152], %f625;
	ld.local.f32 	%f626, [%rd3+92];
	ld.local.f32 	%f627, [%rd3+188];
	add.f32 	%f628, %f626, %f627;
	mul.f32 	%f629, %f628, 0f3F000000;
	st.local.f32 	[%rd3+92], %f629;
	st.local.f32 	[%rd3+188], %f629;
	ld.local.f32 	%f630, [%rd3+96];
	ld.local.f32 	%f631, [%rd3+224];
	add.f32 	%f632, %f630, %f631;
	mul.f32 	%f633, %f632, 0f3F000000;
	st.local.f32 	[%rd3+96], %f633;
	st.local.f32 	[%rd3+224], %f633;
	ld.local.f32 	%f634, [%rd3+100];
	ld.local.f32 	%f635, [%rd3+260];
	add.f32 	%f636, %f634, %f635;
	mul.f32 	%f637, %f636, 0f3F000000;
	st.local.f32 	[%rd3+100], %f637;
	st.local.f32 	[%rd3+260], %f637;
	ld.local.f32 	%f638, [%rd3+104];
	ld.local.f32 	%f639, [%rd3+296];
	add.f32 	%f640, %f638, %f639;
	mul.f32 	%f641, %f640, 0f3F000000;
	st.local.f32 	[%rd3+104], %f641;
	st.local.f32 	[%rd3+296], %f641;
	ld.local.f32 	%f642, [%rd3+124];
	ld.local.f32 	%f643, [%rd3+156];
	add.f32 	%f644, %f642, %f643;
	mul.f32 	%f645, %f644, 0f3F000000;
	st.local.f32 	[%rd3+124], %f645;
	st.local.f32 	[%rd3+156], %f645;
	ld.local.f32 	%f646, [%rd3+128];
	ld.local.f32 	%f647, [%rd3+192];
	add.f32 	%f648, %f646, %f647;
	mul.f32 	%f649, %f648, 0f3F000000;
	st.local.f32 	[%rd3+128], %f649;
	st.local.f32 	[%rd3+192], %f649;
	ld.local.f32 	%f650, [%rd3+132];
	ld.local.f32 	%f651, [%rd3+228];
	add.f32 	%f652, %f650, %f651;
	mul.f32 	%f653, %f652, 0f3F000000;
	st.local.f32 	[%rd3+132], %f653;
	st.local.f32 	[%rd3+228], %f653;
	ld.local.f32 	%f654, [%rd3+136];
	ld.local.f32 	%f655, [%rd3+264];
	add.f32 	%f656, %f654, %f655;
	mul.f32 	%f657, %f656, 0f3F000000;
	st.local.f32 	[%rd3+136], %f657;
	st.local.f32 	[%rd3+264], %f657;
	ld.local.f32 	%f658, [%rd3+140];
	ld.local.f32 	%f659, [%rd3+300];
	add.f32 	%f660, %f658, %f659;
	mul.f32 	%f661, %f660, 0f3F000000;
	st.local.f32 	[%rd3+140], %f661;
	st.local.f32 	[%rd3+300], %f661;
	ld.local.f32 	%f662, [%rd3+164];
	ld.local.f32 	%f663, [%rd3+196];
	add.f32 	%f664, %f662, %f663;
	mul.f32 	%f665, %f664, 0f3F000000;
	st.local.f32 	[%rd3+164], %f665;
	st.local.f32 	[%rd3+196], %f665;
	ld.local.f32 	%f666, [%rd3+168];
	ld.local.f32 	%f667, [%rd3+232];
	add.f32 	%f668, %f666, %f667;
	mul.f32 	%f669, %f668, 0f3F000000;
	st.local.f32 	[%rd3+168], %f669;
	st.local.f32 	[%rd3+232], %f669;
	ld.local.f32 	%f670, [%rd3+172];
	ld.local.f32 	%f671, [%rd3+268];
	add.f32 	%f672, %f670, %f671;
	mul.f32 	%f673, %f672, 0f3F000000;
	st.local.f32 	[%rd3+172], %f673;
	st.local.f32 	[%rd3+268], %f673;
	ld.local.f32 	%f674, [%rd3+176];
	ld.local.f32 	%f675, [%rd3+304];
	add.f32 	%f676, %f674, %f675;
	mul.f32 	%f677, %f676, 0f3F000000;
	st.local.f32 	[%rd3+176], %f677;
	st.local.f32 	[%rd3+304], %f677;
	ld.local.f32 	%f678, [%rd3+204];
	ld.local.f32 	%f679, [%rd3+236];
	add.f32 	%f680, %f678, %f679;
	mul.f32 	%f681, %f680, 0f3F000000;
	st.local.f32 	[%rd3+204], %f681;
	st.local.f32 	[%rd3+236], %f681;
	ld.local.f32 	%f682, [%rd3+208];
	ld.local.f32 	%f683, [%rd3+272];
	add.f32 	%f684, %f682, %f683;
	mul.f32 	%f685, %f684, 0f3F000000;
	st.local.f32 	[%rd3+208], %f685;
	st.local.f32 	[%rd3+272], %f685;
	ld.local.f32 	%f686, [%rd3+212];
	ld.local.f32 	%f687, [%rd3+308];
	add.f32 	%f688, %f686, %f687;
	mul.f32 	%f689, %f688, 0f3F000000;
	st.local.f32 	[%rd3+212], %f689;
	st.local.f32 	[%rd3+308], %f689;
	ld.local.f32 	%f690, [%rd3+244];
	ld.local.f32 	%f691, [%rd3+276];
	add.f32 	%f692, %f690, %f691;
	mul.f32 	%f693, %f692, 0f3F000000;
	st.local.f32 	[%rd3+244], %f693;
	ld.local.f32 	%f694, [%rd3+248];
	ld.local.f32 	%f695, [%rd3+312];
	add.f32 	%f696, %f694, %f695;
	mul.f32 	%f697, %f696, 0f3F000000;
	ld.local.f32 	%f698, [%rd3+284];
	ld.local.f32 	%f699, [%rd3+316];
	add.f32 	%f700, %f698, %f699;
	mul.f32 	%f701, %f700, 0f3F000000;
	mul.f32 	%f702, %f10, %f35;
	ld.local.f32 	%f703, [%rd3];
	mul.f32 	%f704, %f557, %f703;
	fma.rn.f32 	%f1058, %f702, %f35, %f704;
	mul.f32 	%f705, %f557, %f561;
	fma.rn.f32 	%f1057, %f702, %f36, %f705;
	mul.f32 	%f706, %f557, %f565;
	fma.rn.f32 	%f1056, %f702, %f37, %f706;
	mul.f32 	%f707, %f557, %f569;
	add.f32 	%f708, %f35, %f38;
	mul.f32 	%f709, %f708, %f702;
	sub.f32 	%f1055, %f707, %f709;
	mul.f32 	%f710, %f557, %f573;
	add.f32 	%f711, %f36, %f39;
	mul.f32 	%f712, %f711, %f702;
	sub.f32 	%f1054, %f710, %f712;
	mul.f32 	%f713, %f557, %f577;
	add.f32 	%f714, %f37, %f40;
	mul.f32 	%f715, %f714, %f702;
	sub.f32 	%f1053, %f713, %f715;
	mul.f32 	%f716, %f557, %f581;
	fma.rn.f32 	%f1052, %f702, %f38, %f716;
	mul.f32 	%f717, %f557, %f585;
	fma.rn.f32 	%f1051, %f702, %f39, %f717;
	mul.f32 	%f718, %f557, %f589;
	fma.rn.f32 	%f1050, %f702, %f40, %f718;
	mul.f32 	%f719, %f10, %f36;
	fma.rn.f32 	%f1049, %f719, %f35, %f705;
	ld.local.f32 	%f720, [%rd3+40];
	mul.f32 	%f721, %f557, %f720;
	fma.rn.f32 	%f1048, %f719, %f36, %f721;
	mul.f32 	%f722, %f557, %f593;
	fma.rn.f32 	%f1047, %f719, %f37, %f722;
	mul.f32 	%f723, %f557, %f597;
	mul.f32 	%f724, %f708, %f719;
	sub.f32 	%f1046, %f723, %f724;
	mul.f32 	%f725, %f557, %f601;
	mul.f32 	%f726, %f711, %f719;
	sub.f32 	%f1045, %f725, %f726;
	mul.f32 	%f727, %f557, %f605;
	mul.f32 	%f728, %f714, %f719;
	sub.f32 	%f1044, %f727, %f728;
	mul.f32 	%f729, %f557, %f609;
	fma.rn.f32 	%f1043, %f719, %f38, %f729;
	mul.f32 	%f730, %f557, %f613;
	fma.rn.f32 	%f1042, %f719, %f39, %f730;
	mul.f32 	%f731, %f557, %f617;
	fma.rn.f32 	%f1041, %f719, %f40, %f731;
	mul.f32 	%f732, %f10, %f37;
	fma.rn.f32 	%f1040, %f732, %f35, %f706;
	fma.rn.f32 	%f1039, %f732, %f36, %f722;
	ld.local.f32 	%f733, [%rd3+80];
	mul.f32 	%f734, %f557, %f733;
	fma.rn.f32 	%f1038, %f732, %f37, %f734;
	mul.f32 	%f735, %f557, %f621;
	mul.f32 	%f736, %f708, %f732;
	sub.f32 	%f1037, %f735, %f736;
	mul.f32 	%f737, %f557, %f625;
	mul.f32 	%f738, %f711, %f732;
	sub.f32 	%f1036, %f737, %f738;
	mul.f32 	%f739, %f557, %f629;
	mul.f32 	%f740, %f714, %f732;
	sub.f32 	%f1035, %f739, %f740;
	mul.f32 	%f741, %f557, %f633;
	fma.rn.f32 	%f1034, %f732, %f38, %f741;
	mul.f32 	%f742, %f557, %f637;
	fma.rn.f32 	%f1033, %f732, %f39, %f742;
	mul.f32 	%f743, %f557, %f641;
	fma.rn.f32 	%f1032, %f732, %f40, %f743;
	neg.f32 	%f744, %f708;
	mul.f32 	%f745, %f10, %f744;
	fma.rn.f32 	%f1031, %f745, %f35, %f707;
	fma.rn.f32 	%f1030, %f745, %f36, %f723;
	fma.rn.f32 	%f1029, %f745, %f37, %f735;
	ld.local.f32 	%f746, [%rd3+120];
	mul.f32 	%f747, %f557, %f746;
	mul.f32 	%f748, %f708, %f745;
	sub.f32 	%f1028, %f747, %f748;
	mul.f32 	%f749, %f557, %f645;
	mul.f32 	%f750, %f711, %f745;
	sub.f32 	%f1027, %f749, %f750;
	mul.f32 	%f751, %f557, %f649;
	mul.f32 	%f752, %f714, %f745;
	sub.f32 	%f1026, %f751, %f752;
	mul.f32 	%f753, %f557, %f653;
	fma.rn.f32 	%f1025, %f745, %f38, %f753;
	mul.f32 	%f754, %f557, %f657;
	fma.rn.f32 	%f1024, %f745, %f39, %f754;
	mul.f32 	%f755, %f557, %f661;
	fma.rn.f32 	%f1023, %f745, %f40, %f755;
	neg.f32 	%f756, %f711;
	mul.f32 	%f757, %f10, %f756;
	fma.rn.f32 	%f1022, %f757, %f35, %f710;
	fma.rn.f32 	%f1021, %f757, %f36, %f725;
	fma.rn.f32 	%f1020, %f757, %f37, %f737;
	mul.f32 	%f758, %f708, %f757;
	sub.f32 	%f1019, %f749, %f758;
	ld.local.f32 	%f759, [%rd3+160];
	mul.f32 	%f760, %f557, %f759;
	mul.f32 	%f761, %f711, %f757;
	sub.f32 	%f1018, %f760, %f761;
	mul.f32 	%f762, %f557, %f665;
	mul.f32 	%f763, %f714, %f757;
	sub.f32 	%f1017, %f762, %f763;
	mul.f32 	%f764, %f557, %f669;
	fma.rn.f32 	%f1016, %f757, %f38, %f764;
	mul.f32 	%f765, %f557, %f673;
	fma.rn.f32 	%f1015, %f757, %f39, %f765;
	mul.f32 	%f766, %f557, %f677;
	fma.rn.f32 	%f1014, %f757, %f40, %f766;
	neg.f32 	%f767, %f714;
	mul.f32 	%f768, %f10, %f767;
	fma.rn.f32 	%f1013, %f768, %f35, %f713;
	fma.rn.f32 	%f1012, %f768, %f36, %f727;
	fma.rn.f32 	%f1011, %f768, %f37, %f739;
	mul.f32 	%f769, %f708, %f768;
	sub.f32 	%f1010, %f751, %f769;
	mul.f32 	%f770, %f711, %f768;
	sub.f32 	%f1009, %f762, %f770;
	ld.local.f32 	%f771, [%rd3+200];
	mul.f32 	%f772, %f557, %f771;
	mul.f32 	%f773, %f714, %f768;
	sub.f32 	%f1008, %f772, %f773;
	mul.f32 	%f774, %f557, %f681;
	fma.rn.f32 	%f1007, %f768, %f38, %f774;
	mul.f32 	%f775, %f557, %f685;
	fma.rn.f32 	%f1006, %f768, %f39, %f775;
	mul.f32 	%f776, %f557, %f689;
	fma.rn.f32 	%f1005, %f768, %f40, %f776;
	mul.f32 	%f777, %f10, %f38;
	fma.rn.f32 	%f1004, %f777, %f35, %f716;
	fma.rn.f32 	%f1003, %f777, %f36, %f729;
	fma.rn.f32 	%f1002, %f777, %f37, %f741;
	mul.f32 	%f778, %f708, %f777;
	sub.f32 	%f1001, %f753, %f778;
	mul.f32 	%f779, %f711, %f777;
	sub.f32 	%f1000, %f764, %f779;
	mul.f32 	%f780, %f714, %f777;
	sub.f32 	%f999, %f774, %f780;
	ld.local.f32 	%f781, [%rd3+240];
	mul.f32 	%f782, %f557, %f781;
	fma.rn.f32 	%f998, %f777, %f38, %f782;
	mul.f32 	%f783, %f557, %f693;
	fma.rn.f32 	%f997, %f777, %f39, %f783;
	mul.f32 	%f784, %f557, %f697;
	fma.rn.f32 	%f996, %f777, %f40, %f784;
	mul.f32 	%f785, %f10, %f39;
	fma.rn.f32 	%f995, %f785, %f35, %f717;
	fma.rn.f32 	%f994, %f785, %f36, %f730;
	fma.rn.f32 	%f993, %f785, %f37, %f742;
	mul.f32 	%f786, %f708, %f785;
	sub.f32 	%f992, %f754, %f786;
	mul.f32 	%f787, %f711, %f785;
	sub.f32 	%f991, %f765, %f787;
	mul.f32 	%f788, %f714, %f785;
	sub.f32 	%f990, %f775, %f788;
	fma.rn.f32 	%f989, %f785, %f38, %f783;
	ld.local.f32 	%f789, [%rd3+280];
	mul.f32 	%f790, %f557, %f789;
	fma.rn.f32 	%f988, %f785, %f39, %f790;
	mul.f32 	%f791, %f557, %f701;
	fma.rn.f32 	%f987, %f785, %f40, %f791;
	mul.f32 	%f792, %f10, %f40;
	fma.rn.f32 	%f986, %f792, %f35, %f718;
	fma.rn.f32 	%f985, %f792, %f36, %f731;
	fma.rn.f32 	%f984, %f792, %f37, %f743;
	mul.f32 	%f793, %f708, %f792;
	sub.f32 	%f983, %f755, %f793;
	mul.f32 	%f794, %f711, %f792;
	sub.f32 	%f982, %f766, %f794;
	mul.f32 	%f795, %f714, %f792;
	sub.f32 	%f981, %f776, %f795;
	fma.rn.f32 	%f1059, %f792, %f38, %f784;
	fma.rn.f32 	%f1060, %f792, %f39, %f791;
	ld.local.f32 	%f796, [%rd3+320];
	mul.f32 	%f797, %f557, %f796;
	fma.rn.f32 	%f1061, %f792, %f40, %f797;
$L__BB1_40:
	ld.param.u32 	%r188, [computeAngleHessians_param_5];
	ld.param.u64 	%rd141, [computeAngleHessians_param_3];
	cvta.to.global.u64 	%rd86, %rd141;
	mul.lo.s32 	%r128, %r2, %r188;
	mul.lo.s32 	%r129, %r128, 3;
	add.s32 	%r130, %r129, %r2;
	mul.lo.s32 	%r131, %r130, 3;
	mul.wide.s32 	%rd87, %r131, 4;
	add.s64 	%rd88, %rd86, %rd87;
	atom.global.add.f32 	%f798, [%rd88], %f1058;
	atom.global.add.f32 	%f799, [%rd88+4], %f1057;
	atom.global.add.f32 	%f800, [%rd88+8], %f1056;
	add.s32 	%r132, %r130, %r188;
	mul.lo.s32 	%r133, %r132, 3;
	mul.wide.s32 	%rd89, %r133, 4;
	add.s64 	%rd90, %rd86, %rd89;
	atom.global.add.f32 	%f801, [%rd90], %f1049;
	atom.global.add.f32 	%f802, [%rd90+4], %f1048;
	atom.global.add.f32 	%f803, [%rd90+8], %f1047;
	add.s32 	%r134, %r132, %r188;
	mul.lo.s32 	%r135, %r134, 3;
	mul.wide.s32 	%rd91, %r135, 4;
	add.s64 	%rd92, %rd86, %rd91;
	atom.global.add.f32 	%f804, [%rd92], %f1040;
	atom.global.add.f32 	%f805, [%rd92+4], %f1039;
	atom.global.add.f32 	%f806, [%rd92+8], %f1038;
	add.s32 	%r136, %r129, %r3;
	mul.lo.s32 	%r137, %r136, 3;
	mul.wide.s32 	%rd93, %r137, 4;
	add.s64 	%rd94, %rd86, %rd93;
	atom.global.add.f32 	%f807, [%rd94], %f1055;
	atom.global.add.f32 	%f808, [%rd94+4], %f1054;
	atom.global.add.f32 	%f809, [%rd94+8], %f1053;
	add.s32 	%r138, %r136, %r188;
	mul.lo.s32 	%r139, %r138, 3;
	mul.wide.s32 	%rd95, %r139, 4;
	add.s64 	%rd96, %rd86, %rd95;
	atom.global.add.f32 	%f810, [%rd96], %f1046;
	atom.global.add.f32 	%f811, [%rd96+4], %f1045;
	atom.global.add.f32 	%f812, [%rd96+8], %f1044;
	add.s32 	%r140, %r138, %r188;
	mul.lo.s32 	%r141, %r140, 3;
	mul.wide.s32 	%rd97, %r141, 4;
	add.s64 	%rd98, %rd86, %rd97;
	atom.global.add.f32 	%f813, [%rd98], %f1037;
	atom.global.add.f32 	%f814, [%rd98+4], %f1036;
	atom.global.add.f32 	%f815, [%rd98+8], %f1035;
	add.s32 	%r142, %r129, %r4;
	mul.lo.s32 	%r143, %r142, 3;
	mul.wide.s32 	%rd99, %r143, 4;
	add.s64 	%rd100, %rd86, %rd99;
	atom.global.add.f32 	%f816, [%rd100], %f1052;
	atom.global.add.f32 	%f817, [%rd100+4], %f1051;
	atom.global.add.f32 	%f818, [%rd100+8], %f1050;
	add.s32 	%r144, %r142, %r188;
	mul.lo.s32 	%r145, %r144, 3;
	mul.wide.s32 	%rd101, %r145, 4;
	add.s64 	%rd102, %rd86, %rd101;
	atom.global.add.f32 	%f819, [%rd102], %f1043;
	atom.global.add.f32 	%f820, [%rd102+4], %f1042;
	atom.global.add.f32 	%f821, [%rd102+8], %f1041;
	add.s32 	%r146, %r144, %r188;
	mul.lo.s32 	%r147, %r146, 3;
	mul.wide.s32 	%rd103, %r147, 4;
	add.s64 	%rd104, %rd86, %rd103;
	atom.global.add.f32 	%f822, [%rd104], %f1034;
	atom.global.add.f32 	%f823, [%rd104+4], %f1033;
	atom.global.add.f32 	%f824, [%rd104+8], %f1032;
	mul.lo.s32 	%r148, %r3, %r188;
	mul.lo.s32 	%r149, %r148, 3;
	add.s32 	%r150, %r149, %r2;
	mul.lo.s32 	%r151, %r150, 3;
	mul.wide.s32 	%rd105, %r151, 4;
	add.s64 	%rd106, %rd86, %rd105;
	atom.global.add.f32 	%f825, [%rd106], %f1031;
	atom.global.add.f32 	%f826, [%rd106+4], %f1030;
	atom.global.add.f32 	%f827, [%rd106+8], %f1029;
	add.s32 	%r152, %r150, %r188;
	mul.lo.s32 	%r153, %r152, 3;
	mul.wide.s32 	%rd107, %r153, 4;
	add.s64 	%rd108, %rd86, %rd107;
	atom.global.add.f32 	%f828, [%rd108], %f1022;
	atom.global.add.f32 	%f829, [%rd108+4], %f1021;
	atom.global.add.f32 	%f830, [%rd108+8], %f1020;
	add.s32 	%r154, %r152, %r188;
	mul.lo.s32 	%r155, %r154, 3;
	mul.wide.s32 	%rd109, %r155, 4;
	add.s64 	%rd110, %rd86, %rd109;
	atom.global.add.f32 	%f831, [%rd110], %f1013;
	atom.global.add.f32 	%f832, [%rd110+4], %f1012;
	atom.global.add.f32 	%f833, [%rd110+8], %f1011;
	add.s32 	%r156, %r149, %r3;
	mul.lo.s32 	%r157, %r156, 3;
	mul.wide.s32 	%rd111, %r157, 4;
	add.s64 	%rd112, %rd86, %rd111;
	atom.global.add.f32 	%f834, [%rd112], %f1028;
	atom.global.add.f32 	%f835, [%rd112+4], %f1027;
	atom.global.add.f32 	%f836, [%rd112+8], %f1026;
	add.s32 	%r158, %r156, %r188;
	mul.lo.s32 	%r159, %r158, 3;
	mul.wide.s32 	%rd113, %r159, 4;
	add.s64 	%rd114, %rd86, %rd113;
	atom.global.add.f32 	%f837, [%rd114], %f1019;
	atom.global.add.f32 	%f838, [%rd114+4], %f1018;
	atom.global.add.f32 	%f839, [%rd114+8], %f1017;
	add.s32 	%r160, %r158, %r188;
	mul.lo.s32 	%r161, %r160, 3;
	mul.wide.s32 	%rd115, %r161, 4;
	add.s64 	%rd116, %rd86, %rd115;
	atom.global.add.f32 	%f840, [%rd116], %f1010;
	atom.global.add.f32 	%f841, [%rd116+4], %f1009;
	atom.global.add.f32 	%f842, [%rd116+8], %f1008;
	add.s32 	%r162, %r149, %r4;
	mul.lo.s32 	%r163, %r162, 3;
	mul.wide.s32 	%rd117, %r163, 4;
	add.s64 	%rd118, %rd86, %rd117;
	atom.global.add.f32 	%f843, [%rd118], %f1025;
	atom.global.add.f32 	%f844, [%rd118+4], %f1024;
	atom.global.add.f32 	%f845, [%rd118+8], %f1023;
	add.s32 	%r164, %r162, %r188;
	mul.lo.s32 	%r165, %r164, 3;
	mul.wide.s32 	%rd119, %r165, 4;
	add.s64 	%rd120, %rd86, %rd119;
	atom.global.add.f32 	%f846, [%rd120], %f1016;
	atom.global.add.f32 	%f847, [%rd120+4], %f1015;
	atom.global.add.f32 	%f848, [%rd120+8], %f1014;
	add.s32 	%r166, %r164, %r188;
	mul.lo.s32 	%r167, %r166, 3;
	mul.wide.s32 	%rd121, %r167, 4;
	add.s64 	%rd122, %rd86, %rd121;
	atom.global.add.f32 	%f849, [%rd122], %f1007;
	atom.global.add.f32 	%f850, [%rd122+4], %f1006;
	atom.global.add.f32 	%f851, [%rd122+8], %f1005;
	mul.lo.s32 	%r168, %r4, %r188;
	mul.lo.s32 	%r169, %r168, 3;
	add.s32 	%r170, %r169, %r2;
	mul.lo.s32 	%r171, %r170, 3;
	mul.wide.s32 	%rd123, %r171, 4;
	add.s64 	%rd124, %rd86, %rd123;
	atom.global.add.f32 	%f852, [%rd124], %f1004;
	atom.global.add.f32 	%f853, [%rd124+4], %f1003;
	atom.global.add.f32 	%f854, [%rd124+8], %f1002;
	add.s32 	%r172, %r170, %r188;
	mul.lo.s32 	%r173, %r172, 3;
	mul.wide.s32 	%rd125, %r173, 4;
	add.s64 	%rd126, %rd86, %rd125;
	atom.global.add.f32 	%f855, [%rd126], %f995;
	atom.global.add.f32 	%f856, [%rd126+4], %f994;
	atom.global.add.f32 	%f857, [%rd126+8], %f993;
	add.s32 	%r174, %r172, %r188;
	mul.lo.s32 	%r175, %r174, 3;
	mul.wide.s32 	%rd127, %r175, 4;
	add.s64 	%rd128, %rd86, %rd127;
	atom.global.add.f32 	%f858, [%rd128], %f986;
	atom.global.add.f32 	%f859, [%rd128+4], %f985;
	atom.global.add.f32 	%f860, [%rd128+8], %f984;
	add.s32 	%r176, %r169, %r3;
	mul.lo.s32 	%r177, %r176, 3;
	mul.wide.s32 	%rd129, %r177, 4;
	add.s64 	%rd130, %rd86, %rd129;
	atom.global.add.f32 	%f861, [%rd130], %f1001;
	atom.global.add.f32 	%f862, [%rd130+4], %f1000;
	atom.global.add.f32 	%f863, [%rd130+8], %f999;
	add.s32 	%r178, %r176, %r188;
	mul.lo.s32 	%r179, %r178, 3;
	mul.wide.s32 	%rd131, %r179, 4;
	add.s64 	%rd132, %rd86, %rd131;
	atom.global.add.f32 	%f864, [%rd132], %f992;
	atom.global.add.f32 	%f865, [%rd132+4], %f991;
	atom.global.add.f32 	%f866, [%rd132+8], %f990;
	add.s32 	%r180, %r178, %r188;
	mul.lo.s32 	%r181, %r180, 3;
	mul.wide.s32 	%rd133, %r181, 4;
	add.s64 	%rd134, %rd86, %rd133;
	atom.global.add.f32 	%f867, [%rd134], %f983;
	atom.global.add.f32 	%f868, [%rd134+4], %f982;
	atom.global.add.f32 	%f869, [%rd134+8], %f981;
	add.s32 	%r182, %r169, %r4;
	mul.lo.s32 	%r183, %r182, 3;
	mul.wide.s32 	%rd135, %r183, 4;
	add.s64 	%rd136, %rd86, %rd135;
	atom.global.add.f32 	%f870, [%rd136], %f998;
	atom.global.add.f32 	%f871, [%rd136+4], %f997;
	atom.global.add.f32 	%f872, [%rd136+8], %f996;
	add.s32 	%r184, %r182, %r188;
	mul.lo.s32 	%r185, %r184, 3;
	mul.wide.s32 	%rd137, %r185, 4;
	add.s64 	%rd138, %rd86, %rd137;
	atom.global.add.f32 	%f873, [%rd138], %f989;
	atom.global.add.f32 	%f874, [%rd138+4], %f988;
	atom.global.add.f32 	%f875, [%rd138+8], %f987;
	add.s32 	%r186, %r184, %r188;
	mul.lo.s32 	%r187, %r186, 3;
	mul.wide.s32 	%rd139, %r187, 4;
	add.s64 	%rd140, %rd86, %rd139;
	atom.global.add.f32 	%f876, [%rd140], %f1059;
	atom.global.add.f32 	%f877, [%rd140+4], %f1060;
	atom.global.add.f32 	%f878, [%rd140+8], %f1061;
$L__BB1_41:
	ret;

}
	// .globl	computeTorsionHessians
.visible .entry computeTorsionHessians(
	.param .u64 .ptr .align 1 computeTorsionHessians_param_0,
	.param .u64 .ptr .align 1 computeTorsionHessians_param_1,
	.param .u64 .ptr .align 1 computeTorsionHessians_param_2,
	.param .u64 .ptr .align 1 computeTorsionHessians_param_3,
	.param .u32 computeTorsionHessians_param_4,
	.param .u32 computeTorsionHessians_param_5
)
{
	.local .align 16 .b8 	__local_depot2[1200];
	.reg .b64 	%SP;
	.reg .b64 	%SPL;
	.reg .pred 	%p<37>;
	.reg .b32 	%r<207>;
	.reg .b32 	%f<1630>;
	.reg .b64 	%rd<183>;
	.reg .b64 	%fd<5>;

	mov.u64 	%SPL, __local_depot2;
	ld.param.u64 	%rd27, [computeTorsionHessians_param_0];
	ld.param.u64 	%rd28, [computeTorsionHessians_param_1];
	ld.param.u64 	%rd29, [computeTorsionHessians_param_2];
	ld.param.u32 	%r38, [computeTorsionHessians_param_4];
	add.u64 	%rd1, %SPL, 0;
	add.u64 	%rd2, %SPL, 288;
	add.u64 	%rd3, %SPL, 0;
	add.u64 	%rd4, %SPL, 144;
	add.u64 	%rd5, %SPL, 624;
	mov.u32 	%r39, %ctaid.x;
	mov.u32 	%r40, %ntid.x;
	mov.u32 	%r41, %tid.x;
	mad.lo.s32 	%r1, %r39, %r40, %r41;
	setp.ge.s32 	%p2, %r1, %r38;
	@%p2 bra 	$L__BB2_37;
	cvta.to.global.u64 	%rd36, %rd28;
	cvta.to.global.u64 	%rd37, %rd27;
	cvta.to.global.u64 	%rd38, %rd29;
	shl.b32 	%r42, %r1, 2;
	mul.wide.s32 	%rd39, %r42, 4;
	add.s64 	%rd40, %rd36, %rd39;
	ld.global.nc.u32 	%r2, [%rd40];
	ld.global.nc.u32 	%r3, [%rd40+4];
	ld.global.nc.u32 	%r4, [%rd40+8];
	ld.global.nc.u32 	%r5, [%rd40+12];
	mul.wide.s32 	%rd41, %r2, 16;
	add.s64 	%rd42, %rd37, %rd41;
	ld.global.nc.v4.f32 	{%f95, %f96, %f97, %f98}, [%rd42];
	mul.wide.s32 	%rd43, %r3, 16;
	add.s64 	%rd44, %rd37, %rd43;
	ld.global.nc.v4.f32 	{%f99, %f100, %f101, %f102}, [%rd44];
	mul.wide.s32 	%rd45, %r4, 16;
	add.s64 	%rd46, %rd37, %rd45;
	ld.global.nc.v4.f32 	{%f103, %f104, %f105, %f106}, [%rd46];
	mul.wide.s32 	%rd47, %r5, 16;
	add.s64 	%rd48, %rd37, %rd47;
	ld.global.nc.v4.f32 	{%f107, %f108, %f109, %f110}, [%rd48];
	mul.lo.s32 	%r43, %r1, 3;
	mul.wide.s32 	%rd49, %r43, 4;
	add.s64 	%rd50, %rd38, %rd49;
	ld.global.nc.f32 	%f1, [%rd50];
	ld.global.nc.f32 	%f2, [%rd50+4];
	ld.global.nc.f32 	%f3, [%rd50+8];
	sub.f32 	%f4, %f99, %f95;
	sub.f32 	%f5, %f100, %f96;
	sub.f32 	%f6, %f101, %f97;
	sub.f32 	%f7, %f103, %f99;
	sub.f32 	%f8, %f104, %f100;
	sub.f32 	%f9, %f105, %f101;
	sub.f32 	%f10, %f107, %f103;
	sub.f32 	%f11, %f108, %f104;
	sub.f32 	%f12, %f109, %f105;
	mul.f32 	%f111, %f5, %f9;
	mul.f32 	%f112, %f6, %f8;
	sub.f32 	%f13, %f111, %f112;
	mul.f32 	%f113, %f6, %f7;
	mul.f32 	%f114, %f4, %f9;
	sub.f32 	%f14, %f113, %f114;
	mul.f32 	%f115, %f4, %f8;
	mul.f32 	%f116, %f5, %f7;
	sub.f32 	%f15, %f115, %f116;
	mul.f32 	%f117, %f8, %f12;
	mul.f32 	%f118, %f9, %f11;
	sub.f32 	%f16, %f117, %f118;
	mul.f32 	%f119, %f9, %f10;
	mul.f32 	%f120, %f7, %f12;
	sub.f32 	%f17, %f119, %f120;
	mul.f32 	%f121, %f7, %f11;
	mul.f32 	%f122, %f8, %f10;
	sub.f32 	%f18, %f121, %f122;
	mul.f32 	%f19, %f13, %f13;
	mul.f32 	%f20, %f14, %f14;
	add.f32 	%f123, %f19, %f20;
	mul.f32 	%f21, %f15, %f15;
	add.f32 	%f22, %f21, %f123;
	mul.f32 	%f23, %f16, %f16;
	mul.f32 	%f24, %f17, %f17;
	add.f32 	%f124, %f23, %f24;
	mul.f32 	%f25, %f18, %f18;
	add.f32 	%f125, %f25, %f124;
	mul.f32 	%f126, %f8, %f8;
	fma.rn.f32 	%f127, %f7, %f7, %f126;
	fma.rn.f32 	%f128, %f9, %f9, %f127;
	min.f32 	%f129, %f22, %f125;
	min.f32 	%f130, %f129, %f128;
	setp.lt.f32 	%p1, %f130, 0f1E3CE508;
	mov.f32 	%f1614, 0f00000000;
	mov.f32 	%f1615, %f1614;
	mov.f32 	%f1616, %f1614;
	mov.f32 	%f1617, %f1614;
	mov.f32 	%f1618, %f1614;
	mov.f32 	%f1619, %f1614;
	mov.f32 	%f1620, %f1614;
	mov.f32 	%f1621, %f1614;
	mov.f32 	%f1622, %f1614;
	mov.f32 	%f1623, %f1614;
	mov.f32 	%f1624, %f1614;
	mov.f32 	%f1625, %f1614;
	mov.f32 	%f1626, %f1614;
	@%p1 bra 	$L__BB2_3;
	sqrt.rn.f32 	%f131, %f128;
	sqrt.rn.f32 	%f132, %f22;
	sqrt.rn.f32 	%f133, %f125;
	rcp.rn.f32 	%f134, %f132;
	mul.f32 	%f135, %f13, %f134;
	mul.f32 	%f136, %f14, %f134;
	mul.f32 	%f137, %f15, %f134;
	rcp.rn.f32 	%f138, %f133;
	mul.f32 	%f139, %f16, %f138;
	mul.f32 	%f140, %f17, %f138;
	mul.f32 	%f141, %f18, %f138;
	rcp.rn.f32 	%f142, %f131;
	mul.f32 	%f143, %f7, %f142;
	mul.f32 	%f144, %f8, %f142;
	mul.f32 	%f145, %f9, %f142;
	mul.f32 	%f146, %f136, %f140;
	fma.rn.f32 	%f147, %f135, %f139, %f146;
	fma.rn.f32 	%f148, %f137, %f141, %f147;
	mul.f32 	%f149, %f145, %f136;
	mul.f32 	%f150, %f144, %f137;
	sub.f32 	%f151, %f149, %f150;
	mul.f32 	%f152, %f143, %f137;
	mul.f32 	%f153, %f145, %f135;
	sub.f32 	%f154, %f152, %f153;
	mul.f32 	%f155, %f144, %f135;
	mul.f32 	%f156, %f143, %f136;
	sub.f32 	%f157, %f155, %f156;
	mul.f32 	%f158, %f140, %f154;
	fma.rn.f32 	%f159, %f139, %f151, %f158;
	fma.rn.f32 	%f160, %f141, %f157, %f159;
	abs.f32 	%f161, %f148;
	abs.f32 	%f162, %f160;
	setp.gt.f32 	%p3, %f162, %f161;
	selp.f32 	%f163, %f162, %f161, %p3;
	selp.f32 	%f164, %f161, %f162, %p3;
	div.rn.f32 	%f165, %f164, %f163;
	mul.f32 	%f166, %f165, %f165;
	fma.rn.f32 	%f167, %f166, 0f3B33710B, 0fBC807748;
	fma.rn.f32 	%f168, %f167, %f166, 0f3D2CDAB2;
	fma.rn.f32 	%f169, %f168, %f166, 0fBD992D10;
	fma.rn.f32 	%f170, %f169, %f166, 0f3DD9EA6C;
	fma.rn.f32 	%f171, %f170, %f166, 0fBE117CB1;
	fma.rn.f32 	%f172, %f171, %f166, 0f3E4CBCE0;
	fma.rn.f32 	%f173, %f172, %f166, 0fBEAAAA7D;
	mul.f32 	%f174, %f166, %f173;
	fma.rn.f32 	%f175, %f174, %f165, %f165;
	neg.f32 	%f176, %f175;
	fma.rn.f32 	%f177, 0f3F6EE581, 0f3FD774EB, %f176;
	selp.f32 	%f178, %f177, %f175, %p3;
	selp.f32 	%f179, 0f3F6EE581, 0f3FEEE581, %p3;
	selp.f32 	%f180, %f175, %f176, %p3;
	mov.b32 	%r44, %f148;
	fma.rn.f32 	%f181, %f179, 0f3FD774EB, %f180;
	setp.lt.s32 	%p4, %r44, 0;
	selp.f32 	%f182, %f181, %f178, %p4;
	add.f32 	%f183, %f161, %f162;
	setp.eq.f32 	%p5, %f163, 0f00000000;
	selp.f32 	%f184, 0f40490FDB, 0f00000000, %p4;
	setp.eq.f32 	%p6, %f161, %f162;
	selp.f32 	%f185, 0f4016CBE4, 0f3F490FDB, %p4;
	selp.f32 	%f186, %f185, %f182, %p6;
	selp.f32 	%f187, %f184, %f186, %p5;
	abs.f32 	%f188, %f183;
	setp.nan.f32 	%p7, %f188, %f188;
	copysign.f32 	%f189, %f160, %f187;
	selp.f32 	%f1626, %f183, %f189, %p7;
	div.rn.f32 	%f190, %f131, %f22;
	mul.f32 	%f1614, %f13, %f190;
	mul.f32 	%f1615, %f14, %f190;
	mul.f32 	%f1616, %f15, %f190;
	neg.f32 	%f191, %f131;
	div.rn.f32 	%f192, %f191, %f125;
	mul.f32 	%f1623, %f16, %f192;
	mul.f32 	%f1624, %f17, %f192;
	mul.f32 	%f1625, %f18, %f192;
	mul.f32 	%f193, %f5, %f8;
	fma.rn.f32 	%f194, %f4, %f7, %f193;
	fma.rn.f32 	%f195, %f6, %f9, %f194;
	mul.f32 	%f196, %f8, %f11;
	fma.rn.f32 	%f197, %f7, %f10, %f196;
	fma.rn.f32 	%f198, %f9, %f12, %f197;
	div.rn.f32 	%f199, %f195, %f128;
	div.rn.f32 	%f200, %f198, %f128;
	add.f32 	%f201, %f199, 0f3F800000;
	add.f32 	%f202, %f200, 0f3F800000;
	mul.f32 	%f203, %f200, %f1623;
	mul.f32 	%f204, %f200, %f1624;
	mul.f32 	%f205, %f200, %f1625;
	mul.f32 	%f206, %f201, %f1614;
	sub.f32 	%f1617, %f203, %f206;
	mul.f32 	%f207, %f201, %f1615;
	sub.f32 	%f1618, %f204, %f207;
	mul.f32 	%f208, %f201, %f1616;
	sub.f32 	%f1619, %f205, %f208;
	mul.f32 	%f209, %f199, %f1614;
	mul.f32 	%f210, %f199, %f1615;
	mul.f32 	%f211, %f199, %f1616;
	mul.f32 	%f212, %f202, %f1623;
	sub.f32 	%f1620, %f209, %f212;
	mul.f32 	%f213, %f202, %f1624;
	sub.f32 	%f1621, %f210, %f213;
	mul.f32 	%f214, %f202, %f1625;
	sub.f32 	%f1622, %f211, %f214;
$L__BB2_3:
	mov.f32 	%f1627, 0f00000000;
	st.local.v4.f32 	[%rd5], {%f1627, %f1627, %f1627, %f1627};
	st.local.v4.f32 	[%rd5+16], {%f1627, %f1627, %f1627, %f1627};
	st.local.v4.f32 	[%rd5+32], {%f1627, %f1627, %f1627, %f1627};
	st.local.v4.f32 	[%rd5+48], {%f1627, %f1627, %f1627, %f1627};
	st.local.v4.f32 	[%rd5+64], {%f1627, %f1627, %f1627, %f1627};
	st.local.v4.f32 	[%rd5+80], {%f1627, %f1627, %f1627, %f1627};
	st.local.v4.f32 	[%rd5+96], {%f1627, %f1627, %f1627, %f1627};
	st.local.v4.f32 	[%rd5+112], {%f1627, %f1627, %f1627, %f1627};
	st.local.v4.f32 	[%rd5+128], {%f1627, %f1627, %f1627, %f1627};
	st.local.v4.f32 	[%rd5+144], {%f1627, %f1627, %f1627, %f1627};
	st.local.v4.f32 	[%rd5+160], {%f1627, %f1627, %f1627, %f1627};
	st.local.v4.f32 	[%rd5+176], {%f1627, %f1627, %f1627, %f1627};
	st.local.v4.f32 	[%rd5+192], {%f1627, %f1627, %f1627, %f1627};
	st.local.v4.f32 	[%rd5+208], {%f1627, %f1627, %f1627, %f1627};
	st.local.v4.f32 	[%rd5+224], {%f1627, %f1627, %f1627, %f1627};
	st.local.v4.f32 	[%rd5+240], {%f1627, %f1627, %f1627, %f1627};
	st.local.v4.f32 	[%rd5+256], {%f1627, %f1627, %f1627, %f1627};
	st.local.v4.f32 	[%rd5+272], {%f1627, %f1627, %f1627, %f1627};
	st.local.v4.f32 	[%rd5+288], {%f1627, %f1627, %f1627, %f1627};
	st.local.v4.f32 	[%rd5+304], {%f1627, %f1627, %f1627, %f1627};
	st.local.v4.f32 	[%rd5+320], {%f1627, %f1627, %f1627, %f1627};
	st.local.v4.f32 	[%rd5+336], {%f1627, %f1627, %f1627, %f1627};
	st.local.v4.f32 	[%rd5+352], {%f1627, %f1627, %f1627, %f1627};
	st.local.v4.f32 	[%rd5+368], {%f1627, %f1627, %f1627, %f1627};
	st.local.v4.f32 	[%rd5+384], {%f1627, %f1627, %f1627, %f1627};
	st.local.v4.f32 	[%rd5+400], {%f1627, %f1627, %f1627, %f1627};
	st.local.v4.f32 	[%rd5+416], {%f1627, %f1627, %f1627, %f1627};
	st.local.v4.f32 	[%rd5+432], {%f1627, %f1627, %f1627, %f1627};
	st.local.v4.f32 	[%rd5+448], {%f1627, %f1627, %f1627, %f1627};
	st.local.v4.f32 	[%rd5+464], {%f1627, %f1627, %f1627, %f1627};
	st.local.v4.f32 	[%rd5+480], {%f1627, %f1627, %f1627, %f1627};
	st.local.v4.f32 	[%rd5+496], {%f1627, %f1627, %f1627, %f1627};
	st.local.v4.f32 	[%rd5+512], {%f1627, %f1627, %f1627, %f1627};
	st.local.v4.f32 	[%rd5+528], {%f1627, %f1627, %f1627, %f1627};
	st.local.v4.f32 	[%rd5+544], {%f1627, %f1627, %f1627, %f1627};
	st.local.v4.f32 	[%rd5+560], {%f1627, %f1627, %f1627, %f1627};
	@%p1 bra 	$L__BB2_20;
	add.u64 	%rd53, %SPL, 432;
	add.u64 	%rd55, %SPL, 576;
	sqrt.rn.f32 	%f216, %f128;
	mul.f32 	%f217, %f13, %f14;
	mul.f32 	%f218, %f16, %f17;
	mul.f32 	%f219, %f13, %f15;
	mul.f32 	%f220, %f16, %f18;
	mul.f32 	%f221, %f14, %f15;
	mul.f32 	%f222, %f17, %f18;
	neg.f32 	%f223, %f6;
	neg.f32 	%f224, %f4;
	neg.f32 	%f225, %f5;
	neg.f32 	%f54, %f9;
	neg.f32 	%f55, %f7;
	neg.f32 	%f56, %f8;
	neg.f32 	%f57, %f12;
	neg.f32 	%f58, %f10;
	neg.f32 	%f59, %f11;
	add.f32 	%f226, %f9, %f6;
	sub.f32 	%f227, %f56, %f5;
	mov.f32 	%f228, 0f00000000;
	st.local.v4.f32 	[%rd2], {%f228, %f54, %f8, %f9};
	sub.f32 	%f229, %f54, %f6;
	st.local.v4.f32 	[%rd2+112], {%f228, %f228, %f228, %f228};
	add.f32 	%f230, %f7, %f4;
	st.local.v4.f32 	[%rd2+80], {%f5, %f6, %f228, %f224};
	add.f32 	%f231, %f8, %f5;
	mov.f32 	%f232, 0f80000000;
	st.local.v4.f32 	[%rd2+48], {%f229, %f232, %f230, %f231};
	st.local.v4.f32 	[%rd2+16], {%f228, %f55, %f56, %f7};
	sub.f32 	%f233, %f55, %f4;
	st.local.v4.f32 	[%rd2+32], {%f228, %f232, %f226, %f227};
	st.local.v4.f32 	[%rd2+64], {%f233, %f232, %f228, %f223};
	st.local.v4.f32 	[%rd2+96], {%f225, %f4, %f228, %f228};
	st.local.v4.f32 	[%rd2+128], {%f228, %f228, %f228, %f228};
	add.f32 	%f234, %f12, %f9;
	sub.f32 	%f235, %f59, %f8;
	st.local.v4.f32 	[%rd53], {%f228, %f228, %f228, %f228};
	sub.f32 	%f236, %f57, %f9;
	st.local.v4.f32 	[%rd53+112], {%f54, %f8, %f9, %f228};
	add.f32 	%f237, %f10, %f7;
	st.local.v4.f32 	[%rd53+80], {%f235, %f236, %f232, %f237};
	st.local.v4.f32 	[%rd53+48], {%f12, %f228, %f58, %f59};
	add.f32 	%f238, %f11, %f8;
	st.local.v4.f32 	[%rd53+16], {%f228, %f228, %f228, %f228};
	sub.f32 	%f239, %f58, %f7;
	add.s64 	%rd6, %rd53, 32;
	st.local.v4.f32 	[%rd53+32], {%f228, %f228, %f57, %f11};
	st.local.v4.f32 	[%rd53+64], {%f10, %f228, %f232, %f234};
	st.local.v4.f32 	[%rd53+96], {%f238, %f239, %f232, %f228};
	st.local.v4.f32 	[%rd53+128], {%f55, %f56, %f7, %f228};
	div.rn.f32 	%f60, %f216, %f22;
	neg.f32 	%f240, %f216;
	div.rn.f32 	%f61, %f240, %f125;
	mul.f32 	%f241, %f5, %f8;
	fma.rn.f32 	%f242, %f4, %f7, %f241;
	fma.rn.f32 	%f62, %f6, %f9, %f242;
	mul.f32 	%f243, %f8, %f11;
	fma.rn.f32 	%f244, %f7, %f10, %f243;
	fma.rn.f32 	%f63, %f9, %f12, %f244;
	div.rn.f32 	%f245, %f55, %f216;
	div.rn.f32 	%f246, %f7, %f216;
	div.rn.f32 	%f247, %f56, %f216;
	div.rn.f32 	%f248, %f8, %f216;
	st.local.v4.f32 	[%rd55], {%f228, %f228, %f228, %f245};
	div.rn.f32 	%f249, %f54, %f216;
	st.local.v4.f32 	[%rd55+16], {%f247, %f249, %f246, %f248};
	div.rn.f32 	%f250, %f9, %f216;
	st.local.v4.f32 	[%rd55+32], {%f250, %f228, %f228, %f228};
	neg.f32 	%f64, %f16;
	add.f32 	%f251, %f19, %f19;
	div.rn.f32 	%f252, %f251, %f22;
	mov.f32 	%f253, 0f3F800000;
	sub.f32 	%f65, %f253, %f252;
	fma.rn.f32 	%f254, %f13, %f14, %f217;
	div.rn.f32 	%f255, %f254, %f22;
	sub.f32 	%f66, %f228, %f255;
	fma.rn.f32 	%f256, %f13, %f15, %f219;
	div.rn.f32 	%f257, %f256, %f22;
	sub.f32 	%f67, %f228, %f257;
	add.f32 	%f258, %f23, %f23;
	div.rn.f32 	%f259, %f258, %f125;
	sub.f32 	%f68, %f253, %f259;
	fma.rn.f32 	%f260, %f16, %f17, %f218;
	div.rn.f32 	%f261, %f260, %f125;
	sub.f32 	%f69, %f228, %f261;
	fma.rn.f32 	%f262, %f16, %f18, %f220;
	div.rn.f32 	%f263, %f262, %f125;
	sub.f32 	%f70, %f228, %f263;
	neg.f32 	%f71, %f17;
	add.f32 	%f264, %f20, %f20;
	div.rn.f32 	%f265, %f264, %f22;
	sub.f32 	%f72, %f253, %f265;
	fma.rn.f32 	%f266, %f14, %f15, %f221;
	div.rn.f32 	%f267, %f266, %f22;
	sub.f32 	%f73, %f228, %f267;
	add.f32 	%f268, %f24, %f24;
	div.rn.f32 	%f269, %f268, %f125;
	sub.f32 	%f74, %f253, %f269;
	fma.rn.f32 	%f270, %f17, %f18, %f222;
	div.rn.f32 	%f271, %f270, %f125;
	sub.f32 	%f75, %f228, %f271;
	neg.f32 	%f76, %f18;
	add.f32 	%f272, %f21, %f21;
	div.rn.f32 	%f273, %f272, %f22;
	sub.f32 	%f77, %f253, %f273;
	add.f32 	%f274, %f25, %f25;
	div.rn.f32 	%f275, %f274, %f125;
	sub.f32 	%f78, %f253, %f275;
	add.s64 	%rd176, %rd55, 8;
	mov.b32 	%r197, 0;
	mov.b64 	%rd175, 0;
$L__BB2_5:
	add.s64 	%rd56, %rd2, %rd175;
	add.s64 	%rd57, %rd3, %rd175;
	add.s64 	%rd58, %rd6, %rd175;
	add.s64 	%rd59, %rd4, %rd175;
	ld.local.f32 	%f276, [%rd176+-8];
	mul.f32 	%f277, %f13, %f276;
	div.rn.f32 	%f278, %f277, %f22;
	ld.local.f32 	%f279, [%rd56];
	fma.rn.f32 	%f280, %f279, %f65, 0f00000000;
	ld.local.f32 	%f281, [%rd56+12];
	fma.rn.f32 	%f282, %f281, %f66, %f280;
	ld.local.f32 	%f283, [%rd56+24];
	fma.rn.f32 	%f284, %f283, %f67, %f282;
	fma.rn.f32 	%f285, %f60, %f284, %f278;
	st.local.f32 	[%rd57], %f285;
	mul.f32 	%f286, %f276, %f64;
	div.rn.f32 	%f287, %f286, %f125;
	ld.local.f32 	%f288, [%rd58+-32];
	fma.rn.f32 	%f289, %f288, %f68, 0f00000000;
	ld.local.f32 	%f290, [%rd58+-20];
	fma.rn.f32 	%f291, %f290, %f69, %f289;
	ld.local.f32 	%f292, [%rd58+-8];
	fma.rn.f32 	%f293, %f292, %f70, %f291;
	fma.rn.f32 	%f294, %f61, %f293, %f287;
	st.local.f32 	[%rd59], %f294;
	ld.local.f32 	%f295, [%rd176+-4];
	mul.f32 	%f296, %f13, %f295;
	div.rn.f32 	%f297, %f296, %f22;
	ld.local.f32 	%f298, [%rd56+4];
	fma.rn.f32 	%f299, %f298, %f65, 0f00000000;
	ld.local.f32 	%f300, [%rd56+16];
	fma.rn.f32 	%f301, %f300, %f66, %f299;
	ld.local.f32 	%f302, [%rd56+28];
	fma.rn.f32 	%f303, %f302, %f67, %f301;
	fma.rn.f32 	%f304, %f60, %f303, %f297;
	st.local.f32 	[%rd57+4], %f304;
	mul.f32 	%f305, %f295, %f64;
	div.rn.f32 	%f306, %f305, %f125;
	ld.local.f32 	%f307, [%rd58+-28];
	fma.rn.f32 	%f308, %f307, %f68, 0f00000000;
	ld.local.f32 	%f309, [%rd58+-16];
	fma.rn.f32 	%f310, %f309, %f69, %f308;
	ld.local.f32 	%f311, [%rd58+-4];
	fma.rn.f32 	%f312, %f311, %f70, %f310;
	fma.rn.f32 	%f313, %f61, %f312, %f306;
	st.local.f32 	[%rd59+4], %f313;
	ld.local.f32 	%f314, [%rd176];
	mul.f32 	%f315, %f13, %f314;
	div.rn.f32 	%f316, %f315, %f22;
	ld.local.f32 	%f317, [%rd56+8];
	fma.rn.f32 	%f318, %f317, %f65, 0f00000000;
	ld.local.f32 	%f319, [%rd56+20];
	fma.rn.f32 	%f320, %f319, %f66, %f318;
	ld.local.f32 	%f321, [%rd56+32];
	fma.rn.f32 	%f322, %f321, %f67, %f320;
	fma.rn.f32 	%f323, %f60, %f322, %f316;
	st.local.f32 	[%rd57+8], %f323;
	mul.f32 	%f324, %f314, %f64;
	div.rn.f32 	%f325, %f324, %f125;
	ld.local.f32 	%f326, [%rd58+-24];
	fma.rn.f32 	%f327, %f326, %f68, 0f00000000;
	ld.local.f32 	%f328, [%rd58+-12];
	fma.rn.f32 	%f329, %f328, %f69, %f327;
	ld.local.f32 	%f330, [%rd58];
	fma.rn.f32 	%f331, %f330, %f70, %f329;
	fma.rn.f32 	%f332, %f61, %f331, %f325;
	st.local.f32 	[%rd59+8], %f332;
	mul.f32 	%f333, %f14, %f276;
	div.rn.f32 	%f334, %f333, %f22;
	fma.rn.f32 	%f335, %f279, %f66, 0f00000000;
	fma.rn.f32 	%f336, %f281, %f72, %f335;
	fma.rn.f32 	%f337, %f283, %f73, %f336;
	fma.rn.f32 	%f338, %f60, %f337, %f334;
	st.local.f32 	[%rd57+12], %f338;
	mul.f32 	%f339, %f276, %f71;
	div.rn.f32 	%f340, %f339, %f125;
	fma.rn.f32 	%f341, %f288, %f69, 0f00000000;
	fma.rn.f32 	%f342, %f290, %f74, %f341;
	fma.rn.f32 	%f343, %f292, %f75, %f342;
	fma.rn.f32 	%f344, %f61, %f343, %f340;
	st.local.f32 	[%rd59+12], %f344;
	mul.f32 	%f345, %f14, %f295;
	div.rn.f32 	%f346, %f345, %f22;
	fma.rn.f32 	%f347, %f298, %f66, 0f00000000;
	fma.rn.f32 	%f348, %f300, %f72, %f347;
	fma.rn.f32 	%f349, %f302, %f73, %f348;
	fma.rn.f32 	%f350, %f60, %f349, %f346;
	st.local.f32 	[%rd57+16], %f350;
	mul.f32 	%f351, %f295, %f71;
	div.rn.f32 	%f352, %f351, %f125;
	fma.rn.f32 	%f353, %f307, %f69, 0f00000000;
	fma.rn.f32 	%f354, %f309, %f74, %f353;
	fma.rn.f32 	%f355, %f311, %f75, %f354;
	fma.rn.f32 	%f356, %f61, %f355, %f352;
	st.local.f32 	[%rd59+16], %f356;
	mul.f32 	%f357, %f14, %f314;
	div.rn.f32 	%f358, %f357, %f22;
	fma.rn.f32 	%f359, %f317, %f66, 0f00000000;
	fma.rn.f32 	%f360, %f319, %f72, %f359;
	fma.rn.f32 	%f361, %f321, %f73, %f360;
	fma.rn.f32 	%f362, %f60, %f361, %f358;
	st.local.f32 	[%rd57+20], %f362;
	mul.f32 	%f363, %f314, %f71;
	div.rn.f32 	%f364, %f363, %f125;
	fma.rn.f32 	%f365, %f326, %f69, 0f00000000;
	fma.rn.f32 	%f366, %f328, %f74, %f365;
	fma.rn.f32 	%f367, %f330, %f75, %f366;
	fma.rn.f32 	%f368, %f61, %f367, %f364;
	st.local.f32 	[%rd59+20], %f368;
	mul.f32 	%f369, %f15, %f276;
	div.rn.f32 	%f370, %f369, %f22;
	fma.rn.f32 	%f371, %f279, %f67, 0f00000000;
	fma.rn.f32 	%f372, %f281, %f73, %f371;
	fma.rn.f32 	%f373, %f283, %f77, %f372;
	fma.rn.f32 	%f374, %f60, %f373, %f370;
	st.local.f32 	[%rd57+24], %f374;
	mul.f32 	%f375, %f276, %f76;
	div.rn.f32 	%f376, %f375, %f125;
	fma.rn.f32 	%f377, %f288, %f70, 0f00000000;
	fma.rn.f32 	%f378, %f290, %f75, %f377;
	fma.rn.f32 	%f379, %f292, %f78, %f378;
	fma.rn.f32 	%f380, %f61, %f379, %f376;
	st.local.f32 	[%rd59+24], %f380;
	mul.f32 	%f381, %f15, %f295;
	div.rn.f32 	%f382, %f381, %f22;
	fma.rn.f32 	%f383, %f298, %f67, 0f00000000;
	fma.rn.f32 	%f384, %f300, %f73, %f383;
	fma.rn.f32 	%f385, %f302, %f77, %f384;
	fma.rn.f32 	%f386, %f60, %f385, %f382;
	st.local.f32 	[%rd57+28], %f386;
	mul.f32 	%f387, %f295, %f76;
	div.rn.f32 	%f388, %f387, %f125;
	fma.rn.f32 	%f389, %f307, %f70, 0f00000000;
	fma.rn.f32 	%f390, %f309, %f75, %f389;
	fma.rn.f32 	%f391, %f311, %f78, %f390;
	fma.rn.f32 	%f392, %f61, %f391, %f388;
	st.local.f32 	[%rd59+28], %f392;
	mul.f32 	%f393, %f15, %f314;
	div.rn.f32 	%f394, %f393, %f22;
	fma.rn.f32 	%f395, %f317, %f67, 0f00000000;
	fma.rn.f32 	%f396, %f319, %f73, %f395;
	fma.rn.f32 	%f397, %f321, %f77, %f396;
	fma.rn.f32 	%f398, %f60, %f397, %f394;
	st.local.f32 	[%rd57+32], %f398;
	mul.f32 	%f399, %f314, %f76;
	div.rn.f32 	%f400, %f399, %f125;
	fma.rn.f32 	%f401, %f326, %f70, 0f00000000;
	fma.rn.f32 	%f402, %f328, %f75, %f401;
	fma.rn.f32 	%f403, %f330, %f78, %f402;
	fma.rn.f32 	%f404, %f61, %f403, %f400;
	st.local.f32 	[%rd59+32], %f404;
	add.s32 	%r197, %r197, 1;
	add.s64 	%rd176, %rd176, 12;
	add.s64 	%rd175, %rd175, 36;
	setp.ne.s32 	%p8, %r197, 4;
	@%p8 bra 	$L__BB2_5;
	mul.f32 	%f405, %f13, %f60;
	mul.f32 	%f406, %f14, %f60;
	mul.f32 	%f407, %f15, %f60;
	mul.f32 	%f408, %f16, %f61;
	mul.f32 	%f409, %f17, %f61;
	mul.f32 	%f410, %f18, %f61;
	div.rn.f32 	%f411, %f62, %f128;
	div.rn.f32 	%f412, %f63, %f128;
	add.f32 	%f413, %f411, 0f3F800000;
	add.f32 	%f414, %f412, 0f3F800000;
	mul.f32 	%f415, %f7, 0fC0000000;
	add.f32 	%f416, %f7, %f7;
	mul.f32 	%f417, %f8, 0fC0000000;
	add.f32 	%f418, %f8, %f8;
	mul.f32 	%f419, %f9, 0fC0000000;
	add.f32 	%f420, %f9, %f9;
	mul.f32 	%f421, %f128, %f128;
	mul.f32 	%f422, %f62, 0f00000000;
	div.rn.f32 	%f423, %f422, %f421;
	div.rn.f32 	%f424, %f7, %f128;
	add.f32 	%f425, %f423, %f424;
	mov.f32 	%f426, 0f00000000;
	div.rn.f32 	%f427, %f426, %f128;
	mul.f32 	%f428, %f63, 0f00000000;
	div.rn.f32 	%f429, %f428, %f421;
	sub.f32 	%f430, %f427, %f429;
	div.rn.f32 	%f431, %f55, %f128;
	sub.f32 	%f432, %f431, %f423;
	sub.f32 	%f433, %f429, %f427;
	div.rn.f32 	%f434, %f8, %f128;
	add.f32 	%f435, %f423, %f434;
	div.rn.f32 	%f436, %f56, %f128;
	sub.f32 	%f437, %f436, %f423;
	div.rn.f32 	%f438, %f9, %f128;
	add.f32 	%f439, %f423, %f438;
	div.rn.f32 	%f440, %f54, %f128;
	sub.f32 	%f441, %f440, %f423;
	mul.f32 	%f442, %f62, %f415;
	div.rn.f32 	%f443, %f442, %f421;
	sub.f32 	%f444, %f7, %f4;
	div.rn.f32 	%f445, %f444, %f128;
	sub.f32 	%f446, %f443, %f445;
	div.rn.f32 	%f447, %f58, %f128;
	mul.f32 	%f448, %f63, %f415;
	div.rn.f32 	%f449, %f448, %f421;
	sub.f32 	%f450, %f447, %f449;
	sub.f32 	%f451, %f445, %f443;
	div.rn.f32 	%f452, %f10, %f128;
	add.f32 	%f453, %f449, %f452;
	mul.f32 	%f454, %f62, %f417;
	div.rn.f32 	%f455, %f454, %f421;
	sub.f32 	%f456, %f8, %f5;
	div.rn.f32 	%f457, %f456, %f128;
	sub.f32 	%f458, %f455, %f457;
	div.rn.f32 	%f459, %f59, %f128;
	mul.f32 	%f460, %f63, %f417;
	div.rn.f32 	%f461, %f460, %f421;
	sub.f32 	%f462, %f459, %f461;
	sub.f32 	%f463, %f457, %f455;
	div.rn.f32 	%f464, %f11, %f128;
	add.f32 	%f465, %f461, %f464;
	mul.f32 	%f466, %f62, %f419;
	div.rn.f32 	%f467, %f466, %f421;
	sub.f32 	%f468, %f9, %f6;
	div.rn.f32 	%f469, %f468, %f128;
	sub.f32 	%f470, %f467, %f469;
	div.rn.f32 	%f471, %f57, %f128;
	mul.f32 	%f472, %f63, %f419;
	div.rn.f32 	%f473, %f472, %f421;
	sub.f32 	%f474, %f471, %f473;
	sub.f32 	%f475, %f469, %f467;
	div.rn.f32 	%f476, %f12, %f128;
	add.f32 	%f477, %f473, %f476;
	mul.f32 	%f478, %f62, %f416;
	div.rn.f32 	%f479, %f478, %f421;
	div.rn.f32 	%f480, %f4, %f128;
	sub.f32 	%f481, %f479, %f480;
	sub.f32 	%f482, %f10, %f7;
	div.rn.f32 	%f483, %f482, %f128;
	mul.f32 	%f484, %f63, %f416;
	div.rn.f32 	%f485, %f484, %f421;
	sub.f32 	%f486, %f483, %f485;
	sub.f32 	%f487, %f480, %f479;
	sub.f32 	%f488, %f485, %f483;
	mul.f32 	%f489, %f62, %f418;
	div.rn.f32 	%f490, %f489, %f421;
	div.rn.f32 	%f491, %f5, %f128;
	sub.f32 	%f492, %f490, %f491;
	sub.f32 	%f493, %f11, %f8;
	div.rn.f32 	%f494, %f493, %f128;
	mul.f32 	%f495, %f63, %f418;
	div.rn.f32 	%f496, %f495, %f421;
	sub.f32 	%f497, %f494, %f496;
	sub.f32 	%f498, %f491, %f490;
	sub.f32 	%f499, %f496, %f494;
	mul.f32 	%f500, %f62, %f420;
	div.rn.f32 	%f501, %f500, %f421;
	div.rn.f32 	%f502, %f6, %f128;
	sub.f32 	%f503, %f501, %f502;
	sub.f32 	%f504, %f12, %f9;
	div.rn.f32 	%f505, %f504, %f128;
	mul.f32 	%f506, %f63, %f420;
	div.rn.f32 	%f507, %f506, %f421;
	sub.f32 	%f508, %f505, %f507;
	sub.f32 	%f509, %f502, %f501;
	sub.f32 	%f510, %f507, %f505;
	sub.f32 	%f511, %f423, %f427;
	sub.f32 	%f512, %f424, %f429;
	sub.f32 	%f513, %f427, %f423;
	sub.f32 	%f514, %f429, %f424;
	sub.f32 	%f515, %f434, %f429;
	sub.f32 	%f516, %f429, %f434;
	sub.f32 	%f517, %f438, %f429;
	sub.f32 	%f518, %f429, %f438;
	mul.f32 	%f519, %f405, %f425;
	ld.local.v4.f32 	{%f1627, %f520, %f521, %f522}, [%rd3];
	mul.f32 	%f523, %f413, %f1627;
	sub.f32 	%f524, %f519, %f523;
	fma.rn.f32 	%f525, %f408, %f430, %f524;
	ld.local.v4.f32 	{%f526, %f527, %f528, %f529}, [%rd4];
	fma.rn.f32 	%f530, %f412, %f526, %f525;
	mul.f32 	%f531, %f411, %f1627;
	fma.rn.f32 	%f532, %f405, %f432, %f531;
	fma.rn.f32 	%f533, %f408, %f433, %f532;
	mul.f32 	%f534, %f414, %f526;
	sub.f32 	%f535, %f533, %f534;
	mul.f32 	%f536, %f405, %f435;
	mul.f32 	%f537, %f413, %f520;
	sub.f32 	%f538, %f536, %f537;
	fma.rn.f32 	%f539, %f408, %f430, %f538;
	fma.rn.f32 	%f540, %f412, %f527, %f539;
	mul.f32 	%f541, %f411, %f520;
	fma.rn.f32 	%f542, %f405, %f437, %f541;
	fma.rn.f32 	%f543, %f408, %f433, %f542;
	mul.f32 	%f544, %f414, %f527;
	sub.f32 	%f545, %f543, %f544;
	mul.f32 	%f546, %f405, %f439;
	mul.f32 	%f547, %f413, %f521;
	sub.f32 	%f548, %f546, %f547;
	fma.rn.f32 	%f549, %f408, %f430, %f548;
	fma.rn.f32 	%f550, %f412, %f528, %f549;
	mul.f32 	%f551, %f411, %f521;
	fma.rn.f32 	%f552, %f405, %f441, %f551;
	fma.rn.f32 	%f553, %f408, %f433, %f552;
	mul.f32 	%f554, %f414, %f528;
	sub.f32 	%f555, %f553, %f554;
	mul.f32 	%f556, %f406, %f425;
	mul.f32 	%f557, %f413, %f522;
	sub.f32 	%f558, %f556, %f557;
	fma.rn.f32 	%f559, %f409, %f430, %f558;
	fma.rn.f32 	%f560, %f412, %f529, %f559;
	mul.f32 	%f561, %f411, %f522;
	fma.rn.f32 	%f562, %f406, %f432, %f561;
	fma.rn.f32 	%f563, %f409, %f433, %f562;
	mul.f32 	%f564, %f414, %f529;
	sub.f32 	%f565, %f563, %f564;
	mul.f32 	%f566, %f406, %f435;
	ld.local.v4.f32 	{%f567, %f568, %f569, %f570}, [%rd3+16];
	mul.f32 	%f571, %f413, %f567;
	sub.f32 	%f572, %f566, %f571;
	fma.rn.f32 	%f573, %f409, %f430, %f572;
	ld.local.v4.f32 	{%f574, %f575, %f576, %f577}, [%rd4+16];
	fma.rn.f32 	%f578, %f412, %f574, %f573;
	mul.f32 	%f579, %f411, %f567;
	fma.rn.f32 	%f580, %f406, %f437, %f579;
	fma.rn.f32 	%f581, %f409, %f433, %f580;
	mul.f32 	%f582, %f414, %f574;
	sub.f32 	%f583, %f581, %f582;
	mul.f32 	%f584, %f406, %f439;
	mul.f32 	%f585, %f413, %f568;
	sub.f32 	%f586, %f584, %f585;
	fma.rn.f32 	%f587, %f409, %f430, %f586;
	fma.rn.f32 	%f588, %f412, %f575, %f587;
	mul.f32 	%f589, %f411, %f568;
	fma.rn.f32 	%f590, %f406, %f441, %f589;
	fma.rn.f32 	%f591, %f409, %f433, %f590;
	mul.f32 	%f592, %f414, %f575;
	sub.f32 	%f593, %f591, %f592;
	mul.f32 	%f594, %f407, %f425;
	mul.f32 	%f595, %f413, %f569;
	sub.f32 	%f596, %f594, %f595;
	fma.rn.f32 	%f597, %f410, %f430, %f596;
	fma.rn.f32 	%f598, %f412, %f576, %f597;
	mul.f32 	%f599, %f411, %f569;
	fma.rn.f32 	%f600, %f407, %f432, %f599;
	fma.rn.f32 	%f601, %f410, %f433, %f600;
	mul.f32 	%f602, %f414, %f576;
	sub.f32 	%f603, %f601, %f602;
	mul.f32 	%f604, %f407, %f435;
	mul.f32 	%f605, %f413, %f570;
	sub.f32 	%f606, %f604, %f605;
	fma.rn.f32 	%f607, %f410, %f430, %f606;
	fma.rn.f32 	%f608, %f412, %f577, %f607;
	mul.f32 	%f609, %f411, %f570;
	fma.rn.f32 	%f610, %f407, %f437, %f609;
	fma.rn.f32 	%f611, %f410, %f433, %f610;
	mul.f32 	%f612, %f414, %f577;
	sub.f32 	%f613, %f611, %f612;
	mul.f32 	%f614, %f407, %f439;
	ld.local.v4.f32 	{%f615, %f616, %f617, %f618}, [%rd3+32];
	mul.f32 	%f619, %f413, %f615;
	sub.f32 	%f620, %f614, %f619;
	fma.rn.f32 	%f621, %f410, %f430, %f620;
	ld.local.v4.f32 	{%f622, %f623, %f624, %f625}, [%rd4+32];
	fma.rn.f32 	%f626, %f412, %f622, %f621;
	mul.f32 	%f627, %f411, %f615;
	fma.rn.f32 	%f628, %f407, %f441, %f627;
	fma.rn.f32 	%f629, %f410, %f433, %f628;
	mul.f32 	%f630, %f414, %f622;
	sub.f32 	%f631, %f629, %f630;
	mul.f32 	%f632, %f405, %f446;
	mul.f32 	%f633, %f413, %f616;
	sub.f32 	%f634, %f632, %f633;
	fma.rn.f32 	%f635, %f408, %f450, %f634;
	fma.rn.f32 	%f636, %f412, %f623, %f635;
	mul.f32 	%f637, %f411, %f616;
	fma.rn.f32 	%f638, %f405, %f451, %f637;
	fma.rn.f32 	%f639, %f408, %f453, %f638;
	mul.f32 	%f640, %f414, %f623;
	sub.f32 	%f641, %f639, %f640;
	mul.f32 	%f642, %f405, %f458;
	mul.f32 	%f643, %f413, %f617;
	sub.f32 	%f644, %f642, %f643;
	fma.rn.f32 	%f645, %f408, %f462, %f644;
	fma.rn.f32 	%f646, %f412, %f624, %f645;
	mul.f32 	%f647, %f411, %f617;
	fma.rn.f32 	%f648, %f405, %f463, %f647;
	fma.rn.f32 	%f649, %f408, %f465, %f648;
	mul.f32 	%f650, %f414, %f624;
	sub.f32 	%f651, %f649, %f650;
	mul.f32 	%f652, %f405, %f470;
	mul.f32 	%f653, %f413, %f618;
	sub.f32 	%f654, %f652, %f653;
	fma.rn.f32 	%f655, %f408, %f474, %f654;
	fma.rn.f32 	%f656, %f412, %f625, %f655;
	mul.f32 	%f657, %f411, %f618;
	fma.rn.f32 	%f658, %f405, %f475, %f657;
	fma.rn.f32 	%f659, %f408, %f477, %f658;
	mul.f32 	%f660, %f414, %f625;
	sub.f32 	%f661, %f659, %f660;
	mul.f32 	%f662, %f406, %f446;
	ld.local.v4.f32 	{%f663, %f664, %f665, %f666}, [%rd3+48];
	mul.f32 	%f667, %f413, %f663;
	sub.f32 	%f668, %f662, %f667;
	fma.rn.f32 	%f669, %f409, %f450, %f668;
	ld.local.v4.f32 	{%f670, %f671, %f672, %f673}, [%rd4+48];
	fma.rn.f32 	%f674, %f412, %f670, %f669;
	mul.f32 	%f675, %f411, %f663;
	fma.rn.f32 	%f676, %f406, %f451, %f675;
	fma.rn.f32 	%f677, %f409, %f453, %f676;
	mul.f32 	%f678, %f414, %f670;
	sub.f32 	%f679, %f677, %f678;
	mul.f32 	%f680, %f406, %f458;
	mul.f32 	%f681, %f413, %f664;
	sub.f32 	%f682, %f680, %f681;
	fma.rn.f32 	%f683, %f409, %f462, %f682;
	fma.rn.f32 	%f684, %f412, %f671, %f683;
	mul.f32 	%f685, %f411, %f664;
	fma.rn.f32 	%f686, %f406, %f463, %f685;
	fma.rn.f32 	%f687, %f409, %f465, %f686;
	mul.f32 	%f688, %f414, %f671;
	sub.f32 	%f689, %f687, %f688;
	mul.f32 	%f690, %f406, %f470;
	mul.f32 	%f691, %f413, %f665;
	sub.f32 	%f692, %f690, %f691;
	fma.rn.f32 	%f693, %f409, %f474, %f692;
	fma.rn.f32 	%f694, %f412, %f672, %f693;
	mul.f32 	%f695, %f411, %f665;
	fma.rn.f32 	%f696, %f406, %f475, %f695;
	fma.rn.f32 	%f697, %f409, %f477, %f696;
	mul.f32 	%f698, %f414, %f672;
	sub.f32 	%f699, %f697, %f698;
	mul.f32 	%f700, %f407, %f446;
	mul.f32 	%f701, %f413, %f666;
	sub.f32 	%f702, %f700, %f701;
	fma.rn.f32 	%f703, %f410, %f450, %f702;
	fma.rn.f32 	%f704, %f412, %f673, %f703;
	mul.f32 	%f705, %f411, %f666;
	fma.rn.f32 	%f706, %f407, %f451, %f705;
	fma.rn.f32 	%f707, %f410, %f453, %f706;
	mul.f32 	%f708, %f414, %f673;
	sub.f32 	%f709, %f707, %f708;
	mul.f32 	%f710, %f407, %f458;
	ld.local.v4.f32 	{%f711, %f712, %f713, %f714}, [%rd3+64];
	mul.f32 	%f715, %f413, %f711;
	sub.f32 	%f716, %f710, %f715;
	fma.rn.f32 	%f717, %f410, %f462, %f716;
	ld.local.v4.f32 	{%f718, %f719, %f720, %f721}, [%rd4+64];
	fma.rn.f32 	%f722, %f412, %f718, %f717;
	mul.f32 	%f723, %f411, %f711;
	fma.rn.f32 	%f724, %f407, %f463, %f723;
	fma.rn.f32 	%f725, %f410, %f465, %f724;
	mul.f32 	%f726, %f414, %f718;
	sub.f32 	%f727, %f725, %f726;
	mul.f32 	%f728, %f407, %f470;
	mul.f32 	%f729, %f413, %f712;
	sub.f32 	%f730, %f728, %f729;
	fma.rn.f32 	%f731, %f410, %f474, %f730;
	fma.rn.f32 	%f732, %f412, %f719, %f731;
	mul.f32 	%f733, %f411, %f712;
	fma.rn.f32 	%f734, %f407, %f475, %f733;
	fma.rn.f32 	%f735, %f410, %f477, %f734;
	mul.f32 	%f736, %f414, %f719;
	sub.f32 	%f737, %f735, %f736;
	mul.f32 	%f738, %f405, %f481;
	mul.f32 	%f739, %f413, %f713;
	sub.f32 	%f740, %f738, %f739;
	fma.rn.f32 	%f741, %f408, %f486, %f740;
	fma.rn.f32 	%f742, %f412, %f720, %f741;
	mul.f32 	%f743, %f411, %f713;
	fma.rn.f32 	%f744, %f405, %f487, %f743;
	fma.rn.f32 	%f745, %f408, %f488, %f744;
	mul.f32 	%f746, %f414, %f720;
	sub.f32 	%f747, %f745, %f746;
	mul.f32 	%f748, %f405, %f492;
	mul.f32 	%f749, %f413, %f714;
	sub.f32 	%f750, %f748, %f749;
	fma.rn.f32 	%f751, %f408, %f497, %f750;
	fma.rn.f32 	%f752, %f412, %f721, %f751;
	mul.f32 	%f753, %f411, %f714;
	fma.rn.f32 	%f754, %f405, %f498, %f753;
	fma.rn.f32 	%f755, %f408, %f499, %f754;
	mul.f32 	%f756, %f414, %f721;
	sub.f32 	%f757, %f755, %f756;
	mul.f32 	%f758, %f405, %f503;
	ld.local.v4.f32 	{%f759, %f760, %f761, %f762}, [%rd3+80];
	mul.f32 	%f763, %f413, %f759;
	sub.f32 	%f764, %f758, %f763;
	fma.rn.f32 	%f765, %f408, %f508, %f764;
	ld.local.v4.f32 	{%f766, %f767, %f768, %f769}, [%rd4+80];
	fma.rn.f32 	%f770, %f412, %f766, %f765;
	mul.f32 	%f771, %f411, %f759;
	fma.rn.f32 	%f772, %f405, %f509, %f771;
	fma.rn.f32 	%f773, %f408, %f510, %f772;
	mul.f32 	%f774, %f414, %f766;
	sub.f32 	%f775, %f773, %f774;
	mul.f32 	%f776, %f406, %f481;
	mul.f32 	%f777, %f413, %f760;
	sub.f32 	%f778, %f776, %f777;
	fma.rn.f32 	%f779, %f409, %f486, %f778;
	fma.rn.f32 	%f780, %f412, %f767, %f779;
	mul.f32 	%f781, %f411, %f760;
	fma.rn.f32 	%f782, %f406, %f487, %f781;
	fma.rn.f32 	%f783, %f409, %f488, %f782;
	mul.f32 	%f784, %f414, %f767;
	sub.f32 	%f785, %f783, %f784;
	mul.f32 	%f786, %f406, %f492;
	mul.f32 	%f787, %f413, %f761;
	sub.f32 	%f788, %f786, %f787;
	fma.rn.f32 	%f789, %f409, %f497, %f788;
	fma.rn.f32 	%f790, %f412, %f768, %f789;
	mul.f32 	%f791, %f411, %f761;
	fma.rn.f32 	%f792, %f406, %f498, %f791;
	fma.rn.f32 	%f793, %f409, %f499, %f792;
	mul.f32 	%f794, %f414, %f768;
	sub.f32 	%f795, %f793, %f794;
	mul.f32 	%f796, %f406, %f503;
	mul.f32 	%f797, %f413, %f762;
	sub.f32 	%f798, %f796, %f797;
	fma.rn.f32 	%f799, %f409, %f508, %f798;
	fma.rn.f32 	%f800, %f412, %f769, %f799;
	mul.f32 	%f801, %f411, %f762;
	fma.rn.f32 	%f802, %f406, %f509, %f801;
	fma.rn.f32 	%f803, %f409, %f510, %f802;
	mul.f32 	%f804, %f414, %f769;
	sub.f32 	%f805, %f803, %f804;
	mul.f32 	%f806, %f407, %f481;
	ld.local.v4.f32 	{%f807, %f808, %f809, %f810}, [%rd3+96];
	mul.f32 	%f811, %f413, %f807;
	sub.f32 	%f812, %f806, %f811;
	fma.rn.f32 	%f813, %f410, %f486, %f812;
	ld.local.v4.f32 	{%f814, %f815, %f816, %f817}, [%rd4+96];
	fma.rn.f32 	%f818, %f412, %f814, %f813;
	mul.f32 	%f819, %f411, %f807;
	fma.rn.f32 	%f820, %f407, %f487, %f819;
	fma.rn.f32 	%f821, %f410, %f488, %f820;
	mul.f32 	%f822, %f414, %f814;
	sub.f32 	%f823, %f821, %f822;
	mul.f32 	%f824, %f407, %f492;
	mul.f32 	%f825, %f413, %f808;
	sub.f32 	%f826, %f824, %f825;
	fma.rn.f32 	%f827, %f410, %f497, %f826;
	fma.rn.f32 	%f828, %f412, %f815, %f827;
	mul.f32 	%f829, %f411, %f808;
	fma.rn.f32 	%f830, %f407, %f498, %f829;
	fma.rn.f32 	%f831, %f410, %f499, %f830;
	mul.f32 	%f832, %f414, %f815;
	sub.f32 	%f833, %f831, %f832;
	mul.f32 	%f834, %f407, %f503;
	mul.f32 	%f835, %f413, %f809;
	sub.f32 	%f836, %f834, %f835;
	fma.rn.f32 	%f837, %f410, %f508, %f836;
	fma.rn.f32 	%f838, %f412, %f816, %f837;
	mul.f32 	%f839, %f411, %f809;
	fma.rn.f32 	%f840, %f407, %f509, %f839;
	fma.rn.f32 	%f841, %f410, %f510, %f840;
	mul.f32 	%f842, %f414, %f816;
	sub.f32 	%f843, %f841, %f842;
	mul.f32 	%f844, %f405, %f511;
	mul.f32 	%f845, %f413, %f810;
	sub.f32 	%f846, %f844, %f845;
	fma.rn.f32 	%f847, %f408, %f512, %f846;
	fma.rn.f32 	%f848, %f412, %f817, %f847;
	mul.f32 	%f849, %f411, %f810;
	fma.rn.f32 	%f850, %f405, %f513, %f849;
	fma.rn.f32 	%f851, %f408, %f514, %f850;
	mul.f32 	%f852, %f414, %f817;
	sub.f32 	%f853, %f851, %f852;
	ld.local.v4.f32 	{%f854, %f855, %f856, %f857}, [%rd3+112];
	mul.f32 	%f858, %f413, %f854;
	sub.f32 	%f859, %f844, %f858;
	fma.rn.f32 	%f860, %f408, %f515, %f859;
	ld.local.v4.f32 	{%f861, %f862, %f863, %f864}, [%rd4+112];
	fma.rn.f32 	%f865, %f412, %f861, %f860;
	mul.f32 	%f866, %f411, %f854;
	fma.rn.f32 	%f867, %f405, %f513, %f866;
	fma.rn.f32 	%f868, %f408, %f516, %f867;
	mul.f32 	%f869, %f414, %f861;
	sub.f32 	%f870, %f868, %f869;
	mul.f32 	%f871, %f413, %f855;
	sub.f32 	%f872, %f844, %f871;
	fma.rn.f32 	%f873, %f408, %f517, %f872;
	fma.rn.f32 	%f874, %f412, %f862, %f873;
	mul.f32 	%f875, %f411, %f855;
	fma.rn.f32 	%f876, %f405, %f513, %f875;
	fma.rn.f32 	%f877, %f408, %f518, %f876;
	mul.f32 	%f878, %f414, %f862;
	sub.f32 	%f879, %f877, %f878;
	mul.f32 	%f880, %f406, %f511;
	mul.f32 	%f881, %f413, %f856;
	sub.f32 	%f882, %f880, %f881;
	fma.rn.f32 	%f883, %f409, %f512, %f882;
	fma.rn.f32 	%f884, %f412, %f863, %f883;
	mul.f32 	%f885, %f411, %f856;
	fma.rn.f32 	%f886, %f406, %f513, %f885;
	fma.rn.f32 	%f887, %f409, %f514, %f886;
	mul.f32 	%f888, %f414, %f863;
	sub.f32 	%f889, %f887, %f888;
	mul.f32 	%f890, %f413, %f857;
	sub.f32 	%f891, %f880, %f890;
	fma.rn.f32 	%f892, %f409, %f515, %f891;
	fma.rn.f32 	%f893, %f412, %f864, %f892;
	mul.f32 	%f894, %f411, %f857;
	fma.rn.f32 	%f895, %f406, %f513, %f894;
	fma.rn.f32 	%f896, %f409, %f516, %f895;
	mul.f32 	%f897, %f414, %f864;
	sub.f32 	%f898, %f896, %f897;
	ld.local.v4.f32 	{%f899, %f900, %f901, %f902}, [%rd3+128];
	mul.f32 	%f903, %f413, %f899;
	sub.f32 	%f904, %f880, %f903;
	fma.rn.f32 	%f905, %f409, %f517, %f904;
	ld.local.v4.f32 	{%f906, %f907, %f908, %f909}, [%rd4+128];
	fma.rn.f32 	%f910, %f412, %f906, %f905;
	mul.f32 	%f911, %f411, %f899;
	fma.rn.f32 	%f912, %f406, %f513, %f911;
	fma.rn.f32 	%f913, %f409, %f518, %f912;
	mul.f32 	%f914, %f414, %f906;
	sub.f32 	%f915, %f913, %f914;
	mul.f32 	%f916, %f407, %f511;
	mul.f32 	%f917, %f413, %f900;
	sub.f32 	%f918, %f916, %f917;
	fma.rn.f32 	%f919, %f410, %f512, %f918;
	fma.rn.f32 	%f920, %f412, %f907, %f919;
	mul.f32 	%f921, %f411, %f900;
	fma.rn.f32 	%f922, %f407, %f513, %f921;
	fma.rn.f32 	%f923, %f410, %f514, %f922;
	mul.f32 	%f924, %f414, %f907;
	sub.f32 	%f925, %f923, %f924;
	mul.f32 	%f926, %f413, %f901;
	sub.f32 	%f927, %f916, %f926;
	fma.rn.f32 	%f928, %f410, %f515, %f927;
	fma.rn.f32 	%f929, %f412, %f908, %f928;
	mul.f32 	%f930, %f411, %f901;
	fma.rn.f32 	%f931, %f407, %f513, %f930;
	fma.rn.f32 	%f932, %f410, %f516, %f931;
	mul.f32 	%f933, %f414, %f908;
	sub.f32 	%f934, %f932, %f933;
	mul.f32 	%f935, %f413, %f902;
	sub.f32 	%f936, %f916, %f935;
	fma.rn.f32 	%f937, %f410, %f517, %f936;
	fma.rn.f32 	%f938, %f412, %f909, %f937;
	mul.f32 	%f939, %f411, %f902;
	fma.rn.f32 	%f940, %f407, %f513, %f939;
	fma.rn.f32 	%f941, %f410, %f518, %f940;
	mul.f32 	%f942, %f414, %f909;
	sub.f32 	%f943, %f941, %f942;
	st.local.v4.f32 	[%rd5], {%f1627, %f520, %f521, %f616};
	st.local.v4.f32 	[%rd5+48], {%f522, %f567, %f568, %f663};
	st.local.v4.f32 	[%rd5+96], {%f569, %f570, %f615, %f666};
	st.local.v4.f32 	[%rd5+16], {%f617, %f618, %f713, %f714};
	st.local.v4.f32 	[%rd5+64], {%f664, %f665, %f760, %f761};
	st.local.v4.f32 	[%rd5+112], {%f711, %f712, %f807, %f808};
	st.local.v4.f32 	[%rd5+32], {%f759, %f810, %f854, %f855};
	st.local.v4.f32 	[%rd5+80], {%f762, %f856, %f857, %f899};
	st.local.v4.f32 	[%rd5+128], {%f809, %f900, %f901, %f902};
	st.local.v4.f32 	[%rd5+144], {%f530, %f540, %f550, %f636};
	st.local.v4.f32 	[%rd5+192], {%f560, %f578, %f588, %f674};
	st.local.v4.f32 	[%rd5+240], {%f598, %f608, %f626, %f704};
	st.local.v4.f32 	[%rd5+160], {%f646, %f656, %f742, %f752};
	st.local.v4.f32 	[%rd5+208], {%f684, %f694, %f780, %f790};
	st.local.v4.f32 	[%rd5+256], {%f722, %f732, %f818, %f828};
	st.local.v4.f32 	[%rd5+176], {%f770, %f848, %f865, %f874};
	st.local.v4.f32 	[%rd5+224], {%f800, %f884, %f893, %f910};
	st.local.v4.f32 	[%rd5+272], {%f838, %f920, %f929, %f938};
	st.local.v4.f32 	[%rd5+288], {%f535, %f545, %f555, %f641};
	st.local.v4.f32 	[%rd5+336], {%f565, %f583, %f593, %f679};
	st.local.v4.f32 	[%rd5+384], {%f603, %f613, %f631, %f709};
	st.local.v4.f32 	[%rd5+304], {%f651, %f661, %f747, %f757};
	st.local.v4.f32 	[%rd5+352], {%f689, %f699, %f785, %f795};
	st.local.v4.f32 	[%rd5+400], {%f727, %f737, %f823, %f833};
	st.local.v4.f32 	[%rd5+320], {%f775, %f853, %f870, %f879};
	st.local.v4.f32 	[%rd5+368], {%f805, %f889, %f898, %f915};
	st.local.v4.f32 	[%rd5+416], {%f843, %f925, %f934, %f943};
	st.local.v4.f32 	[%rd5+432], {%f526, %f527, %f528, %f623};
	st.local.v4.f32 	[%rd5+480], {%f529, %f574, %f575, %f670};
	st.local.v4.f32 	[%rd5+528], {%f576, %f577, %f622, %f673};
	st.local.v4.f32 	[%rd5+448], {%f624, %f625, %f720, %f721};
	st.local.v4.f32 	[%rd5+496], {%f671, %f672, %f767, %f768};
	st.local.v4.f32 	[%rd5+544], {%f718, %f719, %f814, %f815};
	st.local.v4.f32 	[%rd5+464], {%f766, %f817, %f861, %f862};
	st.local.v4.f32 	[%rd5+512], {%f769, %f863, %f864, %f906};
	st.local.v4.f32 	[%rd5+560], {%f816, %f907, %f908, %f909};
	mov.b32 	%r198, 0;
$L__BB2_7:
	setp.gt.u32 	%p9, %r198, 10;
	@%p9 bra 	$L__BB2_19;
	mul.lo.s32 	%r47, %r198, 13;
	mul.wide.u32 	%rd60, %r47, 4;
	add.s64 	%rd12, %rd5, %rd60;
	ld.local.f32 	%f944, [%rd12+4];
	ld.local.f32 	%f945, [%rd12+48];
	add.f32 	%f946, %f944, %f945;
	mul.f32 	%f947, %f946, 0f3F000000;
	st.local.f32 	[%rd12+4], %f947;
	st.local.f32 	[%rd12+48], %f947;
	setp.eq.s32 	%p10, %r198, 10;
	@%p10 bra 	$L__BB2_19;
	ld.local.f32 	%f948, [%rd12+8];
	ld.local.f32 	%f949, [%rd12+96];
	add.f32 	%f950, %f948, %f949;
	mul.f32 	%f951, %f950, 0f3F000000;
	st.local.f32 	[%rd12+8], %f951;
	st.local.f32 	[%rd12+96], %f951;
	setp.eq.s32 	%p11, %r198, 9;
	@%p11 bra 	$L__BB2_19;
	ld.local.f32 	%f952, [%rd12+12];
	ld.local.f32 	%f953, [%rd12+144];
	add.f32 	%f954, %f952, %f953;
	mul.f32 	%f955, %f954, 0f3F000000;
	st.local.f32 	[%rd12+12], %f955;
	st.local.f32 	[%rd12+144], %f955;
	setp.eq.s32 	%p12, %r198, 8;
	@%p12 bra 	$L__BB2_19;
	ld.local.f32 	%f956, [%rd12+16];
	ld.local.f32 	%f957, [%rd12+192];
	add.f32 	%f958, %f956, %f957;
	mul.f32 	%f959, %f958, 0f3F000000;
	st.local.f32 	[%rd12+16], %f959;
	st.local.f32 	[%rd12+192], %f959;
	setp.eq.s32 	%p13, %r198, 7;
	@%p13 bra 	$L__BB2_19;
	ld.local.f32 	%f960, [%rd12+20];
	ld.local.f32 	%f961, [%rd12+240];
	add.f32 	%f962, %f960, %f961;
	mul.f32 	%f963, %f962, 0f3F000000;
	st.local.f32 	[%rd12+20], %f963;
	st.local.f32 	[%rd12+240], %f963;
	setp.eq.s32 	%p14, %r198, 6;
	@%p14 bra 	$L__BB2_19;
	ld.local.f32 	%f964, [%rd12+24];
	ld.local.f32 	%f965, [%rd12+288];
	add.f32 	%f966, %f964, %f965;
	mul.f32 	%f967, %f966, 0f3F000000;
	st.local.f32 	[%rd12+24], %f967;
	st.local.f32 	[%rd12+288], %f967;
	setp.eq.s32 	%p15, %r198, 5;
	@%p15 bra 	$L__BB2_19;
	ld.local.f32 	%f968, [%rd12+28];
	ld.local.f32 	%f969, [%rd12+336];
	add.f32 	%f970, %f968, %f969;
	mul.f32 	%f971, %f970, 0f3F000000;
	st.local.f32 	[%rd12+28], %f971;
	st.local.f32 	[%rd12+336], %f971;
	setp.eq.s32 	%p16, %r198, 4;
	@%p16 bra 	$L__BB2_19;
	ld.local.f32 	%f972, [%rd12+32];
	ld.local.f32 	%f973, [%rd12+384];
	add.f32 	%f974, %f972, %f973;
	mul.f32 	%f975, %f974, 0f3F000000;
	st.local.f32 	[%rd12+32], %f975;
	st.local.f32 	[%rd12+384], %f975;
	setp.eq.s32 	%p17, %r198, 3;
	@%p17 bra 	$L__BB2_19;
	ld.local.f32 	%f976, [%rd12+36];
	ld.local.f32 	%f977, [%rd12+432];
	add.f32 	%f978, %f976, %f977;
	mul.f32 	%f979, %f978, 0f3F000000;
	st.local.f32 	[%rd12+36], %f979;
	st.local.f32 	[%rd12+432], %f979;
	setp.eq.s32 	%p18, %r198, 2;
	@%p18 bra 	$L__BB2_19;
	ld.local.f32 	%f980, [%rd12+40];
	ld.local.f32 	%f981, [%rd12+480];
	add.f32 	%f982, %f980, %f981;
	mul.f32 	%f983, %f982, 0f3F000000;
	st.local.f32 	[%rd12+40], %f983;
	st.local.f32 	[%rd12+480], %f983;
	setp.eq.s32 	%p19, %r198, 1;
	@%p19 bra 	$L__BB2_19;
	ld.local.f32 	%f984, [%rd12+44];
	ld.local.f32 	%f985, [%rd12+528];
	add.f32 	%f986, %f984, %f985;
	mul.f32 	%f987, %f986, 0f3F000000;
	st.local.f32 	[%rd12+44], %f987;
	st.local.f32 	[%rd12+528], %f987;
$L__BB2_19:
	add.s32 	%r198, %r198, 1;
	setp.ne.s32 	%p20, %r198, 12;
	@%p20 bra 	$L__BB2_7;
$L__BB2_20:
	cvt.rzi.s32.f32 	%r48, %f1;
	cvt.rn.f32.s32 	%f81, %r48;
	mul.f32 	%f988, %f1626, %f81;
	sub.f32 	%f82, %f988, %f3;
	neg.f32 	%f83, %f2;
	mul.f32 	%f989, %f82, 0f3F22F983;
	cvt.rni.s32.f32 	%r206, %f989;
	cvt.rn.f32.s32 	%f990, %r206;
	fma.rn.f32 	%f991, %f990, 0fBFC90FDA, %f82;
	fma.rn.f32 	%f992, %f990, 0fB3A22168, %f991;
	fma.rn.f32 	%f1629, %f990, 0fA7C234C5, %f992;
	abs.f32 	%f85, %f82;
	setp.ltu.f32 	%p21, %f85, 0f47CE4780;
	mov.u32 	%r202, %r206;
	mov.f32 	%f1628, %f1629;
	@%p21 bra 	$L__BB2_28;
	setp.neu.f32 	%p22, %f85, 0f7F800000;
	@%p22 bra 	$L__BB2_23;
	mov.f32 	%f995, 0f00000000;
	mul.rn.f32 	%f1628, %f82, %f995;
	mov.b32 	%r202, 0;
	bra.uni 	$L__BB2_28;
$L__BB2_23:
	mov.b32 	%r11, %f82;
	shl.b32 	%r50, %r11, 8;
	or.b32  	%r12, %r50, -2147483648;
	mov.b64 	%rd179, 0;
	mov.b32 	%r199, 0;
	mov.u64 	%rd177, __cudart_i2opi_f;
	mov.u64 	%rd178, %rd1;
$L__BB2_24:
	.pragma "nounroll";
	ld.global.nc.u32 	%r51, [%rd177];
	mad.wide.u32 	%rd63, %r51, %r12, %rd179;
	shr.u64 	%rd179, %rd63, 32;
	st.local.u32 	[%rd178], %rd63;
	add.s32 	%r199, %r199, 1;
	add.s64 	%rd178, %rd178, 4;
	add.s64 	%rd177, %rd177, 4;
	setp.ne.s32 	%p23, %r199, 6;
	@%p23 bra 	$L__BB2_24;
	shr.u32 	%r52, %r11, 23;
	st.local.u32 	[%rd1+24], %rd179;
	and.b32  	%r15, %r52, 31;
	and.b32  	%r53, %r52, 224;
	add.s32 	%r54, %r53, -128;
	shr.u32 	%r55, %r54, 5;
	mul.wide.u32 	%rd64, %r55, 4;
	sub.s64 	%rd19, %rd1, %rd64;
	ld.local.u32 	%r200, [%rd19+24];
	ld.local.u32 	%r201, [%rd19+20];
	setp.eq.s32 	%p24, %r15, 0;
	@%p24 bra 	$L__BB2_27;
	shf.l.wrap.b32 	%r200, %r201, %r200, %r15;
	ld.local.u32 	%r56, [%rd19+16];
	shf.l.wrap.b32 	%r201, %r56, %r201, %r15;
$L__BB2_27:
	shr.u32 	%r57, %r200, 30;
	shf.l.wrap.b32 	%r58, %r201, %r200, 2;
	shl.b32 	%r59, %r201, 2;
	shr.u32 	%r60, %r58, 31;
	add.s32 	%r61, %r60, %r57;
	neg.s32 	%r62, %r61;
	setp.lt.s32 	%p25, %r11, 0;
	selp.b32 	%r202, %r62, %r61, %p25;
	xor.b32  	%r63, %r58, %r11;
	shr.s32 	%r64, %r58, 31;
	xor.b32  	%r65, %r64, %r58;
	xor.b32  	%r66, %r64, %r59;
	cvt.u64.u32 	%rd65, %r65;
	shl.b64 	%rd66, %rd65, 32;
	cvt.u64.u32 	%rd67, %r66;
	or.b64  	%rd68, %rd66, %rd67;
	cvt.rn.f64.s64 	%fd1, %rd68;
	mul.f64 	%fd2, %fd1, 0d3BF921FB54442D19;
	cvt.rn.f32.f64 	%f993, %fd2;
	neg.f32 	%f994, %f993;
	setp.lt.s32 	%p26, %r63, 0;
	selp.f32 	%f1628, %f994, %f993, %p26;
$L__BB2_28:
	mul.f32 	%f996, %f83, %f81;
	setp.ltu.f32 	%p27, %f85, 0f47CE4780;
	mul.rn.f32 	%f997, %f1628, %f1628;
	and.b32  	%r68, %r202, 1;
	setp.eq.b32 	%p28, %r68, 1;
	selp.f32 	%f998, 0f3F800000, %f1628, %p28;
	fma.rn.f32 	%f999, %f997, %f998, 0f00000000;
	fma.rn.f32 	%f1000, %f997, 0f37CBAC00, 0fBAB607ED;
	selp.f32 	%f1001, %f1000, 0fB94D4153, %p28;
	selp.f32 	%f1002, 0f3D2AAABB, 0f3C0885E4, %p28;
	fma.rn.f32 	%f1003, %f1001, %f997, %f1002;
	selp.f32 	%f1004, 0fBEFFFFFF, 0fBE2AAAA8, %p28;
	fma.rn.f32 	%f1005, %f1003, %f997, %f1004;
	fma.rn.f32 	%f1006, %f1005, %f999, %f998;
	and.b32  	%r69, %r202, 2;
	setp.eq.s32 	%p29, %r69, 0;
	mov.f32 	%f1007, 0f00000000;
	sub.f32 	%f1008, %f1007, %f1006;
	selp.f32 	%f1009, %f1006, %f1008, %p29;
	mul.f32 	%f89, %f996, %f1009;
	mul.f32 	%f90, %f996, %f81;
	@%p27 bra 	$L__BB2_36;
	setp.neu.f32 	%p30, %f85, 0f7F800000;
	@%p30 bra 	$L__BB2_31;
	mov.f32 	%f1012, 0f00000000;
	mul.rn.f32 	%f1629, %f82, %f1012;
	mov.b32 	%r206, 0;
	bra.uni 	$L__BB2_36;
$L__BB2_31:
	mov.b32 	%r24, %f82;
	shl.b32 	%r71, %r24, 8;
	or.b32  	%r25, %r71, -2147483648;
	mov.b64 	%rd182, 0;
	mov.b32 	%r203, 0;
	mov.u64 	%rd180, __cudart_i2opi_f;
	mov.u64 	%rd181, %rd1;
$L__BB2_32:
	.pragma "nounroll";
	ld.global.nc.u32 	%r72, [%rd180];
	mad.wide.u32 	%rd71, %r72, %r25, %rd182;
	shr.u64 	%rd182, %rd71, 32;
	st.local.u32 	[%rd181], %rd71;
	add.s32 	%r203, %r203, 1;
	add.s64 	%rd181, %rd181, 4;
	add.s64 	%rd180, %rd180, 4;
	setp.ne.s32 	%p31, %r203, 6;
	@%p31 bra 	$L__BB2_32;
	shr.u32 	%r73, %r24, 23;
	st.local.u32 	[%rd1+24], %rd182;
	and.b32  	%r28, %r73, 31;
	and.b32  	%r74, %r73, 224;
	add.s32 	%r75, %r74, -128;
	shr.u32 	%r76, %r75, 5;
	mul.wide.u32 	%rd72, %r76, 4;
	sub.s64 	%rd26, %rd1, %rd72;
	ld.local.u32 	%r204, [%rd26+24];
	ld.local.u32 	%r205, [%rd26+20];
	setp.eq.s32 	%p32, %r28, 0;
	@%p32 bra 	$L__BB2_35;
	shf.l.wrap.b32 	%r204, %r205, %r204, %r28;
	ld.local.u32 	%r77, [%rd26+16];
	shf.l.wrap.b32 	%r205, %r77, %r205, %r28;
$L__BB2_35:
	shr.u32 	%r78, %r204, 30;
	shf.l.wrap.b32 	%r79, %r205, %r204, 2;
	shl.b32 	%r80, %r205, 2;
	shr.u32 	%r81, %r79, 31;
	add.s32 	%r82, %r81, %r78;
	neg.s32 	%r83, %r82;
	setp.lt.s32 	%p33, %r24, 0;
	selp.b32 	%r206, %r83, %r82, %p33;
	xor.b32  	%r84, %r79, %r24;
	shr.s32 	%r85, %r79, 31;
	xor.b32  	%r86, %r85, %r79;
	xor.b32  	%r87, %r85, %r80;
	cvt.u64.u32 	%rd73, %r86;
	shl.b64 	%rd74, %rd73, 32;
	cvt.u64.u32 	%rd75, %r87;
	or.b64  	%rd76, %rd74, %rd75;
	cvt.rn.f64.s64 	%fd3, %rd76;
	mul.f64 	%fd4, %fd3, 0d3BF921FB54442D19;
	cvt.rn.f32.f64 	%f1010, %fd4;
	neg.f32 	%f1011, %f1010;
	setp.lt.s32 	%p34, %r84, 0;
	selp.f32 	%f1629, %f1011, %f1010, %p34;
$L__BB2_36:
	ld.param.u32 	%r196, [computeTorsionHessians_param_5];
	ld.param.u64 	%rd174, [computeTorsionHessians_param_3];
	cvta.to.global.u64 	%rd77, %rd174;
	add.s32 	%r89, %r206, 1;
	mul.rn.f32 	%f1013, %f1629, %f1629;
	and.b32  	%r90, %r206, 1;
	setp.eq.b32 	%p35, %r90, 1;
	selp.f32 	%f1014, %f1629, 0f3F800000, %p35;
	fma.rn.f32 	%f1015, %f1013, %f1014, 0f00000000;
	fma.rn.f32 	%f1016, %f1013, 0f37CBAC00, 0fBAB607ED;
	selp.f32 	%f1017, 0fB94D4153, %f1016, %p35;
	selp.f32 	%f1018, 0f3C0885E4, 0f3D2AAABB, %p35;
	fma.rn.f32 	%f1019, %f1017, %f1013, %f1018;
	selp.f32 	%f1020, 0fBE2AAAA8, 0fBEFFFFFF, %p35;
	fma.rn.f32 	%f1021, %f1019, %f1013, %f1020;
	fma.rn.f32 	%f1022, %f1021, %f1015, %f1014;
	and.b32  	%r91, %r89, 2;
	setp.eq.s32 	%p36, %r91, 0;
	mov.f32 	%f1023, 0f00000000;
	sub.f32 	%f1024, %f1023, %f1022;
	selp.f32 	%f1025, %f1022, %f1024, %p36;
	mul.f32 	%f1026, %f90, %f1025;
	mul.f32 	%f1027, %f1026, %f1614;
	mul.f32 	%f1028, %f89, %f1627;
	fma.rn.f32 	%f1029, %f1027, %f1614, %f1028;
	ld.local.f32 	%f1030, [%rd5+4];
	mul.f32 	%f1031, %f89, %f1030;
	fma.rn.f32 	%f1032, %f1027, %f1615, %f1031;
	ld.local.v2.f32 	{%f1033, %f1034}, [%rd5+8];
	mul.f32 	%f1035, %f89, %f1033;
	fma.rn.f32 	%f1036, %f1027, %f1616, %f1035;
	mul.f32 	%f1037, %f89, %f1034;
	fma.rn.f32 	%f1038, %f1027, %f1617, %f1037;
	ld.local.v4.f32 	{%f1039, %f1040, %f1041, %f1042}, [%rd5+16];
	mul.f32 	%f1043, %f89, %f1039;
	fma.rn.f32 	%f1044, %f1027, %f1618, %f1043;
	mul.f32 	%f1045, %f89, %f1040;
	fma.rn.f32 	%f1046, %f1027, %f1619, %f1045;
	mul.f32 	%f1047, %f89, %f1041;
	fma.rn.f32 	%f1048, %f1027, %f1620, %f1047;
	mul.f32 	%f1049, %f89, %f1042;
	fma.rn.f32 	%f1050, %f1027, %f1621, %f1049;
	ld.local.v4.f32 	{%f1051, %f1052, %f1053, %f1054}, [%rd5+32];
	mul.f32 	%f1055, %f89, %f1051;
	fma.rn.f32 	%f1056, %f1027, %f1622, %f1055;
	mul.f32 	%f1057, %f89, %f1052;
	fma.rn.f32 	%f1058, %f1027, %f1623, %f1057;
	mul.f32 	%f1059, %f89, %f1053;
	fma.rn.f32 	%f1060, %f1027, %f1624, %f1059;
	mul.f32 	%f1061, %f89, %f1054;
	fma.rn.f32 	%f1062, %f1027, %f1625, %f1061;
	mul.f32 	%f1063, %f1026, %f1615;
	ld.local.v4.f32 	{%f1064, %f1065, %f1066, %f1067}, [%rd5+48];
	mul.f32 	%f1068, %f89, %f1064;
	fma.rn.f32 	%f1069, %f1063, %f1614, %f1068;
	mul.f32 	%f1070, %f89, %f1065;
	fma.rn.f32 	%f1071, %f1063, %f1615, %f1070;
	mul.f32 	%f1072, %f89, %f1066;
	fma.rn.f32 	%f1073, %f1063, %f1616, %f1072;
	mul.f32 	%f1074, %f89, %f1067;
	fma.rn.f32 	%f1075, %f1063, %f1617, %f1074;
	ld.local.v4.f32 	{%f1076, %f1077, %f1078, %f1079}, [%rd5+64];
	mul.f32 	%f1080, %f89, %f1076;
	fma.rn.f32 	%f1081, %f1063, %f1618, %f1080;
	mul.f32 	%f1082, %f89, %f1077;
	fma.rn.f32 	%f1083, %f1063, %f1619, %f1082;
	mul.f32 	%f1084, %f89, %f1078;
	fma.rn.f32 	%f1085, %f1063, %f1620, %f1084;
	mul.f32 	%f1086, %f89, %f1079;
	fma.rn.f32 	%f1087, %f1063, %f1621, %f1086;
	ld.local.v4.f32 	{%f1088, %f1089, %f1090, %f1091}, [%rd5+80];
	mul.f32 	%f1092, %f89, %f1088;
	fma.rn.f32 	%f1093, %f1063, %f1622, %f1092;
	mul.f32 	%f1094, %f89, %f1089;
	fma.rn.f32 	%f1095, %f1063, %f1623, %f1094;
	mul.f32 	%f1096, %f89, %f1090;
	fma.rn.f32 	%f1097, %f1063, %f1624, %f1096;
	mul.f32 	%f1098, %f89, %f1091;
	fma.rn.f32 	%f1099, %f1063, %f1625, %f1098;
	mul.f32 	%f1100, %f1026, %f1616;
	ld.local.v4.f32 	{%f1101, %f1102, %f1103, %f1104}, [%rd5+96];
	mul.f32 	%f1105, %f89, %f1101;
	fma.rn.f32 	%f1106, %f1100, %f1614, %f1105;
	mul.f32 	%f1107, %f89, %f1102;
	fma.rn.f32 	%f1108, %f1100, %f1615, %f1107;
	mul.f32 	%f1109, %f89, %f1103;
	fma.rn.f32 	%f1110, %f1100, %f1616, %f1109;
	mul.f32 	%f1111, %f89, %f1104;
	fma.rn.f32 	%f1112, %f1100, %f1617, %f1111;
	ld.local.v4.f32 	{%f1113, %f1114, %f1115, %f1116}, [%rd5+112];
	mul.f32 	%f1117, %f89, %f1113;
	fma.rn.f32 	%f1118, %f1100, %f1618, %f1117;
	mul.f32 	%f1119, %f89, %f1114;
	fma.rn.f32 	%f1120, %f1100, %f1619, %f1119;
	mul.f32 	%f1121, %f89, %f1115;
	fma.rn.f32 	%f1122, %f1100, %f1620, %f1121;
	mul.f32 	%f1123, %f89, %f1116;
	fma.rn.f32 	%f1124, %f1100, %f1621, %f1123;
	ld.local.v4.f32 	{%f1125, %f1126, %f1127, %f1128}, [%rd5+128];
	mul.f32 	%f1129, %f89, %f1125;
	fma.rn.f32 	%f1130, %f1100, %f1622, %f1129;
	mul.f32 	%f1131, %f89, %f1126;
	fma.rn.f32 	%f1132, %f1100, %f1623, %f1131;
	mul.f32 	%f1133, %f89, %f1127;
	fma.rn.f32 	%f1134, %f1100, %f1624, %f1133;
	mul.f32 	%f1135, %f89, %f1128;
	fma.rn.f32 	%f1136, %f1100, %f1625, %f1135;
	mul.f32 	%f1137, %f1026, %f1617;
	ld.local.v4.f32 	{%f1138, %f1139, %f1140, %f1141}, [%rd5+144];
	mul.f32 	%f1142, %f89, %f1138;
	fma.rn.f32 	%f1143, %f1137, %f1614, %f1142;
	mul.f32 	%f1144, %f89, %f1139;
	fma.rn.f32 	%f1145, %f1137, %f1615, %f1144;
	mul.f32 	%f1146, %f89, %f1140;
	fma.rn.f32 	%f1147, %f1137, %f1616, %f1146;
	mul.f32 	%f1148, %f89, %f1141;
	fma.rn.f32 	%f1149, %f1137, %f1617, %f1148;
	ld.local.v4.f32 	{%f1150, %f1151, %f1152, %f1153}, [%rd5+160];
	mul.f32 	%f1154, %f89, %f1150;
	fma.rn.f32 	%f1155, %f1137, %f1618, %f1154;
	mul.f32 	%f1156, %f89, %f1151;
	fma.rn.f32 	%f1157, %f1137, %f1619, %f1156;
	mul.f32 	%f1158, %f89, %f1152;
	fma.rn.f32 	%f1159, %f1137, %f1620, %f1158;
	mul.f32 	%f1160, %f89, %f1153;
	fma.rn.f32 	%f1161, %f1137, %f1621, %f1160;
	ld.local.v4.f32 	{%f1162, %f1163, %f1164, %f1165}, [%rd5+176];
	mul.f32 	%f1166, %f89, %f1162;
	fma.rn.f32 	%f1167, %f1137, %f1622, %f1166;
	mul.f32 	%f1168, %f89, %f1163;
	fma.rn.f32 	%f1169, %f1137, %f1623, %f1168;
	mul.f32 	%f1170, %f89, %f1164;
	fma.rn.f32 	%f1171, %f1137, %f1624, %f1170;
	mul.f32 	%f1172, %f89, %f1165;
	fma.rn.f32 	%f1173, %f1137, %f1625, %f1172;
	mul.f32 	%f1174, %f1026, %f1618;
	ld.local.v4.f32 	{%f1175, %f1176, %f1177, %f1178}, [%rd5+192];
	mul.f32 	%f1179, %f89, %f1175;
	fma.rn.f32 	%f1180, %f1174, %f1614, %f1179;
	mul.f32 	%f1181, %f89, %f1176;
	fma.rn.f32 	%f1182, %f1174, %f1615, %f1181;
	mul.f32 	%f1183, %f89, %f1177;
	fma.rn.f32 	%f1184, %f1174, %f1616, %f1183;
	mul.f32 	%f1185, %f89, %f1178;
	fma.rn.f32 	%f1186, %f1174, %f1617, %f1185;
	ld.local.v4.f32 	{%f1187, %f1188, %f1189, %f1190}, [%rd5+208];
	mul.f32 	%f1191, %f89, %f1187;
	fma.rn.f32 	%f1192, %f1174, %f1618, %f1191;
	mul.f32 	%f1193, %f89, %f1188;
	fma.rn.f32 	%f1194, %f1174, %f1619, %f1193;
	mul.f32 	%f1195, %f89, %f1189;
	fma.rn.f32 	%f1196, %f1174, %f1620, %f1195;
	mul.f32 	%f1197, %f89, %f1190;
	fma.rn.f32 	%f1198, %f1174, %f1621, %f1197;
	ld.local.v4.f32 	{%f1199, %f1200, %f1201, %f1202}, [%rd5+224];
	mul.f32 	%f1203, %f89, %f1199;
	fma.rn.f32 	%f1204, %f1174, %f1622, %f1203;
	mul.f32 	%f1205, %f89, %f1200;
	fma.rn.f32 	%f1206, %f1174, %f1623, %f1205;
	mul.f32 	%f1207, %f89, %f1201;
	fma.rn.f32 	%f1208, %f1174, %f1624, %f1207;
	mul.f32 	%f1209, %f89, %f1202;
	fma.rn.f32 	%f1210, %f1174, %f1625, %f1209;
	mul.f32 	%f1211, %f1026, %f1619;
	ld.local.v4.f32 	{%f1212, %f1213, %f1214, %f1215}, [%rd5+240];
	mul.f32 	%f1216, %f89, %f1212;
	fma.rn.f32 	%f1217, %f1211, %f1614, %f1216;
	mul.f32 	%f1218, %f89, %f1213;
	fma.rn.f32 	%f1219, %f1211, %f1615, %f1218;
	mul.f32 	%f1220, %f89, %f1214;
	fma.rn.f32 	%f1221, %f1211, %f1616, %f1220;
	mul.f32 	%f1222, %f89, %f1215;
	fma.rn.f32 	%f1223, %f1211, %f1617, %f1222;
	ld.local.v4.f32 	{%f1224, %f1225, %f1226, %f1227}, [%rd5+256];
	mul.f32 	%f1228, %f89, %f1224;
	fma.rn.f32 	%f1229, %f1211, %f1618, %f1228;
	mul.f32 	%f1230, %f89, %f1225;
	fma.rn.f32 	%f1231, %f1211, %f1619, %f1230;
	mul.f32 	%f1232, %f89, %f1226;
	fma.rn.f32 	%f1233, %f1211, %f1620, %f1232;
	mul.f32 	%f1234, %f89, %f1227;
	fma.rn.f32 	%f1235, %f1211, %f1621, %f1234;
	ld.local.v4.f32 	{%f1236, %f1237, %f1238, %f1239}, [%rd5+272];
	mul.f32 	%f1240, %f89, %f1236;
	fma.rn.f32 	%f1241, %f1211, %f1622, %f1240;
	mul.f32 	%f1242, %f89, %f1237;
	fma.rn.f32 	%f1243, %f1211, %f1623, %f1242;
	mul.f32 	%f1244, %f89, %f1238;
	fma.rn.f32 	%f1245, %f1211, %f1624, %f1244;
	mul.f32 	%f1246, %f89, %f1239;
	fma.rn.f32 	%f1247, %f1211, %f1625, %f1246;
	mul.f32 	%f1248, %f1026, %f1620;
	ld.local.v4.f32 	{%f1249, %f1250, %f1251, %f1252}, [%rd5+288];
	mul.f32 	%f1253, %f89, %f1249;
	fma.rn.f32 	%f1254, %f1248, %f1614, %f1253;
	mul.f32 	%f1255, %f89, %f1250;
	fma.rn.f32 	%f1256, %f1248, %f1615, %f1255;
	mul.f32 	%f1257, %f89, %f1251;
	fma.rn.f32 	%f1258, %f1248, %f1616, %f1257;
	mul.f32 	%f1259, %f89, %f1252;
	fma.rn.f32 	%f1260, %f1248, %f1617, %f1259;
	ld.local.v4.f32 	{%f1261, %f1262, %f1263, %f1264}, [%rd5+304];
	mul.f32 	%f1265, %f89, %f1261;
	fma.rn.f32 	%f1266, %f1248, %f1618, %f1265;
	mul.f32 	%f1267, %f89, %f1262;
	fma.rn.f32 	%f1268, %f1248, %f1619, %f1267;
	mul.f32 	%f1269, %f89, %f1263;
	fma.rn.f32 	%f1270, %f1248, %f1620, %f1269;
	mul.f32 	%f1271, %f89, %f1264;
	fma.rn.f32 	%f1272, %f1248, %f1621, %f1271;
	ld.local.v4.f32 	{%f1273, %f1274, %f1275, %f1276}, [%rd5+320];
	mul.f32 	%f1277, %f89, %f1273;
	fma.rn.f32 	%f1278, %f1248, %f1622, %f1277;
	mul.f32 	%f1279, %f89, %f1274;
	fma.rn.f32 	%f1280, %f1248, %f1623, %f1279;
	mul.f32 	%f1281, %f89, %f1275;
	fma.rn.f32 	%f1282, %f1248, %f1624, %f1281;
	mul.f32 	%f1283, %f89, %f1276;
	fma.rn.f32 	%f1284, %f1248, %f1625, %f1283;
	mul.f32 	%f1285, %f1026, %f1621;
	ld.local.v4.f32 	{%f1286, %f1287, %f1288, %f1289}, [%rd5+336];
	mul.f32 	%f1290, %f89, %f1286;
	fma.rn.f32 	%f1291, %f1285, %f1614, %f1290;
	mul.f32 	%f1292, %f89, %f1287;
	fma.rn.f32 	%f1293, %f1285, %f1615, %f1292;
	mul.f32 	%f1294, %f89, %f1288;
	fma.rn.f32 	%f1295, %f1285, %f1616, %f1294;
	mul.f32 	%f1296, %f89, %f1289;
	fma.rn.f32 	%f1297, %f1285, %f1617, %f1296;
	ld.local.v4.f32 	{%f1298, %f1299, %f1300, %f1301}, [%rd5+352];
	mul.f32 	%f1302, %f89, %f1298;
	fma.rn.f32 	%f1303, %f1285, %f1618, %f1302;
	mul.f32 	%f1304, %f89, %f1299;
	fma.rn.f32 	%f1305, %f1285, %f1619, %f1304;
	mul.f32 	%f1306, %f89, %f1300;
	fma.rn.f32 	%f1307, %f1285, %f1620, %f1306;
	mul.f32 	%f1308, %f89, %f1301;
	fma.rn.f32 	%f1309, %f1285, %f1621, %f1308;
	ld.local.v4.f32 	{%f1310, %f1311, %f1312, %f1313}, [%rd5+368];
	mul.f32 	%f1314, %f89, %f1310;
	fma.rn.f32 	%f1315, %f1285, %f1622, %f1314;
	mul.f32 	%f1316, %f89, %f1311;
	fma.rn.f32 	%f1317, %f1285, %f1623, %f1316;
	mul.f32 	%f1318, %f89, %f1312;
	fma.rn.f32 	%f1319, %f1285, %f1624, %f1318;
	mul.f32 	%f1320, %f89, %f1313;
	fma.rn.f32 	%f1321, %f1285, %f1625, %f1320;
	mul.f32 	%f1322, %f1026, %f1622;
	ld.local.v4.f32 	{%f1323, %f1324, %f1325, %f1326}, [%rd5+384];
	mul.f32 	%f1327, %f89, %f1323;
	fma.rn.f32 	%f1328, %f1322, %f1614, %f1327;
	mul.f32 	%f1329, %f89, %f1324;
	fma.rn.f32 	%f1330, %f1322, %f1615, %f1329;
	mul.f32 	%f1331, %f89, %f1325;
	fma.rn.f32 	%f1332, %f1322, %f1616, %f1331;
	mul.f32 	%f1333, %f89, %f1326;
	fma.rn.f32 	%f1334, %f1322, %f1617, %f1333;
	ld.local.v4.f32 	{%f1335, %f1336, %f1337, %f1338}, [%rd5+400];
	mul.f32 	%f1339, %f89, %f1335;
	fma.rn.f32 	%f1340, %f1322, %f1618, %f1339;
	mul.f32 	%f1341, %f89, %f1336;
	fma.rn.f32 	%f1342, %f1322, %f1619, %f1341;
	mul.f32 	%f1343, %f89, %f1337;
	fma.rn.f32 	%f1344, %f1322, %f1620, %f1343;
	mul.f32 	%f1345, %f89, %f1338;
	fma.rn.f32 	%f1346, %f1322, %f1621, %f1345;
	ld.local.v4.f32 	{%f1347, %f1348, %f1349, %f1350}, [%rd5+416];
	mul.f32 	%f1351, %f89, %f1347;
	fma.rn.f32 	%f1352, %f1322, %f1622, %f1351;
	mul.f32 	%f1353, %f89, %f1348;
	fma.rn.f32 	%f1354, %f1322, %f1623, %f1353;
	mul.f32 	%f1355, %f89, %f1349;
	fma.rn.f32 	%f1356, %f1322, %f1624, %f1355;
	mul.f32 	%f1357, %f89, %f1350;
	fma.rn.f32 	%f1358, %f1322, %f1625, %f1357;
	mul.f32 	%f1359, %f1026, %f1623;
	ld.local.v4.f32 	{%f1360, %f1361, %f1362, %f1363}, [%rd5+432];
	mul.f32 	%f1364, %f89, %f1360;
	fma.rn.f32 	%f1365, %f1359, %f1614, %f1364;
	mul.f32 	%f1366, %f89, %f1361;
	fma.rn.f32 	%f1367, %f1359, %f1615, %f1366;
	mul.f32 	%f1368, %f89, %f1362;
	fma.rn.f32 	%f1369, %f1359, %f1616, %f1368;
	mul.f32 	%f1370, %f89, %f1363;
	fma.rn.f32 	%f1371, %f1359, %f1617, %f1370;
	ld.local.v4.f32 	{%f1372, %f1373, %f1374, %f1375}, [%rd5+448];
	mul.f32 	%f1376, %f89, %f1372;
	fma.rn.f32 	%f1377, %f1359, %f1618, %f1376;
	mul.f32 	%f1378, %f89, %f1373;
	fma.rn.f32 	%f1379, %f1359, %f1619, %f1378;
	mul.f32 	%f1380, %f89, %f1374;
	fma.rn.f32 	%f1381, %f1359, %f1620, %f1380;
	mul.f32 	%f1382, %f89, %f1375;
	fma.rn.f32 	%f1383, %f1359, %f1621, %f1382;
	ld.local.v4.f32 	{%f1384, %f1385, %f1386, %f1387}, [%rd5+464];
	mul.f32 	%f1388, %f89, %f1384;
	fma.rn.f32 	%f1389, %f1359, %f1622, %f1388;
	mul.f32 	%f1390, %f89, %f1385;
	fma.rn.f32 	%f1391, %f1359, %f1623, %f1390;
	mul.f32 	%f1392, %f89, %f1386;
	fma.rn.f32 	%f1393, %f1359, %f1624, %f1392;
	mul.f32 	%f1394, %f89, %f1387;
	fma.rn.f32 	%f1395, %f1359, %f1625, %f1394;
	mul.f32 	%f1396, %f1026, %f1624;
	ld.local.v4.f32 	{%f1397, %f1398, %f1399, %f1400}, [%rd5+480];
	mul.f32 	%f1401, %f89, %f1397;
	fma.rn.f32 	%f1402, %f1396, %f1614, %f1401;
	mul.f32 	%f1403, %f89, %f1398;
	fma.rn.f32 	%f1404, %f1396, %f1615, %f1403;
	mul.f32 	%f1405, %f89, %f1399;
	fma.rn.f32 	%f1406, %f1396, %f1616, %f1405;
	mul.f32 	%f1407, %f89, %f1400;
	fma.rn.f32 	%f1408, %f1396, %f1617, %f1407;
	ld.local.v4.f32 	{%f1409, %f1410, %f1411, %f1412}, [%rd5+496];
	mul.f32 	%f1413, %f89, %f1409;
	fma.rn.f32 	%f1414, %f1396, %f1618, %f1413;
	mul.f32 	%f1415, %f89, %f1410;
	fma.rn.f32 	%f1416, %f1396, %f1619, %f1415;
	mul.f32 	%f1417, %f89, %f1411;
	fma.rn.f32 	%f1418, %f1396, %f1620, %f1417;
	mul.f32 	%f1419, %f89, %f1412;
	fma.rn.f32 	%f1420, %f1396, %f1621, %f1419;
	ld.local.v4.f32 	{%f1421, %f1422, %f1423, %f1424}, [%rd5+512];
	mul.f32 	%f1425, %f89, %f1421;
	fma.rn.f32 	%f1426, %f1396, %f1622, %f1425;
	mul.f32 	%f1427, %f89, %f1422;
	fma.rn.f32 	%f1428, %f1396, %f1623, %f1427;
	mul.f32 	%f1429, %f89, %f1423;
	fma.rn.f32 	%f1430, %f1396, %f1624, %f1429;
	mul.f32 	%f1431, %f89, %f1424;
	fma.rn.f32 	%f1432, %f1396, %f1625, %f1431;
	mul.f32 	%f1433, %f1026, %f1625;
	ld.local.v4.f32 	{%f1434, %f1435, %f1436, %f1437}, [%rd5+528];
	mul.f32 	%f1438, %f89, %f1434;
	fma.rn.f32 	%f1439, %f1433, %f1614, %f1438;
	mul.f32 	%f1440, %f89, %f1435;
	fma.rn.f32 	%f1441, %f1433, %f1615, %f1440;
	mul.f32 	%f1442, %f89, %f1436;
	fma.rn.f32 	%f1443, %f1433, %f1616, %f1442;
	mul.f32 	%f1444, %f89, %f1437;
	fma.rn.f32 	%f1445, %f1433, %f1617, %f1444;
	ld.local.v4.f32 	{%f1446, %f1447, %f1448, %f1449}, [%rd5+544];
	mul.f32 	%f1450, %f89, %f1446;
	fma.rn.f32 	%f1451, %f1433, %f1618, %f1450;
	mul.f32 	%f1452, %f89, %f1447;
	fma.rn.f32 	%f1453, %f1433, %f1619, %f1452;
	mul.f32 	%f1454, %f89, %f1448;
	fma.rn.f32 	%f1455, %f1433, %f1620, %f1454;
	mul.f32 	%f1456, %f89, %f1449;
	fma.rn.f32 	%f1457, %f1433, %f1621, %f1456;
	ld.local.v4.f32 	{%f1458, %f1459, %f1460, %f1461}, [%rd5+560];
	mul.f32 	%f1462, %f89, %f1458;
	fma.rn.f32 	%f1463, %f1433, %f1622, %f1462;
	mul.f32 	%f1464, %f89, %f1459;
	fma.rn.f32 	%f1465, %f1433, %f1623, %f1464;
	mul.f32 	%f1466, %f89, %f1460;
	fma.rn.f32 	%f1467, %f1433, %f1624, %f1466;
	mul.f32 	%f1468, %f89, %f1461;
	fma.rn.f32 	%f1469, %f1433, %f1625, %f1468;
	mul.lo.s32 	%r92, %r2, %r196;
	mul.lo.s32 	%r93, %r92, 3;
	add.s32 	%r94, %r93, %r2;
	mul.lo.s32 	%r95, %r94, 3;
	mul.wide.s32 	%rd78, %r95, 4;
	add.s64 	%rd79, %rd77, %rd78;
	atom.global.add.f32 	%f1470, [%rd79], %f1029;
	atom.global.add.f32 	%f1471, [%rd79+4], %f1032;
	atom.global.add.f32 	%f1472, [%rd79+8], %f1036;
	add.s32 	%r96, %r94, %r196;
	mul.lo.s32 	%r97, %r96, 3;
	mul.wide.s32 	%rd80, %r97, 4;
	add.s64 	%rd81, %rd77, %rd80;
	atom.global.add.f32 	%f1473, [%rd81], %f1069;
	atom.global.add.f32 	%f1474, [%rd81+4], %f1071;
	atom.global.add.f32 	%f1475, [%rd81+8], %f1073;
	add.s32 	%r98, %r96, %r196;
	mul.lo.s32 	%r99, %r98, 3;
	mul.wide.s32 	%rd82, %r99, 4;
	add.s64 	%rd83, %rd77, %rd82;
	atom.global.add.f32 	%f1476, [%rd83], %f1106;
	atom.global.add.f32 	%f1477, [%rd83+4], %f1108;
	atom.global.add.f32 	%f1478, [%rd83+8], %f1110;
	add.s32 	%r100, %r93, %r3;
	mul.lo.s32 	%r101, %r100, 3;
	mul.wide.s32 	%rd84, %r101, 4;
	add.s64 	%rd85, %rd77, %rd84;
	atom.global.add.f32 	%f1479, [%rd85], %f1038;
	atom.global.add.f32 	%f1480, [%rd85+4], %f1044;
	atom.global.add.f32 	%f1481, [%rd85+8], %f1046;
	add.s32 	%r102, %r100, %r196;
	mul.lo.s32 	%r103, %r102, 3;
	mul.wide.s32 	%rd86, %r103, 4;
	add.s64 	%rd87, %rd77, %rd86;
	atom.global.add.f32 	%f1482, [%rd87], %f1075;
	atom.global.add.f32 	%f1483, [%rd87+4], %f1081;
	atom.global.add.f32 	%f1484, [%rd87+8], %f1083;
	add.s32 	%r104, %r102, %r196;
	mul.lo.s32 	%r105, %r104, 3;
	mul.wide.s32 	%rd88, %r105, 4;
	add.s64 	%rd89, %rd77, %rd88;
	atom.global.add.f32 	%f1485, [%rd89], %f1112;
	atom.global.add.f32 	%f1486, [%rd89+4], %f1118;
	atom.global.add.f32 	%f1487, [%rd89+8], %f1120;
	add.s32 	%r106, %r93, %r4;
	mul.lo.s32 	%r107, %r106, 3;
	mul.wide.s32 	%rd90, %r107, 4;
	add.s64 	%rd91, %rd77, %rd90;
	atom.global.add.f32 	%f1488, [%rd91], %f1048;
	atom.global.add.f32 	%f1489, [%rd91+4], %f1050;
	atom.global.add.f32 	%f1490, [%rd91+8], %f1056;
	add.s32 	%r108, %r106, %r196;
	mul.lo.s32 	%r109, %r108, 3;
	mul.wide.s32 	%rd92, %r109, 4;
	add.s64 	%rd93, %rd77, %rd92;
	atom.global.add.f32 	%f1491, [%rd93], %f1085;
	atom.global.add.f32 	%f1492, [%rd93+4], %f1087;
	atom.global.add.f32 	%f1493, [%rd93+8], %f1093;
	add.s32 	%r110, %r108, %r196;
	mul.lo.s32 	%r111, %r110, 3;
	mul.wide.s32 	%rd94, %r111, 4;
	add.s64 	%rd95, %rd77, %rd94;
	atom.global.add.f32 	%f1494, [%rd95], %f1122;
	atom.global.add.f32 	%f1495, [%rd95+4], %f1124;
	atom.global.add.f32 	%f1496, [%rd95+8], %f1130;
	add.s32 	%r112, %r93, %r5;
	mul.lo.s32 	%r113, %r112, 3;
	mul.wide.s32 	%rd96, %r113, 4;
	add.s64 	%rd97, %rd77, %rd96;
	atom.global.add.f32 	%f1497, [%rd97], %f1058;
	atom.global.add.f32 	%f1498, [%rd97+4], %f1060;
	atom.global.add.f32 	%f1499, [%rd97+8], %f1062;
	add.s32 	%r114, %r112, %r196;
	mul.lo.s32 	%r115, %r114, 3;
	mul.wide.s32 	%rd98, %r115, 4;
	add.s64 	%rd99, %rd77, %rd98;
	atom.global.add.f32 	%f1500, [%rd99], %f1095;
	atom.global.add.f32 	%f1501, [%rd99+4], %f1097;
	atom.global.add.f32 	%f1502, [%rd99+8], %f1099;
	add.s32 	%r116, %r114, %r196;
	mul.lo.s32 	%r117, %r116, 3;
	mul.wide.s32 	%rd100, %r117, 4;
	add.s64 	%rd101, %rd77, %rd100;
	atom.global.add.f32 	%f1503, [%rd101], %f1132;
	atom.global.add.f32 	%f1504, [%rd101+4], %f1134;
	atom.global.add.f32 	%f1505, [%rd101+8], %f1136;
	mul.lo.s32 	%r118, %r3, %r196;
	mul.lo.s32 	%r119, %r118, 3;
	add.s32 	%r120, %r119, %r2;
	mul.lo.s32 	%r121, %r120, 3;
	mul.wide.s32 	%rd102, %r121, 4;
	add.s64 	%rd103, %rd77, %rd102;
	atom.global.add.f32 	%f1506, [%rd103], %f1143;
	atom.global.add.f32 	%f1507, [%rd103+4], %f1145;
	atom.global.add.f32 	%f1508, [%rd103+8], %f1147;
	add.s32 	%r122, %r120, %r196;
	mul.lo.s32 	%r123, %r122, 3;
	mul.wide.s32 	%rd104, %r123, 4;
	add.s64 	%rd105, %rd77, %rd104;
	atom.global.add.f32 	%f1509, [%rd105], %f1180;
	atom.global.add.f32 	%f1510, [%rd105+4], %f1182;
	atom.global.add.f32 	%f1511, [%rd105+8], %f1184;
	add.s32 	%r124, %r122, %r196;
	mul.lo.s32 	%r125, %r124, 3;
	mul.wide.s32 	%rd106, %r125, 4;
	add.s64 	%rd107, %rd77, %rd106;
	atom.global.add.f32 	%f1512, [%rd107], %f1217;
	atom.global.add.f32 	%f1513, [%rd107+4], %f1219;
	atom.global.add.f32 	%f1514, [%rd107+8], %f1221;
	add.s32 	%r126, %r119, %r3;
	mul.lo.s32 	%r127, %r126, 3;
	mul.wide.s32 	%rd108, %r127, 4;
	add.s64 	%rd109, %rd77, %rd108;
	atom.global.add.f32 	%f1515, [%rd109], %f1149;
	atom.global.add.f32 	%f1516, [%rd109+4], %f1155;
	atom.global.add.f32 	%f1517, [%rd109+8], %f1157;
	add.s32 	%r128, %r126, %r196;
	mul.lo.s32 	%r129, %r128, 3;
	mul.wide.s32 	%rd110, %r129, 4;
	add.s64 	%rd111, %rd77, %rd110;
	atom.global.add.f32 	%f1518, [%rd111], %f1186;
	atom.global.add.f32 	%f1519, [%rd111+4], %f1192;
	atom.global.add.f32 	%f1520, [%rd111+8], %f1194;
	add.s32 	%r130, %r128, %r196;
	mul.lo.s32 	%r131, %r130, 3;
	mul.wide.s32 	%rd112, %r131, 4;
	add.s64 	%rd113, %rd77, %rd112;
	atom.global.add.f32 	%f1521, [%rd113], %f1223;
	atom.global.add.f32 	%f1522, [%rd113+4], %f1229;
	atom.global.add.f32 	%f1523, [%rd113+8], %f1231;
	add.s32 	%r132, %r119, %r4;
	mul.lo.s32 	%r133, %r132, 3;
	mul.wide.s32 	%rd114, %r133, 4;
	add.s64 	%rd115, %rd77, %rd114;
	atom.global.add.f32 	%f1524, [%rd115], %f1159;
	atom.global.add.f32 	%f1525, [%rd115+4], %f1161;
	atom.global.add.f32 	%f1526, [%rd115+8], %f1167;
	add.s32 	%r134, %r132, %r196;
	mul.lo.s32 	%r135, %r134, 3;
	mul.wide.s32 	%rd116, %r135, 4;
	add.s64 	%rd117, %rd77, %rd116;
	atom.global.add.f32 	%f1527, [%rd117], %f1196;
	atom.global.add.f32 	%f1528, [%rd117+4], %f1198;
	atom.global.add.f32 	%f1529, [%rd117+8], %f1204;
	add.s32 	%r136, %r134, %r196;
	mul.lo.s32 	%r137, %r136, 3;
	mul.wide.s32 	%rd118, %r137, 4;
	add.s64 	%rd119, %rd77, %rd118;
	atom.global.add.f32 	%f1530, [%rd119], %f1233;
	atom.global.add.f32 	%f1531, [%rd119+4], %f1235;
	atom.global.add.f32 	%f1532, [%rd119+8], %f1241;
	add.s32 	%r138, %r119, %r5;
	mul.lo.s32 	%r139, %r138, 3;
	mul.wide.s32 	%rd120, %r139, 4;
	add.s64 	%rd121, %rd77, %rd120;
	atom.global.add.f32 	%f1533, [%rd121], %f1169;
	atom.global.add.f32 	%f1534, [%rd121+4], %f1171;
	atom.global.add.f32 	%f1535, [%rd121+8], %f1173;
	add.s32 	%r140, %r138, %r196;
	mul.lo.s32 	%r141, %r140, 3;
	mul.wide.s32 	%rd122, %r141, 4;
	add.s64 	%rd123, %rd77, %rd122;
	atom.global.add.f32 	%f1536, [%rd123], %f1206;
	atom.global.add.f32 	%f1537, [%rd123+4], %f1208;
	atom.global.add.f32 	%f1538, [%rd123+8], %f1210;
	add.s32 	%r142, %r140, %r196;
	mul.lo.s32 	%r143, %r142, 3;
	mul.wide.s32 	%rd124, %r143, 4;
	add.s64 	%rd125, %rd77, %rd124;
	atom.global.add.f32 	%f1539, [%rd125], %f1243;
	atom.global.add.f32 	%f1540, [%rd125+4], %f1245;
	atom.global.add.f32 	%f1541, [%rd125+8], %f1247;
	mul.lo.s32 	%r144, %r4, %r196;
	mul.lo.s32 	%r145, %r144, 3;
	add.s32 	%r146, %r145, %r2;
	mul.lo.s32 	%r147, %r146, 3;
	mul.wide.s32 	%rd126, %r147, 4;
	add.s64 	%rd127, %rd77, %rd126;
	atom.global.add.f32 	%f1542, [%rd127], %f1254;
	atom.global.add.f32 	%f1543, [%rd127+4], %f1256;
	atom.global.add.f32 	%f1544, [%rd127+8], %f1258;
	add.s32 	%r148, %r146, %r196;
	mul.lo.s32 	%r149, %r148, 3;
	mul.wide.s32 	%rd128, %r149, 4;
	add.s64 	%rd129, %rd77, %rd128;
	atom.global.add.f32 	%f1545, [%rd129], %f1291;
	atom.global.add.f32 	%f1546, [%rd129+4], %f1293;
	atom.global.add.f32 	%f1547, [%rd129+8], %f1295;
	add.s32 	%r150, %r148, %r196;
	mul.lo.s32 	%r151, %r150, 3;
	mul.wide.s32 	%rd130, %r151, 4;
	add.s64 	%rd131, %rd77, %rd130;
	atom.global.add.f32 	%f1548, [%rd131], %f1328;
	atom.global.add.f32 	%f1549, [%rd131+4], %f1330;
	atom.global.add.f32 	%f1550, [%rd131+8], %f1332;
	add.s32 	%r152, %r145, %r3;
	mul.lo.s32 	%r153, %r152, 3;
	mul.wide.s32 	%rd132, %r153, 4;
	add.s64 	%rd133, %rd77, %rd132;
	atom.global.add.f32 	%f1551, [%rd133], %f1260;
	atom.global.add.f32 	%f1552, [%rd133+4], %f1266;
	atom.global.add.f32 	%f1553, [%rd133+8], %f1268;
	add.s32 	%r154, %r152, %r196;
	mul.lo.s32 	%r155, %r154, 3;
	mul.wide.s32 	%rd134, %r155, 4;
	add.s64 	%rd135, %rd77, %rd134;
	atom.global.add.f32 	%f1554, [%rd135], %f1297;
	atom.global.add.f32 	%f1555, [%rd135+4], %f1303;
	atom.global.add.f32 	%f1556, [%rd135+8], %f1305;
	add.s32 	%r156, %r154, %r196;
	mul.lo.s32 	%r157, %r156, 3;
	mul.wide.s32 	%rd136, %r157, 4;
	add.s64 	%rd137, %rd77, %rd136;
	atom.global.add.f32 	%f1557, [%rd137], %f1334;
	atom.global.add.f32 	%f1558, [%rd137+4], %f1340;
	atom.global.add.f32 	%f1559, [%rd137+8], %f1342;
	add.s32 	%r158, %r145, %r4;
	mul.lo.s32 	%r159, %r158, 3;
	mul.wide.s32 	%rd138, %r159, 4;
	add.s64 	%rd139, %rd77, %rd138;
	atom.global.add.f32 	%f1560, [%rd139], %f1270;
	atom.global.add.f32 	%f1561, [%rd139+4], %f1272;
	atom.global.add.f32 	%f1562, [%rd139+8], %f1278;
	add.s32 	%r160, %r158, %r196;
	mul.lo.s32 	%r161, %r160, 3;
	mul.wide.s32 	%rd140, %r161, 4;
	add.s64 	%rd141, %rd77, %rd140;
	atom.global.add.f32 	%f1563, [%rd141], %f1307;
	atom.global.add.f32 	%f1564, [%rd141+4], %f1309;
	atom.global.add.f32 	%f1565, [%rd141+8], %f1315;
	add.s32 	%r162, %r160, %r196;
	mul.lo.s32 	%r163, %r162, 3;
	mul.wide.s32 	%rd142, %r163, 4;
	add.s64 	%rd143, %rd77, %rd142;
	atom.global.add.f32 	%f1566, [%rd143], %f1344;
	atom.global.add.f32 	%f1567, [%rd143+4], %f1346;
	atom.global.add.f32 	%f1568, [%rd143+8], %f1352;
	add.s32 	%r164, %r145, %r5;
	mul.lo.s32 	%r165, %r164, 3;
	mul.wide.s32 	%rd144, %r165, 4;
	add.s64 	%rd145, %rd77, %rd144;
	atom.global.add.f32 	%f1569, [%rd145], %f1280;
	atom.global.add.f32 	%f1570, [%rd145+4], %f1282;
	atom.global.add.f32 	%f1571, [%rd145+8], %f1284;
	add.s32 	%r166, %r164, %r196;
	mul.lo.s32 	%r167, %r166, 3;
	mul.wide.s32 	%rd146, %r167, 4;
	add.s64 	%rd147, %rd77, %rd146;
	atom.global.add.f32 	%f1572, [%rd147], %f1317;
	atom.global.add.f32 	%f1573, [%rd147+4], %f1319;
	atom.global.add.f32 	%f1574, [%rd147+8], %f1321;
	add.s32 	%r168, %r166, %r196;
	mul.lo.s32 	%r169, %r168, 3;
	mul.wide.s32 	%rd148, %r169, 4;
	add.s64 	%rd149, %rd77, %rd148;
	atom.global.add.f32 	%f1575, [%rd149], %f1354;
	atom.global.add.f32 	%f1576, [%rd149+4], %f1356;
	atom.global.add.f32 	%f1577, [%rd149+8], %f1358;
	mul.lo.s32 	%r170, %r5, %r196;
	mul.lo.s32 	%r171, %r170, 3;
	add.s32 	%r172, %r171, %r2;
	mul.lo.s32 	%r173, %r172, 3;
	mul.wide.s32 	%rd150, %r173, 4;
	add.s64 	%rd151, %rd77, %rd150;
	atom.global.add.f32 	%f1578, [%rd151], %f1365;
	atom.global.add.f32 	%f1579, [%rd151+4], %f1367;
	atom.global.add.f32 	%f1580, [%rd151+8], %f1369;
	add.s32 	%r174, %r172, %r196;
	mul.lo.s32 	%r175, %r174, 3;
	mul.wide.s32 	%rd152, %r175, 4;
	add.s64 	%rd153, %rd77, %rd152;
	atom.global.add.f32 	%f1581, [%rd153], %f1402;
	atom.global.add.f32 	%f1582, [%rd153+4], %f1404;
	atom.global.add.f32 	%f1583, [%rd153+8], %f1406;
	add.s32 	%r176, %r174, %r196;
	mul.lo.s32 	%r177, %r176, 3;
	mul.wide.s32 	%rd154, %r177, 4;
	add.s64 	%rd155, %rd77, %rd154;
	atom.global.add.f32 	%f1584, [%rd155], %f1439;
	atom.global.add.f32 	%f1585, [%rd155+4], %f1441;
	atom.global.add.f32 	%f1586, [%rd155+8], %f1443;
	add.s32 	%r178, %r171, %r3;
	mul.lo.s32 	%r179, %r178, 3;
	mul.wide.s32 	%rd156, %r179, 4;
	add.s64 	%rd157, %rd77, %rd156;
	atom.global.add.f32 	%f1587, [%rd157], %f1371;
	atom.global.add.f32 	%f1588, [%rd157+4], %f1377;
	atom.global.add.f32 	%f1589, [%rd157+8], %f1379;
	add.s32 	%r180, %r178, %r196;
	mul.lo.s32 	%r181, %r180, 3;
	mul.wide.s32 	%rd158, %r181, 4;
	add.s64 	%rd159, %rd77, %rd158;
	atom.global.add.f32 	%f1590, [%rd159], %f1408;
	atom.global.add.f32 	%f1591, [%rd159+4], %f1414;
	atom.global.add.f32 	%f1592, [%rd159+8], %f1416;
	add.s32 	%r182, %r180, %r196;
	mul.lo.s32 	%r183, %r182, 3;
	mul.wide.s32 	%rd160, %r183, 4;
	add.s64 	%rd161, %rd77, %rd160;
	atom.global.add.f32 	%f1593, [%rd161], %f1445;
	atom.global.add.f32 	%f1594, [%rd161+4], %f1451;
	atom.global.add.f32 	%f1595, [%rd161+8], %f1453;
	add.s32 	%r184, %r171, %r4;
	mul.lo.s32 	%r185, %r184, 3;
	mul.wide.s32 	%rd162, %r185, 4;
	add.s64 	%rd163, %rd77, %rd162;
	atom.global.add.f32 	%f1596, [%rd163], %f1381;
	atom.global.add.f32 	%f1597, [%rd163+4], %f1383;
	atom.global.add.f32 	%f1598, [%rd163+8], %f1389;
	add.s32 	%r186, %r184, %r196;
	mul.lo.s32 	%r187, %r186, 3;
	mul.wide.s32 	%rd164, %r187, 4;
	add.s64 	%rd165, %rd77, %rd164;
	atom.global.add.f32 	%f1599, [%rd165], %f1418;
	atom.global.add.f32 	%f1600, [%rd165+4], %f1420;
	atom.global.add.f32 	%f1601, [%rd165+8], %f1426;
	add.s32 	%r188, %r186, %r196;
	mul.lo.s32 	%r189, %r188, 3;
	mul.wide.s32 	%rd166, %r189, 4;
	add.s64 	%rd167, %rd77, %rd166;
	atom.global.add.f32 	%f1602, [%rd167], %f1455;
	atom.global.add.f32 	%f1603, [%rd167+4], %f1457;
	atom.global.add.f32 	%f1604, [%rd167+8], %f1463;
	add.s32 	%r190, %r171, %r5;
	mul.lo.s32 	%r191, %r190, 3;
	mul.wide.s32 	%rd168, %r191, 4;
	add.s64 	%rd169, %rd77, %rd168;
	atom.global.add.f32 	%f1605, [%rd169], %f1391;
	atom.global.add.f32 	%f1606, [%rd169+4], %f1393;
	atom.global.add.f32 	%f1607, [%rd169+8], %f1395;
	add.s32 	%r192, %r190, %r196;
	mul.lo.s32 	%r193, %r192, 3;
	mul.wide.s32 	%rd170, %r193, 4;
	add.s64 	%rd171, %rd77, %rd170;
	atom.global.add.f32 	%f1608, [%rd171], %f1428;
	atom.global.add.f32 	%f1609, [%rd171+4], %f1430;
	atom.global.add.f32 	%f1610, [%rd171+8], %f1432;
	add.s32 	%r194, %r192, %r196;
	mul.lo.s32 	%r195, %r194, 3;
	mul.wide.s32 	%rd172, %r195, 4;
	add.s64 	%rd173, %rd77, %rd172;
	atom.global.add.f32 	%f1611, [%rd173], %f1465;
	atom.global.add.f32 	%f1612, [%rd173+4], %f1467;
	atom.global.add.f32 	%f1613, [%rd173+8], %f1469;
$L__BB2_37:
	ret;

}
	// .globl	computeTorsionHessianBlocks
.visible .entry computeTorsionHessianBlocks(
	.param .u64 .ptr .align 1 computeTorsionHessianBlocks_param_0,
	.param .u64 .ptr .align 1 computeTorsionHessianBlocks_param_1,
	.param .u64 .ptr .align 1 computeTorsionHessianBlocks_param_2,
	.param .u64 .ptr .align 1 computeTorsionHessianBlocks_param_3,
	.param .u32 computeTorsionHessianBlocks_param_4
)
{
	.local .align 16 .b8 	__local_depot3[1200];
	.reg .b64 	%SP;
	.reg .b64 	%SPL;
	.reg .pred 	%p<37>;
	.reg .b32 	%r<106>;
	.reg .b32 	%f<1544>;
	.reg .b64 	%rd<89>;
	.reg .b64 	%fd<5>;

	mov.u64 	%SPL, __local_depot3;
	ld.param.u64 	%rd27, [computeTorsionHessianBlocks_param_0];
	ld.param.u64 	%rd28, [computeTorsionHessianBlocks_param_1];
	ld.param.u64 	%rd29, [computeTorsionHessianBlocks_param_2];
	ld.param.u32 	%r33, [computeTorsionHessianBlocks_param_4];
	add.u64 	%rd1, %SPL, 0;
	add.u64 	%rd2, %SPL, 288;
	add.u64 	%rd3, %SPL, 0;
	add.u64 	%rd4, %SPL, 144;
	add.u64 	%rd5, %SPL, 624;
	mov.u32 	%r34, %ctaid.x;
	mov.u32 	%r35, %ntid.x;
	mov.u32 	%r36, %tid.x;
	mad.lo.s32 	%r1, %r34, %r35, %r36;
	setp.ge.s32 	%p2, %r1, %r33;
	@%p2 bra 	$L__BB3_37;
	cvta.to.global.u64 	%rd36, %rd28;
	cvta.to.global.u64 	%rd37, %rd27;
	cvta.to.global.u64 	%rd38, %rd29;
	shl.b32 	%r37, %r1, 2;
	mul.wide.s32 	%rd39, %r37, 4;
	add.s64 	%rd40, %rd36, %rd39;
	ld.global.nc.u32 	%r38, [%rd40];
	ld.global.nc.u32 	%r39, [%rd40+4];
	ld.global.nc.u32 	%r40, [%rd40+8];
	ld.global.nc.u32 	%r41, [%rd40+12];
	mul.wide.s32 	%rd41, %r38, 16;
	add.s64 	%rd42, %rd37, %rd41;
	ld.global.nc.v4.f32 	{%f87, %f88, %f89, %f90}, [%rd42];
	mul.wide.s32 	%rd43, %r39, 16;
	add.s64 	%rd44, %rd37, %rd43;
	ld.global.nc.v4.f32 	{%f91, %f92, %f93, %f94}, [%rd44];
	mul.wide.s32 	%rd45, %r40, 16;
	add.s64 	%rd46, %rd37, %rd45;
	ld.global.nc.v4.f32 	{%f95, %f96, %f97, %f98}, [%rd46];
	mul.wide.s32 	%rd47, %r41, 16;
	add.s64 	%rd48, %rd37, %rd47;
	ld.global.nc.v4.f32 	{%f99, %f100, %f101, %f102}, [%rd48];
	mul.lo.s32 	%r42, %r1, 3;
	mul.wide.s32 	%rd49, %r42, 4;
	add.s64 	%rd50, %rd38, %rd49;
	ld.global.nc.f32 	%f1, [%rd50];
	ld.global.nc.f32 	%f2, [%rd50+4];
	ld.global.nc.f32 	%f3, [%rd50+8];
	sub.f32 	%f4, %f91, %f87;
	sub.f32 	%f5, %f92, %f88;
	sub.f32 	%f6, %f93, %f89;
	sub.f32 	%f7, %f95, %f91;
	sub.f32 	%f8, %f96, %f92;
	sub.f32 	%f9, %f97, %f93;
	sub.f32 	%f10, %f99, %f95;
	sub.f32 	%f11, %f100, %f96;
	sub.f32 	%f12, %f101, %f97;
	mul.f32 	%f103, %f5, %f9;
	mul.f32 	%f104, %f6, %f8;
	sub.f32 	%f13, %f103, %f104;
	mul.f32 	%f105, %f6, %f7;
	mul.f32 	%f106, %f4, %f9;
	sub.f32 	%f14, %f105, %f106;
	mul.f32 	%f107, %f4, %f8;
	mul.f32 	%f108, %f5, %f7;
	sub.f32 	%f15, %f107, %f108;
	mul.f32 	%f109, %f8, %f12;
	mul.f32 	%f110, %f9, %f11;
	sub.f32 	%f16, %f109, %f110;
	mul.f32 	%f111, %f9, %f10;
	mul.f32 	%f112, %f7, %f12;
	sub.f32 	%f17, %f111, %f112;
	mul.f32 	%f113, %f7, %f11;
	mul.f32 	%f114, %f8, %f10;
	sub.f32 	%f18, %f113, %f114;
	mul.f32 	%f115, %f14, %f14;
	fma.rn.f32 	%f116, %f13, %f13, %f115;
	fma.rn.f32 	%f19, %f15, %f15, %f116;
	mul.f32 	%f117, %f17, %f17;
	fma.rn.f32 	%f118, %f16, %f16, %f117;
	fma.rn.f32 	%f119, %f18, %f18, %f118;
	mul.f32 	%f120, %f8, %f8;
	fma.rn.f32 	%f121, %f7, %f7, %f120;
	fma.rn.f32 	%f122, %f9, %f9, %f121;
	min.f32 	%f123, %f19, %f119;
	min.f32 	%f124, %f123, %f122;
	setp.lt.f32 	%p1, %f124, 0f1E3CE508;
	mov.f32 	%f1528, 0f00000000;
	mov.f32 	%f1529, %f1528;
	mov.f32 	%f1530, %f1528;
	mov.f32 	%f1531, %f1528;
	mov.f32 	%f1532, %f1528;
	mov.f32 	%f1533, %f1528;
	mov.f32 	%f1534, %f1528;
	mov.f32 	%f1535, %f1528;
	mov.f32 	%f1536, %f1528;
	mov.f32 	%f1537, %f1528;
	mov.f32 	%f1538, %f1528;
	mov.f32 	%f1539, %f1528;
	mov.f32 	%f1540, %f1528;
	@%p1 bra 	$L__BB3_3;
	sqrt.rn.f32 	%f125, %f122;
	sqrt.rn.f32 	%f126, %f19;
	sqrt.rn.f32 	%f127, %f119;
	rcp.rn.f32 	%f128, %f126;
	mul.f32 	%f129, %f13, %f128;
	mul.f32 	%f130, %f14, %f128;
	mul.f32 	%f131, %f15, %f128;
	rcp.rn.f32 	%f132, %f127;
	mul.f32 	%f133, %f16, %f132;
	mul.f32 	%f134, %f17, %f132;
	mul.f32 	%f135, %f18, %f132;
	rcp.rn.f32 	%f136, %f125;
	mul.f32 	%f137, %f7, %f136;
	mul.f32 	%f138, %f8, %f136;
	mul.f32 	%f139, %f9, %f136;
	mul.f32 	%f140, %f130, %f134;
	fma.rn.f32 	%f141, %f129, %f133, %f140;
	fma.rn.f32 	%f142, %f131, %f135, %f141;
	mul.f32 	%f143, %f139, %f130;
	mul.f32 	%f144, %f138, %f131;
	sub.f32 	%f145, %f143, %f144;
	mul.f32 	%f146, %f137, %f131;
	mul.f32 	%f147, %f139, %f129;
	sub.f32 	%f148, %f146, %f147;
	mul.f32 	%f149, %f138, %f129;
	mul.f32 	%f150, %f137, %f130;
	sub.f32 	%f151, %f149, %f150;
	mul.f32 	%f152, %f134, %f148;
	fma.rn.f32 	%f153, %f133, %f145, %f152;
	fma.rn.f32 	%f154, %f135, %f151, %f153;
	abs.f32 	%f155, %f142;
	abs.f32 	%f156, %f154;
	setp.gt.f32 	%p3, %f156, %f155;
	selp.f32 	%f157, %f156, %f155, %p3;
	selp.f32 	%f158, %f155, %f156, %p3;
	div.rn.f32 	%f159, %f158, %f157;
	mul.f32 	%f160, %f159, %f159;
	fma.rn.f32 	%f161, %f160, 0f3B33710B, 0fBC807748;
	fma.rn.f32 	%f162, %f161, %f160, 0f3D2CDAB2;
	fma.rn.f32 	%f163, %f162, %f160, 0fBD992D10;
	fma.rn.f32 	%f164, %f163, %f160, 0f3DD9EA6C;
	fma.rn.f32 	%f165, %f164, %f160, 0fBE117CB1;
	fma.rn.f32 	%f166, %f165, %f160, 0f3E4CBCE0;
	fma.rn.f32 	%f167, %f166, %f160, 0fBEAAAA7D;
	mul.f32 	%f168, %f160, %f167;
	fma.rn.f32 	%f169, %f168, %f159, %f159;
	neg.f32 	%f170, %f169;
	fma.rn.f32 	%f171, 0f3F6EE581, 0f3FD774EB, %f170;
	selp.f32 	%f172, %f171, %f169, %p3;
	selp.f32 	%f173, 0f3F6EE581, 0f3FEEE581, %p3;
	selp.f32 	%f174, %f169, %f170, %p3;
	mov.b32 	%r43, %f142;
	fma.rn.f32 	%f175, %f173, 0f3FD774EB, %f174;
	setp.lt.s32 	%p4, %r43, 0;
	selp.f32 	%f176, %f175, %f172, %p4;
	add.f32 	%f177, %f155, %f156;
	setp.eq.f32 	%p5, %f157, 0f00000000;
	selp.f32 	%f178, 0f40490FDB, 0f00000000, %p4;
	setp.eq.f32 	%p6, %f155, %f156;
	selp.f32 	%f179, 0f4016CBE4, 0f3F490FDB, %p4;
	selp.f32 	%f180, %f179, %f176, %p6;
	selp.f32 	%f181, %f178, %f180, %p5;
	abs.f32 	%f182, %f177;
	setp.nan.f32 	%p7, %f182, %f182;
	copysign.f32 	%f183, %f154, %f181;
	selp.f32 	%f1540, %f177, %f183, %p7;
	div.rn.f32 	%f184, %f125, %f19;
	mul.f32 	%f1539, %f13, %f184;
	mul.f32 	%f1538, %f14, %f184;
	mul.f32 	%f1537, %f15, %f184;
	neg.f32 	%f185, %f125;
	div.rn.f32 	%f186, %f185, %f119;
	mul.f32 	%f1530, %f16, %f186;
	mul.f32 	%f1529, %f17, %f186;
	mul.f32 	%f1528, %f18, %f186;
	mul.f32 	%f187, %f5, %f8;
	fma.rn.f32 	%f188, %f4, %f7, %f187;
	fma.rn.f32 	%f189, %f6, %f9, %f188;
	mul.f32 	%f190, %f8, %f11;
	fma.rn.f32 	%f191, %f7, %f10, %f190;
	fma.rn.f32 	%f192, %f9, %f12, %f191;
	div.rn.f32 	%f193, %f189, %f122;
	div.rn.f32 	%f194, %f192, %f122;
	add.f32 	%f195, %f193, 0f3F800000;
	add.f32 	%f196, %f194, 0f3F800000;
	mul.f32 	%f197, %f194, %f1530;
	mul.f32 	%f198, %f194, %f1529;
	mul.f32 	%f199, %f194, %f1528;
	mul.f32 	%f200, %f195, %f1539;
	sub.f32 	%f1536, %f197, %f200;
	mul.f32 	%f201, %f195, %f1538;
	sub.f32 	%f1535, %f198, %f201;
	mul.f32 	%f202, %f195, %f1537;
	sub.f32 	%f1534, %f199, %f202;
	mul.f32 	%f203, %f193, %f1539;
	mul.f32 	%f204, %f193, %f1538;
	mul.f32 	%f205, %f193, %f1537;
	mul.f32 	%f206, %f196, %f1530;
	sub.f32 	%f1533, %f203, %f206;
	mul.f32 	%f207, %f196, %f1529;
	sub.f32 	%f1532, %f204, %f207;
	mul.f32 	%f208, %f196, %f1528;
	sub.f32 	%f1531, %f205, %f208;
$L__BB3_3:
	mov.f32 	%f1541, 0f00000000;
	st.local.v4.f32 	[%rd5], {%f1541, %f1541, %f1541, %f1541};
	st.local.v4.f32 	[%rd5+16], {%f1541, %f1541, %f1541, %f1541};
	st.local.v4.f32 	[%rd5+32], {%f1541, %f1541, %f1541, %f1541};
	st.local.v4.f32 	[%rd5+48], {%f1541, %f1541, %f1541, %f1541};
	st.local.v4.f32 	[%rd5+64], {%f1541, %f1541, %f1541, %f1541};
	st.local.v4.f32 	[%rd5+80], {%f1541, %f1541, %f1541, %f1541};
	st.local.v4.f32 	[%rd5+96], {%f1541, %f1541, %f1541, %f1541};
	st.local.v4.f32 	[%rd5+112], {%f1541, %f1541, %f1541, %f1541};
	st.local.v4.f32 	[%rd5+128], {%f1541, %f1541, %f1541, %f1541};
	st.local.v4.f32 	[%rd5+144], {%f1541, %f1541, %f1541, %f1541};
	st.local.v4.f32 	[%rd5+160], {%f1541, %f1541, %f1541, %f1541};
	st.local.v4.f32 	[%rd5+176], {%f1541, %f1541, %f1541, %f1541};
	st.local.v4.f32 	[%rd5+192], {%f1541, %f1541, %f1541, %f1541};
	st.local.v4.f32 	[%rd5+208], {%f1541, %f1541, %f1541, %f1541};
	st.local.v4.f32 	[%rd5+224], {%f1541, %f1541, %f1541, %f1541};
	st.local.v4.f32 	[%rd5+240], {%f1541, %f1541, %f1541, %f1541};
	st.local.v4.f32 	[%rd5+256], {%f1541, %f1541, %f1541, %f1541};
	st.local.v4.f32 	[%rd5+272], {%f1541, %f1541, %f1541, %f1541};
	st.local.v4.f32 	[%rd5+288], {%f1541, %f1541, %f1541, %f1541};
	st.local.v4.f32 	[%rd5+304], {%f1541, %f1541, %f1541, %f1541};
	st.local.v4.f32 	[%rd5+320], {%f1541, %f1541, %f1541, %f1541};
	st.local.v4.f32 	[%rd5+336], {%f1541, %f1541, %f1541, %f1541};
	st.local.v4.f32 	[%rd5+352], {%f1541, %f1541, %f1541, %f1541};
	st.local.v4.f32 	[%rd5+368], {%f1541, %f1541, %f1541, %f1541};
	st.local.v4.f32 	[%rd5+384], {%f1541, %f1541, %f1541, %f1541};
	st.local.v4.f32 	[%rd5+400], {%f1541, %f1541, %f1541, %f1541};
	st.local.v4.f32 	[%rd5+416], {%f1541, %f1541, %f1541, %f1541};
	st.local.v4.f32 	[%rd5+432], {%f1541, %f1541, %f1541, %f1541};
	st.local.v4.f32 	[%rd5+448], {%f1541, %f1541, %f1541, %f1541};
	st.local.v4.f32 	[%rd5+464], {%f1541, %f1541, %f1541, %f1541};
	st.local.v4.f32 	[%rd5+480], {%f1541, %f1541, %f1541, %f1541};
	st.local.v4.f32 	[%rd5+496], {%f1541, %f1541, %f1541, %f1541};
	st.local.v4.f32 	[%rd5+512], {%f1541, %f1541, %f1541, %f1541};
	st.local.v4.f32 	[%rd5+528], {%f1541, %f1541, %f1541, %f1541};
	st.local.v4.f32 	[%rd5+544], {%f1541, %f1541, %f1541, %f1541};
	st.local.v4.f32 	[%rd5+560], {%f1541, %f1541, %f1541, %f1541};
	@%p1 bra 	$L__BB3_20;
	add.u64 	%rd53, %SPL, 432;
	add.u64 	%rd55, %SPL, 576;
	sqrt.rn.f32 	%f210, %f122;
	mul.f32 	%f211, %f13, %f14;
	mul.f32 	%f218, %f16, %f17;
	mul.f32 	%f219, %f13, %f15;
	mul.f32 	%f223, %f16, %f18;
	mul.f32 	%f224, %f14, %f15;
	mul.f32 	%f225, %f17, %f18;
	neg.f32 	%f226, %f6;
	neg.f32 	%f227, %f4;
	neg.f32 	%f228, %f5;
	neg.f32 	%f48, %f9;
	neg.f32 	%f49, %f7;
	neg.f32 	%f50, %f8;
	neg.f32 	%f51, %f12;
	neg.f32 	%f52, %f10;
	neg.f32 	%f53, %f11;
	add.f32 	%f229, %f9, %f6;
	sub.f32 	%f230, %f50, %f5;
	mov.f32 	%f231, 0f00000000;
	st.local.v4.f32 	[%rd2], {%f231, %f48, %f8, %f9};
	sub.f32 	%f232, %f48, %f6;
	st.local.v4.f32 	[%rd2+112], {%f231, %f231, %f231, %f231};
	add.f32 	%f233, %f7, %f4;
	st.local.v4.f32 	[%rd2+80], {%f5, %f6, %f231, %f227};
	add.f32 	%f234, %f8, %f5;
	mov.f32 	%f235, 0f80000000;
	st.local.v4.f32 	[%rd2+48], {%f232, %f235, %f233, %f234};
	st.local.v4.f32 	[%rd2+16], {%f231, %f49, %f50, %f7};
	sub.f32 	%f236, %f49, %f4;
	st.local.v4.f32 	[%rd2+32], {%f231, %f235, %f229, %f230};
	st.local.v4.f32 	[%rd2+64], {%f236, %f235, %f231, %f226};
	st.local.v4.f32 	[%rd2+96], {%f228, %f4, %f231, %f231};
	st.local.v4.f32 	[%rd2+128], {%f231, %f231, %f231, %f231};
	add.f32 	%f237, %f12, %f9;
	sub.f32 	%f238, %f53, %f8;
	st.local.v4.f32 	[%rd53], {%f231, %f231, %f231, %f231};
	sub.f32 	%f239, %f51, %f9;
	st.local.v4.f32 	[%rd53+112], {%f48, %f8, %f9, %f231};
	add.f32 	%f240, %f10, %f7;
	st.local.v4.f32 	[%rd53+80], {%f238, %f239, %f235, %f240};
	st.local.v4.f32 	[%rd53+48], {%f12, %f231, %f52, %f53};
	add.f32 	%f241, %f11, %f8;
	st.local.v4.f32 	[%rd53+16], {%f231, %f231, %f231, %f231};
	sub.f32 	%f242, %f52, %f7;
	add.s64 	%rd6, %rd53, 32;
	st.local.v4.f32 	[%rd53+32], {%f231, %f231, %f51, %f11};
	st.local.v4.f32 	[%rd53+64], {%f10, %f231, %f235, %f237};
	st.local.v4.f32 	[%rd53+96], {%f241, %f242, %f235, %f231};
	st.local.v4.f32 	[%rd53+128], {%f49, %f50, %f7, %f231};
	mul.f32 	%f243, %f15, %f15;
	mul.f32 	%f244, %f13, %f13;
	add.f32 	%f246, %f244, %f115;
	add.f32 	%f247, %f243, %f246;
	div.rn.f32 	%f54, %f210, %f247;
	neg.f32 	%f248, %f210;
	div.rn.f32 	%f55, %f248, %f119;
	div.rn.f32 	%f249, %f49, %f210;
	div.rn.f32 	%f250, %f7, %f210;
	div.rn.f32 	%f251, %f50, %f210;
	div.rn.f32 	%f252, %f8, %f210;
	st.local.v4.f32 	[%rd55], {%f231, %f231, %f231, %f249};
	div.rn.f32 	%f253, %f48, %f210;
	st.local.v4.f32 	[%rd55+16], {%f251, %f253, %f250, %f252};
	div.rn.f32 	%f254, %f9, %f210;
	st.local.v4.f32 	[%rd55+32], {%f254, %f231, %f231, %f231};
	neg.f32 	%f56, %f16;
	fma.rn.f32 	%f255, %f13, %f13, %f244;
	div.rn.f32 	%f256, %f255, %f247;
	mov.f32 	%f257, 0f3F800000;
	sub.f32 	%f57, %f257, %f256;
	fma.rn.f32 	%f258, %f13, %f14, %f211;
	div.rn.f32 	%f259, %f258, %f247;
	sub.f32 	%f58, %f231, %f259;
	fma.rn.f32 	%f260, %f13, %f15, %f219;
	div.rn.f32 	%f261, %f260, %f247;
	sub.f32 	%f59, %f231, %f261;
	mul.f32 	%f262, %f16, %f16;
	fma.rn.f32 	%f263, %f16, %f16, %f262;
	div.rn.f32 	%f264, %f263, %f119;
	sub.f32 	%f60, %f257, %f264;
	fma.rn.f32 	%f265, %f16, %f17, %f218;
	div.rn.f32 	%f266, %f265, %f119;
	sub.f32 	%f61, %f231, %f266;
	fma.rn.f32 	%f267, %f16, %f18, %f223;
	div.rn.f32 	%f268, %f267, %f119;
	sub.f32 	%f62, %f231, %f268;
	neg.f32 	%f63, %f17;
	fma.rn.f32 	%f269, %f14, %f14, %f115;
	div.rn.f32 	%f270, %f269, %f247;
	sub.f32 	%f64, %f257, %f270;
	fma.rn.f32 	%f271, %f14, %f15, %f224;
	div.rn.f32 	%f272, %f271, %f247;
	sub.f32 	%f65, %f231, %f272;
	fma.rn.f32 	%f274, %f17, %f17, %f117;
	div.rn.f32 	%f275, %f274, %f119;
	sub.f32 	%f66, %f257, %f275;
	fma.rn.f32 	%f276, %f17, %f18, %f225;
	div.rn.f32 	%f277, %f276, %f119;
	sub.f32 	%f67, %f231, %f277;
	neg.f32 	%f68, %f18;
	fma.rn.f32 	%f278, %f15, %f15, %f243;
	div.rn.f32 	%f279, %f278, %f247;
	sub.f32 	%f69, %f257, %f279;
	mul.f32 	%f280, %f18, %f18;
	fma.rn.f32 	%f281, %f18, %f18, %f280;
	div.rn.f32 	%f282, %f281, %f119;
	sub.f32 	%f70, %f257, %f282;
	add.s64 	%rd82, %rd55, 8;
	mov.b32 	%r96, 0;
	mov.b64 	%rd81, 0;
$L__BB3_5:
	add.s64 	%rd56, %rd2, %rd81;
	add.s64 	%rd57, %rd3, %rd81;
	add.s64 	%rd58, %rd6, %rd81;
	add.s64 	%rd59, %rd4, %rd81;
	ld.local.f32 	%f283, [%rd82+-8];
	mul.f32 	%f287, %f13, %f283;
	div.rn.f32 	%f297, %f287, %f19;
	ld.local.f32 	%f298, [%rd56];
	fma.rn.f32 	%f299, %f298, %f57, 0f00000000;
	ld.local.f32 	%f300, [%rd56+12];
	fma.rn.f32 	%f301, %f300, %f58, %f299;
	ld.local.f32 	%f302, [%rd56+24];
	fma.rn.f32 	%f303, %f302, %f59, %f301;
	fma.rn.f32 	%f304, %f54, %f303, %f297;
	st.local.f32 	[%rd57], %f304;
	mul.f32 	%f305, %f283, %f56;
	div.rn.f32 	%f318, %f305, %f119;
	ld.local.f32 	%f319, [%rd58+-32];
	fma.rn.f32 	%f320, %f319, %f60, 0f00000000;
	ld.local.f32 	%f321, [%rd58+-20];
	fma.rn.f32 	%f322, %f321, %f61, %f320;
	ld.local.f32 	%f323, [%rd58+-8];
	fma.rn.f32 	%f324, %f323, %f62, %f322;
	fma.rn.f32 	%f325, %f55, %f324, %f318;
	st.local.f32 	[%rd59], %f325;
	ld.local.f32 	%f326, [%rd82+-4];
	mul.f32 	%f327, %f13, %f326;
	div.rn.f32 	%f328, %f327, %f19;
	ld.local.f32 	%f329, [%rd56+4];
	fma.rn.f32 	%f330, %f329, %f57, 0f00000000;
	ld.local.f32 	%f331, [%rd56+16];
	fma.rn.f32 	%f332, %f331, %f58, %f330;
	ld.local.f32 	%f333, [%rd56+28];
	fma.rn.f32 	%f334, %f333, %f59, %f332;
	fma.rn.f32 	%f335, %f54, %f334, %f328;
	st.local.f32 	[%rd57+4], %f335;
	mul.f32 	%f336, %f326, %f56;
	div.rn.f32 	%f337, %f336, %f119;
	ld.local.f32 	%f338, [%rd58+-28];
	fma.rn.f32 	%f339, %f338, %f60, 0f00000000;
	ld.local.f32 	%f340, [%rd58+-16];
	fma.rn.f32 	%f341, %f340, %f61, %f339;
	ld.local.f32 	%f342, [%rd58+-4];
	fma.rn.f32 	%f343, %f342, %f62, %f341;
	fma.rn.f32 	%f344, %f55, %f343, %f337;
	st.local.f32 	[%rd59+4], %f344;
	ld.local.f32 	%f345, [%rd82];
	mul.f32 	%f346, %f13, %f345;
	div.rn.f32 	%f347, %f346, %f19;
	ld.local.f32 	%f348, [%rd56+8];
	fma.rn.f32 	%f349, %f348, %f57, 0f00000000;
	ld.local.f32 	%f350, [%rd56+20];
	fma.rn.f32 	%f351, %f350, %f58, %f349;
	ld.local.f32 	%f352, [%rd56+32];
	fma.rn.f32 	%f353, %f352, %f59, %f351;
	fma.rn.f32 	%f354, %f54, %f353, %f347;
	st.local.f32 	[%rd57+8], %f354;
	mul.f32 	%f355, %f345, %f56;
	div.rn.f32 	%f356, %f355, %f119;
	ld.local.f32 	%f357, [%rd58+-24];
	fma.rn.f32 	%f358, %f357, %f60, 0f00000000;
	ld.local.f32 	%f359, [%rd58+-12];
	fma.rn.f32 	%f360, %f359, %f61, %f358;
	ld.local.f32 	%f361, [%rd58];
	fma.rn.f32 	%f362, %f361, %f62, %f360;
	fma.rn.f32 	%f363, %f55, %f362, %f356;
	st.local.f32 	[%rd59+8], %f363;
	mul.f32 	%f364, %f14, %f283;
	div.rn.f32 	%f365, %f364, %f19;
	fma.rn.f32 	%f366, %f298, %f58, 0f00000000;
	fma.rn.f32 	%f367, %f300, %f64, %f366;
	fma.rn.f32 	%f368, %f302, %f65, %f367;
	fma.rn.f32 	%f369, %f54, %f368, %f365;
	st.local.f32 	[%rd57+12], %f369;
	mul.f32 	%f370, %f283, %f63;
	div.rn.f32 	%f371, %f370, %f119;
	fma.rn.f32 	%f372, %f319, %f61, 0f00000000;
	fma.rn.f32 	%f373, %f321, %f66, %f372;
	fma.rn.f32 	%f374, %f323, %f67, %f373;
	fma.rn.f32 	%f375, %f55, %f374, %f371;
	st.local.f32 	[%rd59+12], %f375;
	mul.f32 	%f376, %f14, %f326;
	div.rn.f32 	%f377, %f376, %f19;
	fma.rn.f32 	%f378, %f329, %f58, 0f00000000;
	fma.rn.f32 	%f379, %f331, %f64, %f378;
	fma.rn.f32 	%f380, %f333, %f65, %f379;
	fma.rn.f32 	%f381, %f54, %f380, %f377;
	st.local.f32 	[%rd57+16], %f381;
	mul.f32 	%f382, %f326, %f63;
	div.rn.f32 	%f383, %f382, %f119;
	fma.rn.f32 	%f384, %f338, %f61, 0f00000000;
	fma.rn.f32 	%f385, %f340, %f66, %f384;
	fma.rn.f32 	%f386, %f342, %f67, %f385;
	fma.rn.f32 	%f387, %f55, %f386, %f383;
	st.local.f32 	[%rd59+16], %f387;
	mul.f32 	%f388, %f14, %f345;
	div.rn.f32 	%f389, %f388, %f19;
	fma.rn.f32 	%f390, %f348, %f58, 0f00000000;
	fma.rn.f32 	%f391, %f350, %f64, %f390;
	fma.rn.f32 	%f392, %f352, %f65, %f391;
	fma.rn.f32 	%f393, %f54, %f392, %f389;
	st.local.f32 	[%rd57+20], %f393;
	mul.f32 	%f394, %f345, %f63;
	div.rn.f32 	%f395, %f394, %f119;
	fma.rn.f32 	%f396, %f357, %f61, 0f00000000;
	fma.rn.f32 	%f397, %f359, %f66, %f396;
	fma.rn.f32 	%f398, %f361, %f67, %f397;
	fma.rn.f32 	%f399, %f55, %f398, %f395;
	st.local.f32 	[%rd59+20], %f399;
	mul.f32 	%f400, %f15, %f283;
	div.rn.f32 	%f401, %f400, %f19;
	fma.rn.f32 	%f402, %f298, %f59, 0f00000000;
	fma.rn.f32 	%f403, %f300, %f65, %f402;
	fma.rn.f32 	%f404, %f302, %f69, %f403;
	fma.rn.f32 	%f405, %f54, %f404, %f401;
	st.local.f32 	[%rd57+24], %f405;
	mul.f32 	%f406, %f283, %f68;
	div.rn.f32 	%f407, %f406, %f119;
	fma.rn.f32 	%f408, %f319, %f62, 0f00000000;
	fma.rn.f32 	%f409, %f321, %f67, %f408;
	fma.rn.f32 	%f410, %f323, %f70, %f409;
	fma.rn.f32 	%f411, %f55, %f410, %f407;
	st.local.f32 	[%rd59+24], %f411;
	mul.f32 	%f412, %f15, %f326;
	div.rn.f32 	%f413, %f412, %f19;
	fma.rn.f32 	%f414, %f329, %f59, 0f00000000;
	fma.rn.f32 	%f415, %f331, %f65, %f414;
	fma.rn.f32 	%f416, %f333, %f69, %f415;
	fma.rn.f32 	%f417, %f54, %f416, %f413;
	st.local.f32 	[%rd57+28], %f417;
	mul.f32 	%f418, %f326, %f68;
	div.rn.f32 	%f419, %f418, %f119;
	fma.rn.f32 	%f420, %f338, %f62, 0f00000000;
	fma.rn.f32 	%f421, %f340, %f67, %f420;
	fma.rn.f32 	%f422, %f342, %f70, %f421;
	fma.rn.f32 	%f423, %f55, %f422, %f419;
	st.local.f32 	[%rd59+28], %f423;
	mul.f32 	%f424, %f15, %f345;
	div.rn.f32 	%f425, %f424, %f19;
	fma.rn.f32 	%f426, %f348, %f59, 0f00000000;
	fma.rn.f32 	%f427, %f350, %f65, %f426;
	fma.rn.f32 	%f428, %f352, %f69, %f427;
	fma.rn.f32 	%f429, %f54, %f428, %f425;
	st.local.f32 	[%rd57+32], %f429;
	mul.f32 	%f430, %f345, %f68;
	div.rn.f32 	%f431, %f430, %f119;
	fma.rn.f32 	%f432, %f357, %f62, 0f00000000;
	fma.rn.f32 	%f433, %f359, %f67, %f432;
	fma.rn.f32 	%f434, %f361, %f70, %f433;
	fma.rn.f32 	%f435, %f55, %f434, %f431;
	st.local.f32 	[%rd59+32], %f435;
	add.s32 	%r96, %r96, 1;
	add.s64 	%rd82, %rd82, 12;
	add.s64 	%rd81, %rd81, 36;
	setp.ne.s32 	%p8, %r96, 4;
	@%p8 bra 	$L__BB3_5;
	mul.f32 	%f436, %f5, %f9;
	mul.f32 	%f437, %f6, %f8;
	sub.f32 	%f438, %f436, %f437;
	mul.f32 	%f439, %f438, %f54;
	mul.f32 	%f440, %f6, %f7;
	mul.f32 	%f441, %f4, %f9;
	sub.f32 	%f442, %f440, %f441;
	mul.f32 	%f443, %f442, %f54;
	mul.f32 	%f444, %f4, %f8;
	mul.f32 	%f445, %f5, %f7;
	sub.f32 	%f446, %f444, %f445;
	mul.f32 	%f447, %f446, %f54;
	mul.f32 	%f448, %f8, %f12;
	mul.f32 	%f449, %f9, %f11;
	sub.f32 	%f450, %f448, %f449;
	mul.f32 	%f451, %f450, %f55;
	mul.f32 	%f452, %f9, %f10;
	mul.f32 	%f453, %f7, %f12;
	sub.f32 	%f454, %f452, %f453;
	mul.f32 	%f455, %f454, %f55;
	mul.f32 	%f456, %f7, %f11;
	mul.f32 	%f457, %f8, %f10;
	sub.f32 	%f458, %f456, %f457;
	mul.f32 	%f459, %f458, %f55;
	mul.f32 	%f460, %f5, %f8;
	fma.rn.f32 	%f461, %f4, %f7, %f460;
	fma.rn.f32 	%f462, %f6, %f9, %f461;
	mul.f32 	%f463, %f8, %f8;
	fma.rn.f32 	%f464, %f7, %f7, %f463;
	fma.rn.f32 	%f465, %f9, %f9, %f464;
	div.rn.f32 	%f466, %f462, %f465;
	mul.f32 	%f467, %f8, %f11;
	fma.rn.f32 	%f468, %f7, %f10, %f467;
	fma.rn.f32 	%f469, %f9, %f12, %f468;
	div.rn.f32 	%f470, %f469, %f465;
	add.f32 	%f471, %f466, 0f3F800000;
	add.f32 	%f472, %f470, 0f3F800000;
	mul.f32 	%f473, %f7, 0fC0000000;
	add.f32 	%f474, %f7, %f7;
	mul.f32 	%f475, %f8, 0fC0000000;
	add.f32 	%f476, %f8, %f8;
	mul.f32 	%f477, %f9, 0fC0000000;
	add.f32 	%f478, %f9, %f9;
	mul.f32 	%f479, %f465, %f465;
	mul.f32 	%f480, %f462, 0f00000000;
	div.rn.f32 	%f481, %f480, %f479;
	div.rn.f32 	%f482, %f7, %f465;
	add.f32 	%f483, %f481, %f482;
	mov.f32 	%f484, 0f00000000;
	div.rn.f32 	%f485, %f484, %f465;
	mul.f32 	%f486, %f469, 0f00000000;
	div.rn.f32 	%f487, %f486, %f479;
	sub.f32 	%f488, %f485, %f487;
	div.rn.f32 	%f489, %f49, %f465;
	sub.f32 	%f490, %f489, %f481;
	sub.f32 	%f491, %f487, %f485;
	div.rn.f32 	%f492, %f8, %f465;
	add.f32 	%f493, %f481, %f492;
	div.rn.f32 	%f494, %f50, %f465;
	sub.f32 	%f495, %f494, %f481;
	div.rn.f32 	%f496, %f9, %f465;
	add.f32 	%f497, %f481, %f496;
	div.rn.f32 	%f498, %f48, %f465;
	sub.f32 	%f499, %f498, %f481;
	mul.f32 	%f500, %f462, %f473;
	div.rn.f32 	%f501, %f500, %f479;
	sub.f32 	%f502, %f7, %f4;
	div.rn.f32 	%f503, %f502, %f465;
	sub.f32 	%f504, %f501, %f503;
	div.rn.f32 	%f505, %f52, %f465;
	mul.f32 	%f506, %f469, %f473;
	div.rn.f32 	%f507, %f506, %f479;
	sub.f32 	%f508, %f505, %f507;
	sub.f32 	%f509, %f503, %f501;
	div.rn.f32 	%f510, %f10, %f465;
	add.f32 	%f511, %f507, %f510;
	mul.f32 	%f512, %f462, %f475;
	div.rn.f32 	%f513, %f512, %f479;
	sub.f32 	%f514, %f8, %f5;
	div.rn.f32 	%f515, %f514, %f465;
	sub.f32 	%f516, %f513, %f515;
	div.rn.f32 	%f517, %f53, %f465;
	mul.f32 	%f518, %f469, %f475;
	div.rn.f32 	%f519, %f518, %f479;
	sub.f32 	%f520, %f517, %f519;
	sub.f32 	%f521, %f515, %f513;
	div.rn.f32 	%f522, %f11, %f465;
	add.f32 	%f523, %f519, %f522;
	mul.f32 	%f524, %f462, %f477;
	div.rn.f32 	%f525, %f524, %f479;
	sub.f32 	%f526, %f9, %f6;
	div.rn.f32 	%f527, %f526, %f465;
	sub.f32 	%f528, %f525, %f527;
	div.rn.f32 	%f529, %f51, %f465;
	mul.f32 	%f530, %f469, %f477;
	div.rn.f32 	%f531, %f530, %f479;
	sub.f32 	%f532, %f529, %f531;
	sub.f32 	%f533, %f527, %f525;
	div.rn.f32 	%f534, %f12, %f465;
	add.f32 	%f535, %f531, %f534;
	mul.f32 	%f536, %f462, %f474;
	div.rn.f32 	%f537, %f536, %f479;
	div.rn.f32 	%f538, %f4, %f465;
	sub.f32 	%f539, %f537, %f538;
	sub.f32 	%f540, %f10, %f7;
	div.rn.f32 	%f541, %f540, %f465;
	mul.f32 	%f542, %f469, %f474;
	div.rn.f32 	%f543, %f542, %f479;
	sub.f32 	%f544, %f541, %f543;
	sub.f32 	%f545, %f538, %f537;
	sub.f32 	%f546, %f543, %f541;
	mul.f32 	%f547, %f462, %f476;
	div.rn.f32 	%f548, %f547, %f479;
	div.rn.f32 	%f549, %f5, %f465;
	sub.f32 	%f550, %f548, %f549;
	sub.f32 	%f551, %f11, %f8;
	div.rn.f32 	%f552, %f551, %f465;
	mul.f32 	%f553, %f469, %f476;
	div.rn.f32 	%f554, %f553, %f479;
	sub.f32 	%f555, %f552, %f554;
	sub.f32 	%f556, %f549, %f548;
	sub.f32 	%f557, %f554, %f552;
	mul.f32 	%f558, %f462, %f478;
	div.rn.f32 	%f559, %f558, %f479;
	div.rn.f32 	%f560, %f6, %f465;
	sub.f32 	%f561, %f559, %f560;
	sub.f32 	%f562, %f12, %f9;
	div.rn.f32 	%f563, %f562, %f465;
	mul.f32 	%f564, %f469, %f478;
	div.rn.f32 	%f565, %f564, %f479;
	sub.f32 	%f566, %f563, %f565;
	sub.f32 	%f567, %f560, %f559;
	sub.f32 	%f568, %f565, %f563;
	sub.f32 	%f569, %f481, %f485;
	sub.f32 	%f570, %f482, %f487;
	sub.f32 	%f571, %f485, %f481;
	sub.f32 	%f572, %f487, %f482;
	sub.f32 	%f573, %f492, %f487;
	sub.f32 	%f574, %f487, %f492;
	sub.f32 	%f575, %f496, %f487;
	sub.f32 	%f576, %f487, %f496;
	mul.f32 	%f577, %f439, %f483;
	ld.local.v4.f32 	{%f1541, %f578, %f579, %f580}, [%rd3];
	mul.f32 	%f581, %f471, %f1541;
	sub.f32 	%f582, %f577, %f581;
	fma.rn.f32 	%f583, %f451, %f488, %f582;
	ld.local.v4.f32 	{%f584, %f585, %f586, %f587}, [%rd4];
	fma.rn.f32 	%f588, %f470, %f584, %f583;
	mul.f32 	%f589, %f466, %f1541;
	fma.rn.f32 	%f590, %f439, %f490, %f589;
	fma.rn.f32 	%f591, %f451, %f491, %f590;
	mul.f32 	%f592, %f472, %f584;
	sub.f32 	%f593, %f591, %f592;
	mul.f32 	%f594, %f439, %f493;
	mul.f32 	%f595, %f471, %f578;
	sub.f32 	%f596, %f594, %f595;
	fma.rn.f32 	%f597, %f451, %f488, %f596;
	fma.rn.f32 	%f598, %f470, %f585, %f597;
	mul.f32 	%f599, %f466, %f578;
	fma.rn.f32 	%f600, %f439, %f495, %f599;
	fma.rn.f32 	%f601, %f451, %f491, %f600;
	mul.f32 	%f602, %f472, %f585;
	sub.f32 	%f603, %f601, %f602;
	mul.f32 	%f604, %f439, %f497;
	mul.f32 	%f605, %f471, %f579;
	sub.f32 	%f606, %f604, %f605;
	fma.rn.f32 	%f607, %f451, %f488, %f606;
	fma.rn.f32 	%f608, %f470, %f586, %f607;
	mul.f32 	%f609, %f466, %f579;
	fma.rn.f32 	%f610, %f439, %f499, %f609;
	fma.rn.f32 	%f611, %f451, %f491, %f610;
	mul.f32 	%f612, %f472, %f586;
	sub.f32 	%f613, %f611, %f612;
	mul.f32 	%f614, %f443, %f483;
	mul.f32 	%f615, %f471, %f580;
	sub.f32 	%f616, %f614, %f615;
	fma.rn.f32 	%f617, %f455, %f488, %f616;
	fma.rn.f32 	%f618, %f470, %f587, %f617;
	mul.f32 	%f619, %f466, %f580;
	fma.rn.f32 	%f620, %f443, %f490, %f619;
	fma.rn.f32 	%f621, %f455, %f491, %f620;
	mul.f32 	%f622, %f472, %f587;
	sub.f32 	%f623, %f621, %f622;
	mul.f32 	%f624, %f443, %f493;
	ld.local.v4.f32 	{%f625, %f626, %f627, %f628}, [%rd3+16];
	mul.f32 	%f629, %f471, %f625;
	sub.f32 	%f630, %f624, %f629;
	fma.rn.f32 	%f631, %f455, %f488, %f630;
	ld.local.v4.f32 	{%f632, %f633, %f634, %f635}, [%rd4+16];
	fma.rn.f32 	%f636, %f470, %f632, %f631;
	mul.f32 	%f637, %f466, %f625;
	fma.rn.f32 	%f638, %f443, %f495, %f637;
	fma.rn.f32 	%f639, %f455, %f491, %f638;
	mul.f32 	%f640, %f472, %f632;
	sub.f32 	%f641, %f639, %f640;
	mul.f32 	%f642, %f443, %f497;
	mul.f32 	%f643, %f471, %f626;
	sub.f32 	%f644, %f642, %f643;
	fma.rn.f32 	%f645, %f455, %f488, %f644;
	fma.rn.f32 	%f646, %f470, %f633, %f645;
	mul.f32 	%f647, %f466, %f626;
	fma.rn.f32 	%f648, %f443, %f499, %f647;
	fma.rn.f32 	%f649, %f455, %f491, %f648;
	mul.f32 	%f650, %f472, %f633;
	sub.f32 	%f651, %f649, %f650;
	mul.f32 	%f652, %f447, %f483;
	mul.f32 	%f653, %f471, %f627;
	sub.f32 	%f654, %f652, %f653;
	fma.rn.f32 	%f655, %f459, %f488, %f654;
	fma.rn.f32 	%f656, %f470, %f634, %f655;
	mul.f32 	%f657, %f466, %f627;
	fma.rn.f32 	%f658, %f447, %f490, %f657;
	fma.rn.f32 	%f659, %f459, %f491, %f658;
	mul.f32 	%f660, %f472, %f634;
	sub.f32 	%f661, %f659, %f660;
	mul.f32 	%f662, %f447, %f493;
	mul.f32 	%f663, %f471, %f628;
	sub.f32 	%f664, %f662, %f663;
	fma.rn.f32 	%f665, %f459, %f488, %f664;
	fma.rn.f32 	%f666, %f470, %f635, %f665;
	mul.f32 	%f667, %f466, %f628;
	fma.rn.f32 	%f668, %f447, %f495, %f667;
	fma.rn.f32 	%f669, %f459, %f491, %f668;
	mul.f32 	%f670, %f472, %f635;
	sub.f32 	%f671, %f669, %f670;
	mul.f32 	%f672, %f447, %f497;
	ld.local.v4.f32 	{%f673, %f674, %f675, %f676}, [%rd3+32];
	mul.f32 	%f677, %f471, %f673;
	sub.f32 	%f678, %f672, %f677;
	fma.rn.f32 	%f679, %f459, %f488, %f678;
	ld.local.v4.f32 	{%f680, %f681, %f682, %f683}, [%rd4+32];
	fma.rn.f32 	%f684, %f470, %f680, %f679;
	mul.f32 	%f685, %f466, %f673;
	fma.rn.f32 	%f686, %f447, %f499, %f685;
	fma.rn.f32 	%f687, %f459, %f491, %f686;
	mul.f32 	%f688, %f472, %f680;
	sub.f32 	%f689, %f687, %f688;
	mul.f32 	%f690, %f439, %f504;
	mul.f32 	%f691, %f471, %f674;
	sub.f32 	%f692, %f690, %f691;
	fma.rn.f32 	%f693, %f451, %f508, %f692;
	fma.rn.f32 	%f694, %f470, %f681, %f693;
	mul.f32 	%f695, %f466, %f674;
	fma.rn.f32 	%f696, %f439, %f509, %f695;
	fma.rn.f32 	%f697, %f451, %f511, %f696;
	mul.f32 	%f698, %f472, %f681;
	sub.f32 	%f699, %f697, %f698;
	mul.f32 	%f700, %f439, %f516;
	mul.f32 	%f701, %f471, %f675;
	sub.f32 	%f702, %f700, %f701;
	fma.rn.f32 	%f703, %f451, %f520, %f702;
	fma.rn.f32 	%f704, %f470, %f682, %f703;
	mul.f32 	%f705, %f466, %f675;
	fma.rn.f32 	%f706, %f439, %f521, %f705;
	fma.rn.f32 	%f707, %f451, %f523, %f706;
	mul.f32 	%f708, %f472, %f682;
	sub.f32 	%f709, %f707, %f708;
	mul.f32 	%f710, %f439, %f528;
	mul.f32 	%f711, %f471, %f676;
	sub.f32 	%f712, %f710, %f711;
	fma.rn.f32 	%f713, %f451, %f532, %f712;
	fma.rn.f32 	%f714, %f470, %f683, %f713;
	mul.f32 	%f715, %f466, %f676;
	fma.rn.f32 	%f716, %f439, %f533, %f715;
	fma.rn.f32 	%f717, %f451, %f535, %f716;
	mul.f32 	%f718, %f472, %f683;
	sub.f32 	%f719, %f717, %f718;
	mul.f32 	%f720, %f443, %f504;
	ld.local.v4.f32 	{%f721, %f722, %f723, %f724}, [%rd3+48];
	mul.f32 	%f725, %f471, %f721;
	sub.f32 	%f726, %f720, %f725;
	fma.rn.f32 	%f727, %f455, %f508, %f726;
	ld.local.v4.f32 	{%f728, %f729, %f730, %f731}, [%rd4+48];
	fma.rn.f32 	%f732, %f470, %f728, %f727;
	mul.f32 	%f733, %f466, %f721;
	fma.rn.f32 	%f734, %f443, %f509, %f733;
	fma.rn.f32 	%f735, %f455, %f511, %f734;
	mul.f32 	%f736, %f472, %f728;
	sub.f32 	%f737, %f735, %f736;
	mul.f32 	%f738, %f443, %f516;
	mul.f32 	%f739, %f471, %f722;
	sub.f32 	%f740, %f738, %f739;
	fma.rn.f32 	%f741, %f455, %f520, %f740;
	fma.rn.f32 	%f742, %f470, %f729, %f741;
	mul.f32 	%f743, %f466, %f722;
	fma.rn.f32 	%f744, %f443, %f521, %f743;
	fma.rn.f32 	%f745, %f455, %f523, %f744;
	mul.f32 	%f746, %f472, %f729;
	sub.f32 	%f747, %f745, %f746;
	mul.f32 	%f748, %f443, %f528;
	mul.f32 	%f749, %f471, %f723;
	sub.f32 	%f750, %f748, %f749;
	fma.rn.f32 	%f751, %f455, %f532, %f750;
	fma.rn.f32 	%f752, %f470, %f730, %f751;
	mul.f32 	%f753, %f466, %f723;
	fma.rn.f32 	%f754, %f443, %f533, %f753;
	fma.rn.f32 	%f755, %f455, %f535, %f754;
	mul.f32 	%f756, %f472, %f730;
	sub.f32 	%f757, %f755, %f756;
	mul.f32 	%f758, %f447, %f504;
	mul.f32 	%f759, %f471, %f724;
	sub.f32 	%f760, %f758, %f759;
	fma.rn.f32 	%f761, %f459, %f508, %f760;
	fma.rn.f32 	%f762, %f470, %f731, %f761;
	mul.f32 	%f763, %f466, %f724;
	fma.rn.f32 	%f764, %f447, %f509, %f763;
	fma.rn.f32 	%f765, %f459, %f511, %f764;
	mul.f32 	%f766, %f472, %f731;
	sub.f32 	%f767, %f765, %f766;
	mul.f32 	%f768, %f447, %f516;
	ld.local.v4.f32 	{%f769, %f770, %f771, %f772}, [%rd3+64];
	mul.f32 	%f773, %f471, %f769;
	sub.f32 	%f774, %f768, %f773;
	fma.rn.f32 	%f775, %f459, %f520, %f774;
	ld.local.v4.f32 	{%f776, %f777, %f778, %f779}, [%rd4+64];
	fma.rn.f32 	%f780, %f470, %f776, %f775;
	mul.f32 	%f781, %f466, %f769;
	fma.rn.f32 	%f782, %f447, %f521, %f781;
	fma.rn.f32 	%f783, %f459, %f523, %f782;
	mul.f32 	%f784, %f472, %f776;
	sub.f32 	%f785, %f783, %f784;
	mul.f32 	%f786, %f447, %f528;
	mul.f32 	%f787, %f471, %f770;
	sub.f32 	%f788, %f786, %f787;
	fma.rn.f32 	%f789, %f459, %f532, %f788;
	fma.rn.f32 	%f790, %f470, %f777, %f789;
	mul.f32 	%f791, %f466, %f770;
	fma.rn.f32 	%f792, %f447, %f533, %f791;
	fma.rn.f32 	%f793, %f459, %f535, %f792;
	mul.f32 	%f794, %f472, %f777;
	sub.f32 	%f795, %f793, %f794;
	mul.f32 	%f796, %f439, %f539;
	mul.f32 	%f797, %f471, %f771;
	sub.f32 	%f798, %f796, %f797;
	fma.rn.f32 	%f799, %f451, %f544, %f798;
	fma.rn.f32 	%f800, %f470, %f778, %f799;
	mul.f32 	%f801, %f466, %f771;
	fma.rn.f32 	%f802, %f439, %f545, %f801;
	fma.rn.f32 	%f803, %f451, %f546, %f802;
	mul.f32 	%f804, %f472, %f778;
	sub.f32 	%f805, %f803, %f804;
	mul.f32 	%f806, %f439, %f550;
	mul.f32 	%f807, %f471, %f772;
	sub.f32 	%f808, %f806, %f807;
	fma.rn.f32 	%f809, %f451, %f555, %f808;
	fma.rn.f32 	%f810, %f470, %f779, %f809;
	mul.f32 	%f811, %f466, %f772;
	fma.rn.f32 	%f812, %f439, %f556, %f811;
	fma.rn.f32 	%f813, %f451, %f557, %f812;
	mul.f32 	%f814, %f472, %f779;
	sub.f32 	%f815, %f813, %f814;
	mul.f32 	%f816, %f439, %f561;
	ld.local.v4.f32 	{%f817, %f818, %f819, %f820}, [%rd3+80];
	mul.f32 	%f821, %f471, %f817;
	sub.f32 	%f822, %f816, %f821;
	fma.rn.f32 	%f823, %f451, %f566, %f822;
	ld.local.v4.f32 	{%f824, %f825, %f826, %f827}, [%rd4+80];
	fma.rn.f32 	%f828, %f470, %f824, %f823;
	mul.f32 	%f829, %f466, %f817;
	fma.rn.f32 	%f830, %f439, %f567, %f829;
	fma.rn.f32 	%f831, %f451, %f568, %f830;
	mul.f32 	%f832, %f472, %f824;
	sub.f32 	%f833, %f831, %f832;
	mul.f32 	%f834, %f443, %f539;
	mul.f32 	%f835, %f471, %f818;
	sub.f32 	%f836, %f834, %f835;
	fma.rn.f32 	%f837, %f455, %f544, %f836;
	fma.rn.f32 	%f838, %f470, %f825, %f837;
	mul.f32 	%f839, %f466, %f818;
	fma.rn.f32 	%f840, %f443, %f545, %f839;
	fma.rn.f32 	%f841, %f455, %f546, %f840;
	mul.f32 	%f842, %f472, %f825;
	sub.f32 	%f843, %f841, %f842;
	mul.f32 	%f844, %f443, %f550;
	mul.f32 	%f845, %f471, %f819;
	sub.f32 	%f846, %f844, %f845;
	fma.rn.f32 	%f847, %f455, %f555, %f846;
	fma.rn.f32 	%f848, %f470, %f826, %f847;
	mul.f32 	%f849, %f466, %f819;
	fma.rn.f32 	%f850, %f443, %f556, %f849;
	fma.rn.f32 	%f851, %f455, %f557, %f850;
	mul.f32 	%f852, %f472, %f826;
	sub.f32 	%f853, %f851, %f852;
	mul.f32 	%f854, %f443, %f561;
	mul.f32 	%f855, %f471, %f820;
	sub.f32 	%f856, %f854, %f855;
	fma.rn.f32 	%f857, %f455, %f566, %f856;
	fma.rn.f32 	%f858, %f470, %f827, %f857;
	mul.f32 	%f859, %f466, %f820;
	fma.rn.f32 	%f860, %f443, %f567, %f859;
	fma.rn.f32 	%f861, %f455, %f568, %f860;
	mul.f32 	%f862, %f472, %f827;
	sub.f32 	%f863, %f861, %f862;
	mul.f32 	%f864, %f447, %f539;
	ld.local.v4.f32 	{%f865, %f866, %f867, %f868}, [%rd3+96];
	mul.f32 	%f869, %f471, %f865;
	sub.f32 	%f870, %f864, %f869;
	fma.rn.f32 	%f871, %f459, %f544, %f870;
	ld.local.v4.f32 	{%f872, %f873, %f874, %f875}, [%rd4+96];
	fma.rn.f32 	%f876, %f470, %f872, %f871;
	mul.f32 	%f877, %f466, %f865;
	fma.rn.f32 	%f878, %f447, %f545, %f877;
	fma.rn.f32 	%f879, %f459, %f546, %f878;
	mul.f32 	%f880, %f472, %f872;
	sub.f32 	%f881, %f879, %f880;
	mul.f32 	%f882, %f447, %f550;
	mul.f32 	%f883, %f471, %f866;
	sub.f32 	%f884, %f882, %f883;
	fma.rn.f32 	%f885, %f459, %f555, %f884;
	fma.rn.f32 	%f886, %f470, %f873, %f885;
	mul.f32 	%f887, %f466, %f866;
	fma.rn.f32 	%f888, %f447, %f556, %f887;
	fma.rn.f32 	%f889, %f459, %f557, %f888;
	mul.f32 	%f890, %f472, %f873;
	sub.f32 	%f891, %f889, %f890;
	mul.f32 	%f892, %f447, %f561;
	mul.f32 	%f893, %f471, %f867;
	sub.f32 	%f894, %f892, %f893;
	fma.rn.f32 	%f895, %f459, %f566, %f894;
	fma.rn.f32 	%f896, %f470, %f874, %f895;
	mul.f32 	%f897, %f466, %f867;
	fma.rn.f32 	%f898, %f447, %f567, %f897;
	fma.rn.f32 	%f899, %f459, %f568, %f898;
	mul.f32 	%f900, %f472, %f874;
	sub.f32 	%f901, %f899, %f900;
	mul.f32 	%f902, %f439, %f569;
	mul.f32 	%f903, %f471, %f868;
	sub.f32 	%f904, %f902, %f903;
	fma.rn.f32 	%f905, %f451, %f570, %f904;
	fma.rn.f32 	%f906, %f470, %f875, %f905;
	mul.f32 	%f907, %f466, %f868;
	fma.rn.f32 	%f908, %f439, %f571, %f907;
	fma.rn.f32 	%f909, %f451, %f572, %f908;
	mul.f32 	%f910, %f472, %f875;
	sub.f32 	%f911, %f909, %f910;
	ld.local.v4.f32 	{%f912, %f913, %f914, %f915}, [%rd3+112];
	mul.f32 	%f916, %f471, %f912;
	sub.f32 	%f917, %f902, %f916;
	fma.rn.f32 	%f918, %f451, %f573, %f917;
	ld.local.v4.f32 	{%f919, %f920, %f921, %f922}, [%rd4+112];
	fma.rn.f32 	%f923, %f470, %f919, %f918;
	mul.f32 	%f924, %f466, %f912;
	fma.rn.f32 	%f925, %f439, %f571, %f924;
	fma.rn.f32 	%f926, %f451, %f574, %f925;
	mul.f32 	%f927, %f472, %f919;
	sub.f32 	%f928, %f926, %f927;
	mul.f32 	%f929, %f471, %f913;
	sub.f32 	%f930, %f902, %f929;
	fma.rn.f32 	%f931, %f451, %f575, %f930;
	fma.rn.f32 	%f932, %f470, %f920, %f931;
	mul.f32 	%f933, %f466, %f913;
	fma.rn.f32 	%f934, %f439, %f571, %f933;
	fma.rn.f32 	%f935, %f451, %f576, %f934;
	mul.f32 	%f936, %f472, %f920;
	sub.f32 	%f937, %f935, %f936;
	mul.f32 	%f938, %f443, %f569;
	mul.f32 	%f939, %f471, %f914;
	sub.f32 	%f940, %f938, %f939;
	fma.rn.f32 	%f941, %f455, %f570, %f940;
	fma.rn.f32 	%f942, %f470, %f921, %f941;
	mul.f32 	%f943, %f466, %f914;
	fma.rn.f32 	%f944, %f443, %f571, %f943;
	fma.rn.f32 	%f945, %f455, %f572, %f944;
	mul.f32 	%f946, %f472, %f921;
	sub.f32 	%f947, %f945, %f946;
	mul.f32 	%f948, %f471, %f915;
	sub.f32 	%f949, %f938, %f948;
	fma.rn.f32 	%f950, %f455, %f573, %f949;
	fma.rn.f32 	%f951, %f470, %f922, %f950;
	mul.f32 	%f952, %f466, %f915;
	fma.rn.f32 	%f953, %f443, %f571, %f952;
	fma.rn.f32 	%f954, %f455, %f574, %f953;
	mul.f32 	%f955, %f472, %f922;
	sub.f32 	%f956, %f954, %f955;
	ld.local.v4.f32 	{%f957, %f958, %f959, %f960}, [%rd3+128];
	mul.f32 	%f961, %f471, %f957;
	sub.f32 	%f962, %f938, %f961;
	fma.rn.f32 	%f963, %f455, %f575, %f962;
	ld.local.v4.f32 	{%f964, %f965, %f966, %f967}, [%rd4+128];
	fma.rn.f32 	%f968, %f470, %f964, %f963;
	mul.f32 	%f969, %f466, %f957;
	fma.rn.f32 	%f970, %f443, %f571, %f969;
	fma.rn.f32 	%f971, %f455, %f576, %f970;
	mul.f32 	%f972, %f472, %f964;
	sub.f32 	%f973, %f971, %f972;
	mul.f32 	%f974, %f447, %f569;
	mul.f32 	%f975, %f471, %f958;
	sub.f32 	%f976, %f974, %f975;
	fma.rn.f32 	%f977, %f459, %f570, %f976;
	fma.rn.f32 	%f978, %f470, %f965, %f977;
	mul.f32 	%f979, %f466, %f958;
	fma.rn.f32 	%f980, %f447, %f571, %f979;
	fma.rn.f32 	%f981, %f459, %f572, %f980;
	mul.f32 	%f982, %f472, %f965;
	sub.f32 	%f983, %f981, %f982;
	mul.f32 	%f984, %f471, %f959;
	sub.f32 	%f985, %f974, %f984;
	fma.rn.f32 	%f986, %f459, %f573, %f985;
	fma.rn.f32 	%f987, %f470, %f966, %f986;
	mul.f32 	%f988, %f466, %f959;
	fma.rn.f32 	%f989, %f447, %f571, %f988;
	fma.rn.f32 	%f990, %f459, %f574, %f989;
	mul.f32 	%f991, %f472, %f966;
	sub.f32 	%f992, %f990, %f991;
	mul.f32 	%f993, %f471, %f960;
	sub.f32 	%f994, %f974, %f993;
	fma.rn.f32 	%f995, %f459, %f575, %f994;
	fma.rn.f32 	%f996, %f470, %f967, %f995;
	mul.f32 	%f997, %f466, %f960;
	fma.rn.f32 	%f998, %f447, %f571, %f997;
	fma.rn.f32 	%f999, %f459, %f576, %f998;
	mul.f32 	%f1000, %f472, %f967;
	sub.f32 	%f1001, %f999, %f1000;
	st.local.v4.f32 	[%rd5], {%f1541, %f578, %f579, %f674};
	st.local.v4.f32 	[%rd5+48], {%f580, %f625, %f626, %f721};
	st.local.v4.f32 	[%rd5+96], {%f627, %f628, %f673, %f724};
	st.local.v4.f32 	[%rd5+16], {%f675, %f676, %f771, %f772};
	st.local.v4.f32 	[%rd5+64], {%f722, %f723, %f818, %f819};
	st.local.v4.f32 	[%rd5+112], {%f769, %f770, %f865, %f866};
	st.local.v4.f32 	[%rd5+32], {%f817, %f868, %f912, %f913};
	st.local.v4.f32 	[%rd5+80], {%f820, %f914, %f915, %f957};
	st.local.v4.f32 	[%rd5+128], {%f867, %f958, %f959, %f960};
	st.local.v4.f32 	[%rd5+144], {%f588, %f598, %f608, %f694};
	st.local.v4.f32 	[%rd5+192], {%f618, %f636, %f646, %f732};
	st.local.v4.f32 	[%rd5+240], {%f656, %f666, %f684, %f762};
	st.local.v4.f32 	[%rd5+160], {%f704, %f714, %f800, %f810};
	st.local.v4.f32 	[%rd5+208], {%f742, %f752, %f838, %f848};
	st.local.v4.f32 	[%rd5+256], {%f780, %f790, %f876, %f886};
	st.local.v4.f32 	[%rd5+176], {%f828, %f906, %f923, %f932};
	st.local.v4.f32 	[%rd5+224], {%f858, %f942, %f951, %f968};
	st.local.v4.f32 	[%rd5+272], {%f896, %f978, %f987, %f996};
	st.local.v4.f32 	[%rd5+288], {%f593, %f603, %f613, %f699};
	st.local.v4.f32 	[%rd5+336], {%f623, %f641, %f651, %f737};
	st.local.v4.f32 	[%rd5+384], {%f661, %f671, %f689, %f767};
	st.local.v4.f32 	[%rd5+304], {%f709, %f719, %f805, %f815};
	st.local.v4.f32 	[%rd5+352], {%f747, %f757, %f843, %f853};
	st.local.v4.f32 	[%rd5+400], {%f785, %f795, %f881, %f891};
	st.local.v4.f32 	[%rd5+320], {%f833, %f911, %f928, %f937};
	st.local.v4.f32 	[%rd5+368], {%f863, %f947, %f956, %f973};
	st.local.v4.f32 	[%rd5+416], {%f901, %f983, %f992, %f1001};
	st.local.v4.f32 	[%rd5+432], {%f584, %f585, %f586, %f681};
	st.local.v4.f32 	[%rd5+480], {%f587, %f632, %f633, %f728};
	st.local.v4.f32 	[%rd5+528], {%f634, %f635, %f680, %f731};
	st.local.v4.f32 	[%rd5+448], {%f682, %f683, %f778, %f779};
	st.local.v4.f32 	[%rd5+496], {%f729, %f730, %f825, %f826};
	st.local.v4.f32 	[%rd5+544], {%f776, %f777, %f872, %f873};
	st.local.v4.f32 	[%rd5+464], {%f824, %f875, %f919, %f920};
	st.local.v4.f32 	[%rd5+512], {%f827, %f921, %f922, %f964};
	st.local.v4.f32 	[%rd5+560], {%f874, %f965, %f966, %f967};
	mov.b32 	%r97, 0;
$L__BB3_7:
	setp.gt.u32 	%p9, %r97, 10;
	@%p9 bra 	$L__BB3_19;
	mul.lo.s32 	%r46, %r97, 13;
	mul.wide.u32 	%rd60, %r46, 4;
	add.s64 	%rd12, %rd5, %rd60;
	ld.local.f32 	%f1002, [%rd12+4];
	ld.local.f32 	%f1003, [%rd12+48];
	add.f32 	%f1004, %f1002, %f1003;
	mul.f32 	%f1005, %f1004, 0f3F000000;
	st.local.f32 	[%rd12+4], %f1005;
	st.local.f32 	[%rd12+48], %f1005;
	setp.eq.s32 	%p10, %r97, 10;
	@%p10 bra 	$L__BB3_19;
	ld.local.f32 	%f1006, [%rd12+8];
	ld.local.f32 	%f1007, [%rd12+96];
	add.f32 	%f1008, %f1006, %f1007;
	mul.f32 	%f1009, %f1008, 0f3F000000;
	st.local.f32 	[%rd12+8], %f1009;
	st.local.f32 	[%rd12+96], %f1009;
	setp.eq.s32 	%p11, %r97, 9;
	@%p11 bra 	$L__BB3_19;
	ld.local.f32 	%f1010, [%rd12+12];
	ld.local.f32 	%f1011, [%rd12+144];
	add.f32 	%f1012, %f1010, %f1011;
	mul.f32 	%f1013, %f1012, 0f3F000000;
	st.local.f32 	[%rd12+12], %f1013;
	st.local.f32 	[%rd12+144], %f1013;
	setp.eq.s32 	%p12, %r97, 8;
	@%p12 bra 	$L__BB3_19;
	ld.local.f32 	%f1014, [%rd12+16];
	ld.local.f32 	%f1015, [%rd12+192];
	add.f32 	%f1016, %f1014, %f1015;
	mul.f32 	%f1017, %f1016, 0f3F000000;
	st.local.f32 	[%rd12+16], %f1017;
	st.local.f32 	[%rd12+192], %f1017;
	setp.eq.s32 	%p13, %r97, 7;
	@%p13 bra 	$L__BB3_19;
	ld.local.f32 	%f1018, [%rd12+20];
	ld.local.f32 	%f1019, [%rd12+240];
	add.f32 	%f1020, %f1018, %f1019;
	mul.f32 	%f1021, %f1020, 0f3F000000;
	st.local.f32 	[%rd12+20], %f1021;
	st.local.f32 	[%rd12+240], %f1021;
	setp.eq.s32 	%p14, %r97, 6;
	@%p14 bra 	$L__BB3_19;
	ld.local.f32 	%f1022, [%rd12+24];
	ld.local.f32 	%f1023, [%rd12+288];
	add.f32 	%f1024, %f1022, %f1023;
	mul.f32 	%f1025, %f1024, 0f3F000000;
	st.local.f32 	[%rd12+24], %f1025;
	st.local.f32 	[%rd12+288], %f1025;
	setp.eq.s32 	%p15, %r97, 5;
	@%p15 bra 	$L__BB3_19;
	ld.local.f32 	%f1026, [%rd12+28];
	ld.local.f32 	%f1027, [%rd12+336];
	add.f32 	%f1028, %f1026, %f1027;
	mul.f32 	%f1029, %f1028, 0f3F000000;
	st.local.f32 	[%rd12+28], %f1029;
	st.local.f32 	[%rd12+336], %f1029;
	setp.eq.s32 	%p16, %r97, 4;
	@%p16 bra 	$L__BB3_19;
	ld.local.f32 	%f1030, [%rd12+32];
	ld.local.f32 	%f1031, [%rd12+384];
	add.f32 	%f1032, %f1030, %f1031;
	mul.f32 	%f1033, %f1032, 0f3F000000;
	st.local.f32 	[%rd12+32], %f1033;
	st.local.f32 	[%rd12+384], %f1033;
	setp.eq.s32 	%p17, %r97, 3;
	@%p17 bra 	$L__BB3_19;
	ld.local.f32 	%f1034, [%rd12+36];
	ld.local.f32 	%f1035, [%rd12+432];
	add.f32 	%f1036, %f1034, %f1035;
	mul.f32 	%f1037, %f1036, 0f3F000000;
	st.local.f32 	[%rd12+36], %f1037;
	st.local.f32 	[%rd12+432], %f1037;
	setp.eq.s32 	%p18, %r97, 2;
	@%p18 bra 	$L__BB3_19;
	ld.local.f32 	%f1038, [%rd12+40];
	ld.local.f32 	%f1039, [%rd12+480];
	add.f32 	%f1040, %f1038, %f1039;
	mul.f32 	%f1041, %f1040, 0f3F000000;
	st.local.f32 	[%rd12+40], %f1041;
	st.local.f32 	[%rd12+480], %f1041;
	setp.eq.s32 	%p19, %r97, 1;
	@%p19 bra 	$L__BB3_19;
	ld.local.f32 	%f1042, [%rd12+44];
	ld.local.f32 	%f1043, [%rd12+528];
	add.f32 	%f1044, %f1042, %f1043;
	mul.f32 	%f1045, %f1044, 0f3F000000;
	st.local.f32 	[%rd12+44], %f1045;
	st.local.f32 	[%rd12+528], %f1045;
$L__BB3_19:
	add.s32 	%r97, %r97, 1;
	setp.ne.s32 	%p20, %r97, 12;
	@%p20 bra 	$L__BB3_7;
$L__BB3_20:
	cvt.rzi.s32.f32 	%r47, %f1;
	cvt.rn.f32.s32 	%f73, %r47;
	mul.f32 	%f1046, %f1540, %f73;
	sub.f32 	%f74, %f1046, %f3;
	neg.f32 	%f75, %f2;
	mul.f32 	%f1047, %f74, 0f3F22F983;
	cvt.rni.s32.f32 	%r105, %f1047;
	cvt.rn.f32.s32 	%f1048, %r105;
	fma.rn.f32 	%f1049, %f1048, 0fBFC90FDA, %f74;
	fma.rn.f32 	%f1050, %f1048, 0fB3A22168, %f1049;
	fma.rn.f32 	%f1543, %f1048, 0fA7C234C5, %f1050;
	abs.f32 	%f77, %f74;
	setp.ltu.f32 	%p21, %f77, 0f47CE4780;
	mov.u32 	%r101, %r105;
	mov.f32 	%f1542, %f1543;
	@%p21 bra 	$L__BB3_28;
	setp.neu.f32 	%p22, %f77, 0f7F800000;
	@%p22 bra 	$L__BB3_23;
	mov.f32 	%f1053, 0f00000000;
	mul.rn.f32 	%f1542, %f74, %f1053;
	mov.b32 	%r101, 0;
	bra.uni 	$L__BB3_28;
$L__BB3_23:
	mov.b32 	%r7, %f74;
	shl.b32 	%r49, %r7, 8;
	or.b32  	%r8, %r49, -2147483648;
	mov.b64 	%rd85, 0;
	mov.b32 	%r98, 0;
	mov.u64 	%rd83, __cudart_i2opi_f;
	mov.u64 	%rd84, %rd1;
$L__BB3_24:
	.pragma "nounroll";
	ld.global.nc.u32 	%r50, [%rd83];
	mad.wide.u32 	%rd63, %r50, %r8, %rd85;
	shr.u64 	%rd85, %rd63, 32;
	st.local.u32 	[%rd84], %rd63;
	add.s32 	%r98, %r98, 1;
	add.s64 	%rd84, %rd84, 4;
	add.s64 	%rd83, %rd83, 4;
	setp.ne.s32 	%p23, %r98, 6;
	@%p23 bra 	$L__BB3_24;
	shr.u32 	%r51, %r7, 23;
	st.local.u32 	[%rd1+24], %rd85;
	and.b32  	%r11, %r51, 31;
	and.b32  	%r52, %r51, 224;
	add.s32 	%r53, %r52, -128;
	shr.u32 	%r54, %r53, 5;
	mul.wide.u32 	%rd64, %r54, 4;
	sub.s64 	%rd19, %rd1, %rd64;
	ld.local.u32 	%r99, [%rd19+24];
	ld.local.u32 	%r100, [%rd19+20];
	setp.eq.s32 	%p24, %r11, 0;
	@%p24 bra 	$L__BB3_27;
	shf.l.wrap.b32 	%r99, %r100, %r99, %r11;
	ld.local.u32 	%r55, [%rd19+16];
	shf.l.wrap.b32 	%r100, %r55, %r100, %r11;
$L__BB3_27:
	shr.u32 	%r56, %r99, 30;
	shf.l.wrap.b32 	%r57, %r100, %r99, 2;
	shl.b32 	%r58, %r100, 2;
	shr.u32 	%r59, %r57, 31;
	add.s32 	%r60, %r59, %r56;
	neg.s32 	%r61, %r60;
	setp.lt.s32 	%p25, %r7, 0;
	selp.b32 	%r101, %r61, %r60, %p25;
	xor.b32  	%r62, %r57, %r7;
	shr.s32 	%r63, %r57, 31;
	xor.b32  	%r64, %r63, %r57;
	xor.b32  	%r65, %r63, %r58;
	cvt.u64.u32 	%rd65, %r64;
	shl.b64 	%rd66, %rd65, 32;
	cvt.u64.u32 	%rd67, %r65;
	or.b64  	%rd68, %rd66, %rd67;
	cvt.rn.f64.s64 	%fd1, %rd68;
	mul.f64 	%fd2, %fd1, 0d3BF921FB54442D19;
	cvt.rn.f32.f64 	%f1051, %fd2;
	neg.f32 	%f1052, %f1051;
	setp.lt.s32 	%p26, %r62, 0;
	selp.f32 	%f1542, %f1052, %f1051, %p26;
$L__BB3_28:
	mul.f32 	%f1054, %f75, %f73;
	setp.ltu.f32 	%p27, %f77, 0f47CE4780;
	mul.rn.f32 	%f1055, %f1542, %f1542;
	and.b32  	%r67, %r101, 1;
	setp.eq.b32 	%p28, %r67, 1;
	selp.f32 	%f1056, 0f3F800000, %f1542, %p28;
	fma.rn.f32 	%f1057, %f1055, %f1056, 0f00000000;
	fma.rn.f32 	%f1058, %f1055, 0f37CBAC00, 0fBAB607ED;
	selp.f32 	%f1059, %f1058, 0fB94D4153, %p28;
	selp.f32 	%f1060, 0f3D2AAABB, 0f3C0885E4, %p28;
	fma.rn.f32 	%f1061, %f1059, %f1055, %f1060;
	selp.f32 	%f1062, 0fBEFFFFFF, 0fBE2AAAA8, %p28;
	fma.rn.f32 	%f1063, %f1061, %f1055, %f1062;
	fma.rn.f32 	%f1064, %f1063, %f1057, %f1056;
	and.b32  	%r68, %r101, 2;
	setp.eq.s32 	%p29, %r68, 0;
	mov.f32 	%f1065, 0f00000000;
	sub.f32 	%f1066, %f1065, %f1064;
	selp.f32 	%f1067, %f1064, %f1066, %p29;
	mul.f32 	%f81, %f1054, %f1067;
	mul.f32 	%f82, %f1054, %f73;
	@%p27 bra 	$L__BB3_36;
	setp.neu.f32 	%p30, %f77, 0f7F800000;
	@%p30 bra 	$L__BB3_31;
	mov.f32 	%f1070, 0f00000000;
	mul.rn.f32 	%f1543, %f74, %f1070;
	mov.b32 	%r105, 0;
	bra.uni 	$L__BB3_36;
$L__BB3_31:
	mov.b32 	%r20, %f74;
	shl.b32 	%r70, %r20, 8;
	or.b32  	%r21, %r70, -2147483648;
	mov.b64 	%rd88, 0;
	mov.b32 	%r102, 0;
	mov.u64 	%rd86, __cudart_i2opi_f;
	mov.u64 	%rd87, %rd1;
$L__BB3_32:
	.pragma "nounroll";
	ld.global.nc.u32 	%r71, [%rd86];
	mad.wide.u32 	%rd71, %r71, %r21, %rd88;
	shr.u64 	%rd88, %rd71, 32;
	st.local.u32 	[%rd87], %rd71;
	add.s32 	%r102, %r102, 1;
	add.s64 	%rd87, %rd87, 4;
	add.s64 	%rd86, %rd86, 4;
	setp.ne.s32 	%p31, %r102, 6;
	@%p31 bra 	$L__BB3_32;
	shr.u32 	%r72, %r20, 23;
	st.local.u32 	[%rd1+24], %rd88;
	and.b32  	%r24, %r72, 31;
	and.b32  	%r73, %r72, 224;
	add.s32 	%r74, %r73, -128;
	shr.u32 	%r75, %r74, 5;
	mul.wide.u32 	%rd72, %r75, 4;
	sub.s64 	%rd26, %rd1, %rd72;
	ld.local.u32 	%r103, [%rd26+24];
	ld.local.u32 	%r104, [%rd26+20];
	setp.eq.s32 	%p32, %r24, 0;
	@%p32 bra 	$L__BB3_35;
	shf.l.wrap.b32 	%r103, %r104, %r103, %r24;
	ld.local.u32 	%r76, [%rd26+16];
	shf.l.wrap.b32 	%r104, %r76, %r104, %r24;
$L__BB3_35:
	shr.u32 	%r77, %r103, 30;
	shf.l.wrap.b32 	%r78, %r104, %r103, 2;
	shl.b32 	%r79, %r104, 2;
	shr.u32 	%r80, %r78, 31;
	add.s32 	%r81, %r80, %r77;
	neg.s32 	%r82, %r81;
	setp.lt.s32 	%p33, %r20, 0;
	selp.b32 	%r105, %r82, %r81, %p33;
	xor.b32  	%r83, %r78, %r20;
	shr.s32 	%r84, %r78, 31;
	xor.b32  	%r85, %r84, %r78;
	xor.b32  	%r86, %r84, %r79;
	cvt.u64.u32 	%rd73, %r85;
	shl.b64 	%rd74, %rd73, 32;
	cvt.u64.u32 	%rd75, %r86;
	or.b64  	%rd76, %rd74, %rd75;
	cvt.rn.f64.s64 	%fd3, %rd76;
	mul.f64 	%fd4, %fd3, 0d3BF921FB54442D19;
	cvt.rn.f32.f64 	%f1068, %fd4;
	neg.f32 	%f1069, %f1068;
	setp.lt.s32 	%p34, %r83, 0;
	selp.f32 	%f1543, %f1069, %f1068, %p34;
$L__BB3_36:
	ld.param.u64 	%rd80, [computeTorsionHessianBlocks_param_3];
	mov.u32 	%r88, %ctaid.x;
	mov.u32 	%r89, %ntid.x;
	mov.u32 	%r90, %tid.x;
	mad.lo.s32 	%r91, %r88, %r89, %r90;
	mul.lo.s32 	%r92, %r91, 144;
	add.s32 	%r93, %r105, 1;
	mul.rn.f32 	%f1071, %f1543, %f1543;
	and.b32  	%r94, %r105, 1;
	setp.eq.b32 	%p35, %r94, 1;
	selp.f32 	%f1072, %f1543, 0f3F800000, %p35;
	fma.rn.f32 	%f1073, %f1071, %f1072, 0f00000000;
	fma.rn.f32 	%f1074, %f1071, 0f37CBAC00, 0fBAB607ED;
	selp.f32 	%f1075, 0fB94D4153, %f1074, %p35;
	selp.f32 	%f1076, 0f3C0885E4, 0f3D2AAABB, %p35;
	fma.rn.f32 	%f1077, %f1075, %f1071, %f1076;
	selp.f32 	%f1078, 0fBE2AAAA8, 0fBEFFFFFF, %p35;
	fma.rn.f32 	%f1079, %f1077, %f1071, %f1078;
	fma.rn.f32 	%f1080, %f1079, %f1073, %f1072;
	and.b32  	%r95, %r93, 2;
	setp.eq.s32 	%p36, %r95, 0;
	mov.f32 	%f1081, 0f00000000;
	sub.f32 	%f1082, %f1081, %f1080;
	selp.f32 	%f1083, %f1080, %f1082, %p36;
	mul.f32 	%f1084, %f82, %f1083;
	mul.f32 	%f1085, %f1084, %f1539;
	mul.f32 	%f1086, %f81, %f1541;
	fma.rn.f32 	%f1087, %f1085, %f1539, %f1086;
	cvta.to.global.u64 	%rd77, %rd80;
	mul.wide.s32 	%rd78, %r92, 4;
	add.s64 	%rd79, %rd77, %rd78;
	st.global.f32 	[%rd79], %f1087;
	ld.local.f32 	%f1088, [%rd5+4];
	mul.f32 	%f1089, %f81, %f1088;
	fma.rn.f32 	%f1090, %f1085, %f1538, %f1089;
	st.global.f32 	[%rd79+4], %f1090;
	ld.local.v2.f32 	{%f1091, %f1092}, [%rd5+8];
	mul.f32 	%f1093, %f81, %f1091;
	fma.rn.f32 	%f1094, %f1085, %f1537, %f1093;
	st.global.f32 	[%rd79+8], %f1094;
	mul.f32 	%f1095, %f81, %f1092;
	fma.rn.f32 	%f1096, %f1085, %f1536, %f1095;
	st.global.f32 	[%rd79+12], %f1096;
	ld.local.v4.f32 	{%f1097, %f1098, %f1099, %f1100}, [%rd5+16];
	mul.f32 	%f1101, %f81, %f1097;
	fma.rn.f32 	%f1102, %f1085, %f1535, %f1101;
	st.global.f32 	[%rd79+16], %f1102;
	mul.f32 	%f1103, %f81, %f1098;
	fma.rn.f32 	%f1104, %f1085, %f1534, %f1103;
	st.global.f32 	[%rd79+20], %f1104;
	mul.f32 	%f1105, %f81, %f1099;
	fma.rn.f32 	%f1106, %f1085, %f1533, %f1105;
	st.global.f32 	[%rd79+24], %f1106;
	mul.f32 	%f1107, %f81, %f1100;
	fma.rn.f32 	%f1108, %f1085, %f1532, %f1107;
	st.global.f32 	[%rd79+28], %f1108;
	ld.local.v4.f32 	{%f1109, %f1110, %f1111, %f1112}, [%rd5+32];
	mul.f32 	%f1113, %f81, %f1109;
	fma.rn.f32 	%f1114, %f1085, %f1531, %f1113;
	st.global.f32 	[%rd79+32], %f1114;
	mul.f32 	%f1115, %f81, %f1110;
	fma.rn.f32 	%f1116, %f1085, %f1530, %f1115;
	st.global.f32 	[%rd79+36], %f1116;
	mul.f32 	%f1117, %f81, %f1111;
	fma.rn.f32 	%f1118, %f1085, %f1529, %f1117;
	st.global.f32 	[%rd79+40], %f1118;
	mul.f32 	%f1119, %f81, %f1112;
	fma.rn.f32 	%f1120, %f1085, %f1528, %f1119;
	st.global.f32 	[%rd79+44], %f1120;
	mul.f32 	%f1121, %f1084, %f1538;
	ld.local.v4.f32 	{%f1122, %f1123, %f1124, %f1125}, [%rd5+48];
	mul.f32 	%f1126, %f81, %f1122;
	fma.rn.f32 	%f1127, %f1121, %f1539, %f1126;
	st.global.f32 	[%rd79+48], %f1127;
	mul.f32 	%f1128, %f81, %f1123;
	fma.rn.f32 	%f1129, %f1121, %f1538, %f1128;
	st.global.f32 	[%rd79+52], %f1129;
	mul.f32 	%f1130, %f81, %f1124;
	fma.rn.f32 	%f1131, %f1121, %f1537, %f1130;
	st.global.f32 	[%rd79+56], %f1131;
	mul.f32 	%f1132, %f81, %f1125;
	fma.rn.f32 	%f1133, %f1121, %f1536, %f1132;
	st.global.f32 	[%rd79+60], %f1133;
	ld.local.v4.f32 	{%f1134, %f1135, %f1136, %f1137}, [%rd5+64];
	mul.f32 	%f1138, %f81, %f1134;
	fma.rn.f32 	%f1139, %f1121, %f1535, %f1138;
	st.global.f32 	[%rd79+64], %f1139;
	mul.f32 	%f1140, %f81, %f1135;
	fma.rn.f32 	%f1141, %f1121, %f1534, %f1140;
	st.global.f32 	[%rd79+68], %f1141;
	mul.f32 	%f1142, %f81, %f1136;
	fma.rn.f32 	%f1143, %f1121, %f1533, %f1142;
	st.global.f32 	[%rd79+72], %f1143;
	mul.f32 	%f1144, %f81, %f1137;
	fma.rn.f32 	%f1145, %f1121, %f1532, %f1144;
	st.global.f32 	[%rd79+76], %f1145;
	ld.local.v4.f32 	{%f1146, %f1147, %f1148, %f1149}, [%rd5+80];
	mul.f32 	%f1150, %f81, %f1146;
	fma.rn.f32 	%f1151, %f1121, %f1531, %f1150;
	st.global.f32 	[%rd79+80], %f1151;
	mul.f32 	%f1152, %f81, %f1147;
	fma.rn.f32 	%f1153, %f1121, %f1530, %f1152;
	st.global.f32 	[%rd79+84], %f1153;
	mul.f32 	%f1154, %f81, %f1148;
	fma.rn.f32 	%f1155, %f1121, %f1529, %f1154;
	st.global.f32 	[%rd79+88], %f1155;
	mul.f32 	%f1156, %f81, %f1149;
	fma.rn.f32 	%f1157, %f1121, %f1528, %f1156;
	st.global.f32 	[%rd79+92], %f1157;
	mul.f32 	%f1158, %f1084, %f1537;
	ld.local.v4.f32 	{%f1159, %f1160, %f1161, %f1162}, [%rd5+96];
	mul.f32 	%f1163, %f81, %f1159;
	fma.rn.f32 	%f1164, %f1158, %f1539, %f1163;
	st.global.f32 	[%rd79+96], %f1164;
	mul.f32 	%f1165, %f81, %f1160;
	fma.rn.f32 	%f1166, %f1158, %f1538, %f1165;
	st.global.f32 	[%rd79+100], %f1166;
	mul.f32 	%f1167, %f81, %f1161;
	fma.rn.f32 	%f1168, %f1158, %f1537, %f1167;
	st.global.f32 	[%rd79+104], %f1168;
	mul.f32 	%f1169, %f81, %f1162;
	fma.rn.f32 	%f1170, %f1158, %f1536, %f1169;
	st.global.f32 	[%rd79+108], %f1170;
	ld.local.v4.f32 	{%f1171, %f1172, %f1173, %f1174}, [%rd5+112];
	mul.f32 	%f1175, %f81, %f1171;
	fma.rn.f32 	%f1176, %f1158, %f1535, %f1175;
	st.global.f32 	[%rd79+112], %f1176;
	mul.f32 	%f1177, %f81, %f1172;
	fma.rn.f32 	%f1178, %f1158, %f1534, %f1177;
	st.global.f32 	[%rd79+116], %f1178;
	mul.f32 	%f1179, %f81, %f1173;
	fma.rn.f32 	%f1180, %f1158, %f1533, %f1179;
	st.global.f32 	[%rd79+120], %f1180;
	mul.f32 	%f1181, %f81, %f1174;
	fma.rn.f32 	%f1182, %f1158, %f1532, %f1181;
	st.global.f32 	[%rd79+124], %f1182;
	ld.local.v4.f32 	{%f1183, %f1184, %f1185, %f1186}, [%rd5+128];
	mul.f32 	%f1187, %f81, %f1183;
	fma.rn.f32 	%f1188, %f1158, %f1531, %f1187;
	st.global.f32 	[%rd79+128], %f1188;
	mul.f32 	%f1189, %f81, %f1184;
	fma.rn.f32 	%f1190, %f1158, %f1530, %f1189;
	st.global.f32 	[%rd79+132], %f1190;
	mul.f32 	%f1191, %f81, %f1185;
	fma.rn.f32 	%f1192, %f1158, %f1529, %f1191;
	st.global.f32 	[%rd79+136], %f1192;
	mul.f32 	%f1193, %f81, %f1186;
	fma.rn.f32 	%f1194, %f1158, %f1528, %f1193;
	st.global.f32 	[%rd79+140], %f1194;
	mul.f32 	%f1195, %f1084, %f1536;
	ld.local.v4.f32 	{%f1196, %f1197, %f1198, %f1199}, [%rd5+144];
	mul.f32 	%f1200, %f81, %f1196;
	fma.rn.f32 	%f1201, %f1195, %f1539, %f1200;
	st.global.f32 	[%rd79+144], %f1201;
	mul.f32 	%f1202, %f81, %f1197;
	fma.rn.f32 	%f1203, %f1195, %f1538, %f1202;
	st.global.f32 	[%rd79+148], %f1203;
	mul.f32 	%f1204, %f81, %f1198;
	fma.rn.f32 	%f1205, %f1195, %f1537, %f1204;
	st.global.f32 	[%rd79+152], %f1205;
	mul.f32 	%f1206, %f81, %f1199;
	fma.rn.f32 	%f1207, %f1195, %f1536, %f1206;
	st.global.f32 	[%rd79+156], %f1207;
	ld.local.v4.f32 	{%f1208, %f1209, %f1210, %f1211}, [%rd5+160];
	mul.f32 	%f1212, %f81, %f1208;
	fma.rn.f32 	%f1213, %f1195, %f1535, %f1212;
	st.global.f32 	[%rd79+160], %f1213;
	mul.f32 	%f1214, %f81, %f1209;
	fma.rn.f32 	%f1215, %f1195, %f1534, %f1214;
	st.global.f32 	[%rd79+164], %f1215;
	mul.f32 	%f1216, %f81, %f1210;
	fma.rn.f32 	%f1217, %f1195, %f1533, %f1216;
	st.global.f32 	[%rd79+168], %f1217;
	mul.f32 	%f1218, %f81, %f1211;
	fma.rn.f32 	%f1219, %f1195, %f1532, %f1218;
	st.global.f32 	[%rd79+172], %f1219;
	ld.local.v4.f32 	{%f1220, %f1221, %f1222, %f1223}, [%rd5+176];
	mul.f32 	%f1224, %f81, %f1220;
	fma.rn.f32 	%f1225, %f1195, %f1531, %f1224;
	st.global.f32 	[%rd79+176], %f1225;
	mul.f32 	%f1226, %f81, %f1221;
	fma.rn.f32 	%f1227, %f1195, %f1530, %f1226;
	st.global.f32 	[%rd79+180], %f1227;
	mul.f32 	%f1228, %f81, %f1222;
	fma.rn.f32 	%f1229, %f1195, %f1529, %f1228;
	st.global.f32 	[%rd79+184], %f1229;
	mul.f32 	%f1230, %f81, %f1223;
	fma.rn.f32 	%f1231, %f1195, %f1528, %f1230;
	st.global.f32 	[%rd79+188], %f1231;
	mul.f32 	%f1232, %f1084, %f1535;
	ld.local.v4.f32 	{%f1233, %f1234, %f1235, %f1236}, [%rd5+192];
	mul.f32 	%f1237, %f81, %f1233;
	fma.rn.f32 	%f1238, %f1232, %f1539, %f1237;
	st.global.f32 	[%rd79+192], %f1238;
	mul.f32 	%f1239, %f81, %f1234;
	fma.rn.f32 	%f1240, %f1232, %f1538, %f1239;
	st.global.f32 	[%rd79+196], %f1240;
	mul.f32 	%f1241, %f81, %f1235;
	fma.rn.f32 	%f1242, %f1232, %f1537, %f1241;
	st.global.f32 	[%rd79+200], %f1242;
	mul.f32 	%f1243, %f81, %f1236;
	fma.rn.f32 	%f1244, %f1232, %f1536, %f1243;
	st.global.f32 	[%rd79+204], %f1244;
	ld.local.v4.f32 	{%f1245, %f1246, %f1247, %f1248}, [%rd5+208];
	mul.f32 	%f1249, %f81, %f1245;
	fma.rn.f32 	%f1250, %f1232, %f1535, %f1249;
	st.global.f32 	[%rd79+208], %f1250;
	mul.f32 	%f1251, %f81, %f1246;
	fma.rn.f32 	%f1252, %f1232, %f1534, %f1251;
	st.global.f32 	[%rd79+212], %f1252;
	mul.f32 	%f1253, %f81, %f1247;
	fma.rn.f32 	%f1254, %f1232, %f1533, %f1253;
	st.global.f32 	[%rd79+216], %f1254;
	mul.f32 	%f1255, %f81, %f1248;
	fma.rn.f32 	%f1256, %f1232, %f1532, %f1255;
	st.global.f32 	[%rd79+220], %f1256;
	ld.local.v4.f32 	{%f1257, %f1258, %f1259, %f1260}, [%rd5+224];
	mul.f32 	%f1261, %f81, %f1257;
	fma.rn.f32 	%f1262, %f1232, %f1531, %f1261;
	st.global.f32 	[%rd79+224], %f1262;
	mul.f32 	%f1263, %f81, %f1258;
	fma.rn.f32 	%f1264, %f1232, %f1530, %f1263;
	st.global.f32 	[%rd79+228], %f1264;
	mul.f32 	%f1265, %f81, %f1259;
	fma.rn.f32 	%f1266, %f1232, %f1529, %f1265;
	st.global.f32 	[%rd79+232], %f1266;
	mul.f32 	%f1267, %f81, %f1260;
	fma.rn.f32 	%f1268, %f1232, %f1528, %f1267;
	st.global.f32 	[%rd79+236], %f1268;
	mul.f32 	%f1269, %f1084, %f1534;
	ld.local.v4.f32 	{%f1270, %f1271, %f1272, %f1273}, [%rd5+240];
	mul.f32 	%f1274, %f81, %f1270;
	fma.rn.f32 	%f1275, %f1269, %f1539, %f1274;
	st.global.f32 	[%rd79+240], %f1275;
	mul.f32 	%f1276, %f81, %f1271;
	fma.rn.f32 	%f1277, %f1269, %f1538, %f1276;
	st.global.f32 	[%rd79+244], %f1277;
	mul.f32 	%f1278, %f81, %f1272;
	fma.rn.f32 	%f1279, %f1269, %f1537, %f1278;
	st.global.f32 	[%rd79+248], %f1279;
	mul.f32 	%f1280, %f81, %f1273;
	fma.rn.f32 	%f1281, %f1269, %f1536, %f1280;
	st.global.f32 	[%rd79+252], %f1281;
	ld.local.v4.f32 	{%f1282, %f1283, %f1284, %f1285}, [%rd5+256];
	mul.f32 	%f1286, %f81, %f1282;
	fma.rn.f32 	%f1287, %f1269, %f1535, %f1286;
	st.global.f32 	[%rd79+256], %f1287;
	mul.f32 	%f1288, %f81, %f1283;
	fma.rn.f32 	%f1289, %f1269, %f1534, %f1288;
	st.global.f32 	[%rd79+260], %f1289;
	mul.f32 	%f1290, %f81, %f1284;
	fma.rn.f32 	%f1291, %f1269, %f1533, %f1290;
	st.global.f32 	[%rd79+264], %f1291;
	mul.f32 	%f1292, %f81, %f1285;
	fma.rn.f32 	%f1293, %f1269, %f1532, %f1292;
	st.global.f32 	[%rd79+268], %f1293;
	ld.local.v4.f32 	{%f1294, %f1295, %f1296, %f1297}, [%rd5+272];
	mul.f32 	%f1298, %f81, %f1294;
	fma.rn.f32 	%f1299, %f1269, %f1531, %f1298;
	st.global.f32 	[%rd79+272], %f1299;
	mul.f32 	%f1300, %f81, %f1295;
	fma.rn.f32 	%f1301, %f1269, %f1530, %f1300;
	st.global.f32 	[%rd79+276], %f1301;
	mul.f32 	%f1302, %f81, %f1296;
	fma.rn.f32 	%f1303, %f1269, %f1529, %f1302;
	st.global.f32 	[%rd79+280], %f1303;
	mul.f32 	%f1304, %f81, %f1297;
	fma.rn.f32 	%f1305, %f1269, %f1528, %f1304;
	st.global.f32 	[%rd79+284], %f1305;
	mul.f32 	%f1306, %f1084, %f1533;
	ld.local.v4.f32 	{%f1307, %f1308, %f1309, %f1310}, [%rd5+288];
	mul.f32 	%f1311, %f81, %f1307;
	fma.rn.f32 	%f1312, %f1306, %f1539, %f1311;
	st.global.f32 	[%rd79+288], %f1312;
	mul.f32 	%f1313, %f81, %f1308;
	fma.rn.f32 	%f1314, %f1306, %f1538, %f1313;
	st.global.f32 	[%rd79+292], %f1314;
	mul.f32 	%f1315, %f81, %f1309;
	fma.rn.f32 	%f1316, %f1306, %f1537, %f1315;
	st.global.f32 	[%rd79+296], %f1316;
	mul.f32 	%f1317, %f81, %f1310;
	fma.rn.f32 	%f1318, %f1306, %f1536, %f1317;
	st.global.f32 	[%rd79+300], %f1318;
	ld.local.v4.f32 	{%f1319, %f1320, %f1321, %f1322}, [%rd5+304];
	mul.f32 	%f1323, %f81, %f1319;
	fma.rn.f32 	%f1324, %f1306, %f1535, %f1323;
	st.global.f32 	[%rd79+304], %f1324;
	mul.f32 	%f1325, %f81, %f1320;
	fma.rn.f32 	%f1326, %f1306, %f1534, %f1325;
	st.global.f32 	[%rd79+308], %f1326;
	mul.f32 	%f1327, %f81, %f1321;
	fma.rn.f32 	%f1328, %f1306, %f1533, %f1327;
	st.global.f32 	[%rd79+312], %f1328;
	mul.f32 	%f1329, %f81, %f1322;
	fma.rn.f32 	%f1330, %f1306, %f1532, %f1329;
	st.global.f32 	[%rd79+316], %f1330;
	ld.local.v4.f32 	{%f1331, %f1332, %f1333, %f1334}, [%rd5+320];
	mul.f32 	%f1335, %f81, %f1331;
	fma.rn.f32 	%f1336, %f1306, %f1531, %f1335;
	st.global.f32 	[%rd79+320], %f1336;
	mul.f32 	%f1337, %f81, %f1332;
	fma.rn.f32 	%f1338, %f1306, %f1530, %f1337;
	st.global.f32 	[%rd79+324], %f1338;
	mul.f32 	%f1339, %f81, %f1333;
	fma.rn.f32 	%f1340, %f1306, %f1529, %f1339;
	st.global.f32 	[%rd79+328], %f1340;
	mul.f32 	%f1341, %f81, %f1334;
	fma.rn.f32 	%f1342, %f1306, %f1528, %f1341;
	st.global.f32 	[%rd79+332], %f1342;
	mul.f32 	%f1343, %f1084, %f1532;
	ld.local.v4.f32 	{%f1344, %f1345, %f1346, %f1347}, [%rd5+336];
	mul.f32 	%f1348, %f81, %f1344;
	fma.rn.f32 	%f1349, %f1343, %f1539, %f1348;
	st.global.f32 	[%rd79+336], %f1349;
	mul.f32 	%f1350, %f81, %f1345;
	fma.rn.f32 	%f1351, %f1343, %f1538, %f1350;
	st.global.f32 	[%rd79+340], %f1351;
	mul.f32 	%f1352, %f81, %f1346;
	fma.rn.f32 	%f1353, %f1343, %f1537, %f1352;
	st.global.f32 	[%rd79+344], %f1353;
	mul.f32 	%f1354, %f81, %f1347;
	fma.rn.f32 	%f1355, %f1343, %f1536, %f1354;
	st.global.f32 	[%rd79+348], %f1355;
	ld.local.v4.f32 	{%f1356, %f1357, %f1358, %f1359}, [%rd5+352];
	mul.f32 	%f1360, %f81, %f1356;
	fma.rn.f32 	%f1361, %f1343, %f1535, %f1360;
	st.global.f32 	[%rd79+352], %f1361;
	mul.f32 	%f1362, %f81, %f1357;
	fma.rn.f32 	%f1363, %f1343, %f1534, %f1362;
	st.global.f32 	[%rd79+356], %f1363;
	mul.f32 	%f1364, %f81, %f1358;
	fma.rn.f32 	%f1365, %f1343, %f1533, %f1364;
	st.global.f32 	[%rd79+360], %f1365;
	mul.f32 	%f1366, %f81, %f1359;
	fma.rn.f32 	%f1367, %f1343, %f1532, %f1366;
	st.global.f32 	[%rd79+364], %f1367;
	ld.local.v4.f32 	{%f1368, %f1369, %f1370, %f1371}, [%rd5+368];
	mul.f32 	%f1372, %f81, %f1368;
	fma.rn.f32 	%f1373, %f1343, %f1531, %f1372;
	st.global.f32 	[%rd79+368], %f1373;
	mul.f32 	%f1374, %f81, %f1369;
	fma.rn.f32 	%f1375, %f1343, %f1530, %f1374;
	st.global.f32 	[%rd79+372], %f1375;
	mul.f32 	%f1376, %f81, %f1370;
	fma.rn.f32 	%f1377, %f1343, %f1529, %f1376;
	st.global.f32 	[%rd79+376], %f1377;
	mul.f32 	%f1378, %f81, %f1371;
	fma.rn.f32 	%f1379, %f1343, %f1528, %f1378;
	st.global.f32 	[%rd79+380], %f1379;
	mul.f32 	%f1380, %f1084, %f1531;
	ld.local.v4.f32 	{%f1381, %f1382, %f1383, %f1384}, [%rd5+384];
	mul.f32 	%f1385, %f81, %f1381;
	fma.rn.f32 	%f1386, %f1380, %f1539, %f1385;
	st.global.f32 	[%rd79+384], %f1386;
	mul.f32 	%f1387, %f81, %f1382;
	fma.rn.f32 	%f1388, %f1380, %f1538, %f1387;
	st.global.f32 	[%rd79+388], %f1388;
	mul.f32 	%f1389, %f81, %f1383;
	fma.rn.f32 	%f1390, %f1380, %f1537, %f1389;
	st.global.f32 	[%rd79+392], %f1390;
	mul.f32 	%f1391, %f81, %f1384;
	fma.rn.f32 	%f1392, %f1380, %f1536, %f1391;
	st.global.f32 	[%rd79+396], %f1392;
	ld.local.v4.f32 	{%f1393, %f1394, %f1395, %f1396}, [%rd5+400];
	mul.f32 	%f1397, %f81, %f1393;
	fma.rn.f32 	%f1398, %f1380, %f1535, %f1397;
	st.global.f32 	[%rd79+400], %f1398;
	mul.f32 	%f1399, %f81, %f1394;
	fma.rn.f32 	%f1400, %f1380, %f1534, %f1399;
	st.global.f32 	[%rd79+404], %f1400;
	mul.f32 	%f1401, %f81, %f1395;
	fma.rn.f32 	%f1402, %f1380, %f1533, %f1401;
	st.global.f32 	[%rd79+408], %f1402;
	mul.f32 	%f1403, %f81, %f1396;
	fma.rn.f32 	%f1404, %f1380, %f1532, %f1403;
	st.global.f32 	[%rd79+412], %f1404;
	ld.local.v4.f32 	{%f1405, %f1406, %f1407, %f1408}, [%rd5+416];
	mul.f32 	%f1409, %f81, %f1405;
	fma.rn.f32 	%f1410, %f1380, %f1531, %f1409;
	st.global.f32 	[%rd79+416], %f1410;
	mul.f32 	%f1411, %f81, %f1406;
	fma.rn.f32 	%f1412, %f1380, %f1530, %f1411;
	st.global.f32 	[%rd79+420], %f1412;
	mul.f32 	%f1413, %f81, %f1407;
	fma.rn.f32 	%f1414, %f1380, %f1529, %f1413;
	st.global.f32 	[%rd79+424], %f1414;
	mul.f32 	%f1415, %f81, %f1408;
	fma.rn.f32 	%f1416, %f1380, %f1528, %f1415;
	st.global.f32 	[%rd79+428], %f1416;
	mul.f32 	%f1417, %f1084, %f1530;
	ld.local.v4.f32 	{%f1418, %f1419, %f1420, %f1421}, [%rd5+432];
	mul.f32 	%f1422, %f81, %f1418;
	fma.rn.f32 	%f1423, %f1417, %f1539, %f1422;
	st.global.f32 	[%rd79+432], %f1423;
	mul.f32 	%f1424, %f81, %f1419;
	fma.rn.f32 	%f1425, %f1417, %f1538, %f1424;
	st.global.f32 	[%rd79+436], %f1425;
	mul.f32 	%f1426, %f81, %f1420;
	fma.rn.f32 	%f1427, %f1417, %f1537, %f1426;
	st.global.f32 	[%rd79+440], %f1427;
	mul.f32 	%f1428, %f81, %f1421;
	fma.rn.f32 	%f1429, %f1417, %f1536, %f1428;
	st.global.f32 	[%rd79+444], %f1429;
	ld.local.v4.f32 	{%f1430, %f1431, %f1432, %f1433}, [%rd5+448];
	mul.f32 	%f1434, %f81, %f1430;
	fma.rn.f32 	%f1435, %f1417, %f1535, %f1434;
	st.global.f32 	[%rd79+448], %f1435;
	mul.f32 	%f1436, %f81, %f1431;
	fma.rn.f32 	%f1437, %f1417, %f1534, %f1436;
	st.global.f32 	[%rd79+452], %f1437;
	mul.f32 	%f1438, %f81, %f1432;
	fma.rn.f32 	%f1439, %f1417, %f1533, %f1438;
	st.global.f32 	[%rd79+456], %f1439;
	mul.f32 	%f1440, %f81, %f1433;
	fma.rn.f32 	%f1441, %f1417, %f1532, %f1440;
	st.global.f32 	[%rd79+460], %f1441;
	ld.local.v4.f32 	{%f1442, %f1443, %f1444, %f1445}, [%rd5+464];
	mul.f32 	%f1446, %f81, %f1442;
	fma.rn.f32 	%f1447, %f1417, %f1531, %f1446;
	st.global.f32 	[%rd79+464], %f1447;
	mul.f32 	%f1448, %f81, %f1443;
	fma.rn.f32 	%f1449, %f1417, %f1530, %f1448;
	st.global.f32 	[%rd79+468], %f1449;
	mul.f32 	%f1450, %f81, %f1444;
	fma.rn.f32 	%f1451, %f1417, %f1529, %f1450;
	st.global.f32 	[%rd79+472], %f1451;
	mul.f32 	%f1452, %f81, %f1445;
	fma.rn.f32 	%f1453, %f1417, %f1528, %f1452;
	st.global.f32 	[%rd79+476], %f1453;
	mul.f32 	%f1454, %f1084, %f1529;
	ld.local.v4.f32 	{%f1455, %f1456, %f1457, %f1458}, [%rd5+480];
	mul.f32 	%f1459, %f81, %f1455;
	fma.rn.f32 	%f1460, %f1454, %f1539, %f1459;
	st.global.f32 	[%rd79+480], %f1460;
	mul.f32 	%f1461, %f81, %f1456;
	fma.rn.f32 	%f1462, %f1454, %f1538, %f1461;
	st.global.f32 	[%rd79+484], %f1462;
	mul.f32 	%f1463, %f81, %f1457;
	fma.rn.f32 	%f1464, %f1454, %f1537, %f1463;
	st.global.f32 	[%rd79+488], %f1464;
	mul.f32 	%f1465, %f81, %f1458;
	fma.rn.f32 	%f1466, %f1454, %f1536, %f1465;
	st.global.f32 	[%rd79+492], %f1466;
	ld.local.v4.f32 	{%f1467, %f1468, %f1469, %f1470}, [%rd5+496];
	mul.f32 	%f1471, %f81, %f1467;
	fma.rn.f32 	%f1472, %f1454, %f1535, %f1471;
	st.global.f32 	[%rd79+496], %f1472;
	mul.f32 	%f1473, %f81, %f1468;
	fma.rn.f32 	%f1474, %f1454, %f1534, %f1473;
	st.global.f32 	[%rd79+500], %f1474;
	mul.f32 	%f1475, %f81, %f1469;
	fma.rn.f32 	%f1476, %f1454, %f1533, %f1475;
	st.global.f32 	[%rd79+504], %f1476;
	mul.f32 	%f1477, %f81, %f1470;
	fma.rn.f32 	%f1478, %f1454, %f1532, %f1477;
	st.global.f32 	[%rd79+508], %f1478;
	ld.local.v4.f32 	{%f1479, %f1480, %f1481, %f1482}, [%rd5+512];
	mul.f32 	%f1483, %f81, %f1479;
	fma.rn.f32 	%f1484, %f1454, %f1531, %f1483;
	st.global.f32 	[%rd79+512], %f1484;
	mul.f32 	%f1485, %f81, %f1480;
	fma.rn.f32 	%f1486, %f1454, %f1530, %f1485;
	st.global.f32 	[%rd79+516], %f1486;
	mul.f32 	%f1487, %f81, %f1481;
	fma.rn.f32 	%f1488, %f1454, %f1529, %f1487;
	st.global.f32 	[%rd79+520], %f1488;
	mul.f32 	%f1489, %f81, %f1482;
	fma.rn.f32 	%f1490, %f1454, %f1528, %f1489;
	st.global.f32 	[%rd79+524], %f1490;
	mul.f32 	%f1491, %f1084, %f1528;
	ld.local.v4.f32 	{%f1492, %f1493, %f1494, %f1495}, [%rd5+528];
	mul.f32 	%f1496, %f81, %f1492;
	fma.rn.f32 	%f1497, %f1491, %f1539, %f1496;
	st.global.f32 	[%rd79+528], %f1497;
	mul.f32 	%f1498, %f81, %f1493;
	fma.rn.f32 	%f1499, %f1491, %f1538, %f1498;
	st.global.f32 	[%rd79+532], %f1499;
	mul.f32 	%f1500, %f81, %f1494;
	fma.rn.f32 	%f1501, %f1491, %f1537, %f1500;
	st.global.f32 	[%rd79+536], %f1501;
	mul.f32 	%f1502, %f81, %f1495;
	fma.rn.f32 	%f1503, %f1491, %f1536, %f1502;
	st.global.f32 	[%rd79+540], %f1503;
	ld.local.v4.f32 	{%f1504, %f1505, %f1506, %f1507}, [%rd5+544];
	mul.f32 	%f1508, %f81, %f1504;
	fma.rn.f32 	%f1509, %f1491, %f1535, %f1508;
	st.global.f32 	[%rd79+544], %f1509;
	mul.f32 	%f1510, %f81, %f1505;
	fma.rn.f32 	%f1511, %f1491, %f1534, %f1510;
	st.global.f32 	[%rd79+548], %f1511;
	mul.f32 	%f1512, %f81, %f1506;
	fma.rn.f32 	%f1513, %f1491, %f1533, %f1512;
	st.global.f32 	[%rd79+552], %f1513;
	mul.f32 	%f1514, %f81, %f1507;
	fma.rn.f32 	%f1515, %f1491, %f1532, %f1514;
	st.global.f32 	[%rd79+556], %f1515;
	ld.local.v4.f32 	{%f1516, %f1517, %f1518, %f1519}, [%rd5+560];
	mul.f32 	%f1520, %f81, %f1516;
	fma.rn.f32 	%f1521, %f1491, %f1531, %f1520;
	st.global.f32 	[%rd79+560], %f1521;
	mul.f32 	%f1522, %f81, %f1517;
	fma.rn.f32 	%f1523, %f1491, %f1530, %f1522;
	st.global.f32 	[%rd79+564], %f1523;
	mul.f32 	%f1524, %f81, %f1518;
	fma.rn.f32 	%f1525, %f1491, %f1529, %f1524;
	st.global.f32 	[%rd79+568], %f1525;
	mul.f32 	%f1526, %f81, %f1519;
	fma.rn.f32 	%f1527, %f1491, %f1528, %f1526;
	st.global.f32 	[%rd79+572], %f1527;
$L__BB3_37:
	ret;

}
	// .globl	computeNonbondedPairHessians
.visible .entry computeNonbondedPairHessians(
	.param .u64 .ptr .align 1 computeNonbondedPairHessians_param_0,
	.param .u64 .ptr .align 1 computeNonbondedPairHessians_param_1,
	.param .u64 .ptr .align 1 computeNonbondedPairHessians_param_2,
	.param .u64 .ptr .align 1 computeNonbondedPairHessians_param_3,
	.param .u32 computeNonbondedPairHessians_param_4,
	.param .u32 computeNonbondedPairHessians_param_5
)
{
	.reg .pred 	%p<3>;
	.reg .b32 	%r<45>;
	.reg .b32 	%f<139>;
	.reg .b64 	%rd<43>;

	ld.param.u64 	%rd2, [computeNonbondedPairHessians_param_0];
	ld.param.u64 	%rd3, [computeNonbondedPairHessians_param_1];
	ld.param.u64 	%rd4, [computeNonbondedPairHessians_param_2];
	ld.param.u32 	%r6, [computeNonbondedPairHessians_param_4];
	mov.u32 	%r7, %ctaid.x;
	mov.u32 	%r8, %ntid.x;
	mov.u32 	%r9, %tid.x;
	mad.lo.s32 	%r1, %r7, %r8, %r9;
	setp.ge.s32 	%p1, %r1, %r6;
	@%p1 bra 	$L__BB4_4;
	cvta.to.global.u64 	%rd6, %rd3;
	cvta.to.global.u64 	%rd7, %rd2;
	cvta.to.global.u64 	%rd8, %rd4;
	shl.b32 	%r10, %r1, 1;
	mul.wide.s32 	%rd9, %r10, 4;
	add.s64 	%rd10, %rd6, %rd9;
	ld.global.nc.u32 	%r2, [%rd10];
	ld.global.nc.u32 	%r3, [%rd10+4];
	mul.wide.s32 	%rd11, %r2, 16;
	add.s64 	%rd12, %rd7, %rd11;
	ld.global.nc.v4.f32 	{%f32, %f33, %f34, %f35}, [%rd12];
	mov.b32 	%r11, %f35;
	mov.b64 	%rd13, {%r12, %r11};
	mul.wide.s32 	%rd14, %r3, 16;
	add.s64 	%rd15, %rd7, %rd14;
	ld.global.nc.v4.f32 	{%f36, %f37, %f38, %f39}, [%rd15];
	mov.b32 	%r13, %f39;
	mov.b64 	%rd16, {%r14, %r13};
	add.s64 	%rd1, %rd8, %rd9;
	sub.f32 	%f1, %f36, %f32;
	sub.f32 	%f2, %f37, %f33;
	sub.f32 	%f3, %f38, %f34;
	mul.f32 	%f40, %f2, %f2;
	fma.rn.f32 	%f41, %f1, %f1, %f40;
	fma.rn.f32 	%f4, %f3, %f3, %f41;
	sqrt.rn.f32 	%f5, %f4;
	setp.lt.f32 	%p2, %f5, 0f2EDBE6FF;
	{ .reg .b32 tmp; mov.b64 {tmp, %r15}, %rd16; }
	mov.b32 	%f6, %r15;
	{ .reg .b32 tmp; mov.b64 {tmp, %r4}, %rd13; }
	mov.f32 	%f127, 0f00000000;
	mov.f32 	%f128, %f127;
	mov.f32 	%f129, %f127;
	mov.f32 	%f130, %f127;
	mov.f32 	%f131, %f127;
	mov.f32 	%f132, %f127;
	mov.f32 	%f133, %f127;
	mov.f32 	%f134, %f127;
	mov.f32 	%f135, %f127;
	mov.f32 	%f136, %f127;
	mov.f32 	%f137, %f127;
	mov.f32 	%f138, %f127;
	@%p2 bra 	$L__BB4_3;
	ld.global.nc.f32 	%f42, [%rd1+4];
	ld.global.nc.f32 	%f43, [%rd1];
	rcp.rn.f32 	%f44, %f5;
	mul.f32 	%f45, %f1, %f44;
	mul.f32 	%f46, %f2, %f44;
	mul.f32 	%f47, %f3, %f44;
	div.rn.f32 	%f48, %f43, %f5;
	mul.f32 	%f49, %f48, %f48;
	mul.f32 	%f50, %f49, %f49;
	mul.f32 	%f51, %f49, %f50;
	mul.f32 	%f52, %f51, %f51;
	mul.f32 	%f53, %f42, 0f41C00000;
	div.rn.f32 	%f54, %f53, %f5;
	fma.rn.f32 	%f55, %f51, %f51, %f52;
	sub.f32 	%f56, %f51, %f55;
	mul.f32 	%f57, %f54, %f56;
	div.rn.f32 	%f58, %f53, %f4;
	mul.f32 	%f59, %f58, 0f40E00000;
	sub.f32 	%f60, %f55, %f51;
	mov.b32 	%f61, %r4;
	mul.f32 	%f62, %f61, %f6;
	mul.f32 	%f63, %f62, 0f430AEF7A;
	add.f32 	%f64, %f63, %f63;
	mul.f32 	%f65, %f4, %f5;
	div.rn.f32 	%f66, %f64, %f65;
	div.rn.f32 	%f67, %f63, %f4;
	sub.f32 	%f68, %f57, %f67;
	fma.rn.f32 	%f69, %f59, %f60, %f66;
	mul.f32 	%f70, %f45, %f45;
	mul.f32 	%f71, %f45, %f46;
	mul.f32 	%f72, %f45, %f47;
	mul.f32 	%f73, %f46, %f46;
	mul.f32 	%f74, %f46, %f47;
	mul.f32 	%f75, %f47, %f47;
	div.rn.f32 	%f76, %f68, %f5;
	mov.f32 	%f77, 0f3F800000;
	sub.f32 	%f78, %f77, %f70;
	mul.f32 	%f79, %f76, %f78;
	fma.rn.f32 	%f137, %f69, %f70, %f79;
	mov.f32 	%f80, 0f00000000;
	sub.f32 	%f81, %f80, %f71;
	mul.f32 	%f82, %f76, %f81;
	fma.rn.f32 	%f136, %f69, %f71, %f82;
	sub.f32 	%f83, %f80, %f72;
	mul.f32 	%f84, %f76, %f83;
	fma.rn.f32 	%f133, %f69, %f72, %f84;
	sub.f32 	%f85, %f77, %f73;
	mul.f32 	%f86, %f76, %f85;
	fma.rn.f32 	%f135, %f69, %f73, %f86;
	sub.f32 	%f87, %f80, %f74;
	mul.f32 	%f88, %f76, %f87;
	fma.rn.f32 	%f134, %f69, %f74, %f88;
	sub.f32 	%f89, %f77, %f75;
	mul.f32 	%f90, %f76, %f89;
	fma.rn.f32 	%f138, %f69, %f75, %f90;
	neg.f32 	%f132, %f137;
	neg.f32 	%f131, %f136;
	neg.f32 	%f129, %f133;
	neg.f32 	%f130, %f135;
	neg.f32 	%f128, %f134;
	neg.f32 	%f127, %f138;
$L__BB4_3:
	ld.param.u32 	%r44, [computeNonbondedPairHessians_param_5];
	ld.param.u64 	%rd42, [computeNonbondedPairHessians_param_3];
	cvta.to.global.u64 	%rd17, %rd42;
	mul.lo.s32 	%r16, %r2, %r44;
	mul.lo.s32 	%r17, %r16, 3;
	add.s32 	%r18, %r17, %r2;
	mul.lo.s32 	%r19, %r18, 3;
	mul.wide.s32 	%rd18, %r19, 4;
	add.s64 	%rd19, %rd17, %rd18;
	atom.global.add.f32 	%f91, [%rd19], %f137;
	atom.global.add.f32 	%f92, [%rd19+4], %f136;
	atom.global.add.f32 	%f93, [%rd19+8], %f133;
	add.s32 	%r20, %r18, %r44;
	mul.lo.s32 	%r21, %r20, 3;
	mul.wide.s32 	%rd20, %r21, 4;
	add.s64 	%rd21, %rd17, %rd20;
	atom.global.add.f32 	%f94, [%rd21], %f136;
	atom.global.add.f32 	%f95, [%rd21+4], %f135;
	atom.global.add.f32 	%f96, [%rd21+8], %f134;
	add.s32 	%r22, %r20, %r44;
	mul.lo.s32 	%r23, %r22, 3;
	mul.wide.s32 	%rd22, %r23, 4;
	add.s64 	%rd23, %rd17, %rd22;
	atom.global.add.f32 	%f97, [%rd23], %f133;
	atom.global.add.f32 	%f98, [%rd23+4], %f134;
	atom.global.add.f32 	%f99, [%rd23+8], %f138;
	add.s32 	%r24, %r17, %r3;
	mul.lo.s32 	%r25, %r24, 3;
	mul.wide.s32 	%rd24, %r25, 4;
	add.s64 	%rd25, %rd17, %rd24;
	atom.global.add.f32 	%f100, [%rd25], %f132;
	atom.global.add.f32 	%f101, [%rd25+4], %f131;
	atom.global.add.f32 	%f102, [%rd25+8], %f129;
	add.s32 	%r26, %r24, %r44;
	mul.lo.s32 	%r27, %r26, 3;
	mul.wide.s32 	%rd26, %r27, 4;
	add.s64 	%rd27, %rd17, %rd26;
	atom.global.add.f32 	%f103, [%rd27], %f131;
	atom.global.add.f32 	%f104, [%rd27+4], %f130;
	atom.global.add.f32 	%f105, [%rd27+8], %f128;
	add.s32 	%r28, %r26, %r44;
	mul.lo.s32 	%r29, %r28, 3;
	mul.wide.s32 	%rd28, %r29, 4;
	add.s64 	%rd29, %rd17, %rd28;
	atom.global.add.f32 	%f106, [%rd29], %f129;
	atom.global.add.f32 	%f107, [%rd29+4], %f128;
	atom.global.add.f32 	%f108, [%rd29+8], %f127;
	mul.lo.s32 	%r30, %r3, %r44;
	mul.lo.s32 	%r31, %r30, 3;
	add.s32 	%r32, %r31, %r2;
	mul.lo.s32 	%r33, %r32, 3;
	mul.wide.s32 	%rd30, %r33, 4;
	add.s64 	%rd31, %rd17, %rd30;
	atom.global.add.f32 	%f109, [%rd31], %f132;
	atom.global.add.f32 	%f110, [%rd31+4], %f131;
	atom.global.add.f32 	%f111, [%rd31+8], %f129;
	add.s32 	%r34, %r32, %r44;
	mul.lo.s32 	%r35, %r34, 3;
	mul.wide.s32 	%rd32, %r35, 4;
	add.s64 	%rd33, %rd17, %rd32;
	atom.global.add.f32 	%f112, [%rd33], %f131;
	atom.global.add.f32 	%f113, [%rd33+4], %f130;
	atom.global.add.f32 	%f114, [%rd33+8], %f128;
	add.s32 	%r36, %r34, %r44;
	mul.lo.s32 	%r37, %r36, 3;
	mul.wide.s32 	%rd34, %r37, 4;
	add.s64 	%rd35, %rd17, %rd34;
	atom.global.add.f32 	%f115, [%rd35], %f129;
	atom.global.add.f32 	%f116, [%rd35+4], %f128;
	atom.global.add.f32 	%f117, [%rd35+8], %f127;
	add.s32 	%r38, %r31, %r3;
	mul.lo.s32 	%r39, %r38, 3;
	mul.wide.s32 	%rd36, %r39, 4;
	add.s64 	%rd37, %rd17, %rd36;
	atom.global.add.f32 	%f118, [%rd37], %f137;
	atom.global.add.f32 	%f119, [%rd37+4], %f136;
	atom.global.add.f32 	%f120, [%rd37+8], %f133;
	add.s32 	%r40, %r38, %r44;
	mul.lo.s32 	%r41, %r40, 3;
	mul.wide.s32 	%rd38, %r41, 4;
	add.s64 	%rd39, %rd17, %rd38;
	atom.global.add.f32 	%f121, [%rd39], %f136;
	atom.global.add.f32 	%f122, [%rd39+4], %f135;
	atom.global.add.f32 	%f123, [%rd39+8], %f134;
	add.s32 	%r42, %r40, %r44;
	mul.lo.s32 	%r43, %r42, 3;
	mul.wide.s32 	%rd40, %r43, 4;
	add.s64 	%rd41, %rd17, %rd40;
	atom.global.add.f32 	%f124, [%rd41], %f133;
	atom.global.add.f32 	%f125, [%rd41+4], %f134;
	atom.global.add.f32 	%f126, [%rd41+8], %f138;
$L__BB4_4:
	ret;

}
	// .globl	computeIsolatedNonbondedHessians
.visible .entry computeIsolatedNonbondedHessians(
	.param .u64 .ptr .align 1 computeIsolatedNonbondedHessians_param_0,
	.param .u64 .ptr .align 1 computeIsolatedNonbondedHessians_param_1,
	.param .u64 .ptr .align 1 computeIsolatedNonbondedHessians_param_2,
	.param .u64 .ptr .align 1 computeIsolatedNonbondedHessians_param_3,
	.param .u32 computeIsolatedNonbondedHessians_param_4,
	.param .u32 computeIsolatedNonbondedHessians_param_5
)
{
	.reg .pred 	%p<3>;
	.reg .b32 	%r<39>;
	.reg .b32 	%f<134>;
	.reg .b64 	%rd<41>;

	ld.param.u64 	%rd2, [computeIsolatedNonbondedHessians_param_0];
	ld.param.u64 	%rd3, [computeIsolatedNonbondedHessians_param_1];
	ld.param.u64 	%rd4, [computeIsolatedNonbondedHessians_param_2];
	ld.param.u32 	%r5, [computeIsolatedNonbondedHessians_param_4];
	mov.u32 	%r6, %ctaid.x;
	mov.u32 	%r7, %ntid.x;
	mov.u32 	%r8, %tid.x;
	mad.lo.s32 	%r1, %r6, %r7, %r8;
	setp.ge.s32 	%p1, %r1, %r5;
	@%p1 bra 	$L__BB5_4;
	cvta.to.global.u64 	%rd6, %rd3;
	cvta.to.global.u64 	%rd7, %rd2;
	cvta.to.global.u64 	%rd8, %rd4;
	shl.b32 	%r9, %r1, 1;
	mul.wide.s32 	%rd9, %r9, 4;
	add.s64 	%rd10, %rd6, %rd9;
	ld.global.nc.u32 	%r2, [%rd10];
	ld.global.nc.u32 	%r3, [%rd10+4];
	mul.wide.s32 	%rd11, %r2, 16;
	add.s64 	%rd12, %rd7, %rd11;
	ld.global.nc.v4.f32 	{%f31, %f32, %f33, %f34}, [%rd12];
	mul.wide.s32 	%rd13, %r3, 16;
	add.s64 	%rd14, %rd7, %rd13;
	ld.global.nc.v4.f32 	{%f35, %f36, %f37, %f38}, [%rd14];
	add.s64 	%rd1, %rd8, %rd9;
	sub.f32 	%f1, %f35, %f31;
	sub.f32 	%f2, %f36, %f32;
	sub.f32 	%f3, %f37, %f33;
	mul.f32 	%f39, %f2, %f2;
	fma.rn.f32 	%f40, %f1, %f1, %f39;
	fma.rn.f32 	%f4, %f3, %f3, %f40;
	sqrt.rn.f32 	%f5, %f4;
	setp.lt.f32 	%p2, %f5, 0f2EDBE6FF;
	mov.f32 	%f122, 0f00000000;
	mov.f32 	%f123, %f122;
	mov.f32 	%f124, %f122;
	mov.f32 	%f125, %f122;
	mov.f32 	%f126, %f122;
	mov.f32 	%f127, %f122;
	mov.f32 	%f128, %f122;
	mov.f32 	%f129, %f122;
	mov.f32 	%f130, %f122;
	mov.f32 	%f131, %f122;
	mov.f32 	%f132, %f122;
	mov.f32 	%f133, %f122;
	@%p2 bra 	$L__BB5_3;
	ld.global.nc.f32 	%f41, [%rd1+4];
	ld.global.nc.f32 	%f42, [%rd1];
	rcp.rn.f32 	%f43, %f5;
	mul.f32 	%f44, %f1, %f43;
	mul.f32 	%f45, %f2, %f43;
	mul.f32 	%f46, %f3, %f43;
	div.rn.f32 	%f47, %f42, %f5;
	mul.f32 	%f48, %f47, %f47;
	mul.f32 	%f49, %f48, %f48;
	mul.f32 	%f50, %f48, %f49;
	mul.f32 	%f51, %f50, %f50;
	mul.f32 	%f52, %f41, 0f41C00000;
	div.rn.f32 	%f53, %f52, %f5;
	fma.rn.f32 	%f54, %f50, %f50, %f51;
	sub.f32 	%f55, %f50, %f54;
	mul.f32 	%f56, %f53, %f55;
	div.rn.f32 	%f57, %f52, %f4;
	mul.f32 	%f58, %f57, 0f40E00000;
	sub.f32 	%f59, %f54, %f50;
	mul.f32 	%f60, %f4, %f5;
	mov.f32 	%f61, 0f00000000;
	div.rn.f32 	%f62, %f61, %f60;
	div.rn.f32 	%f63, %f61, %f4;
	sub.f32 	%f64, %f56, %f63;
	fma.rn.f32 	%f65, %f58, %f59, %f62;
	mul.f32 	%f66, %f44, %f44;
	mul.f32 	%f67, %f44, %f45;
	mul.f32 	%f68, %f44, %f46;
	mul.f32 	%f69, %f45, %f45;
	mul.f32 	%f70, %f45, %f46;
	mul.f32 	%f71, %f46, %f46;
	div.rn.f32 	%f72, %f64, %f5;
	mov.f32 	%f73, 0f3F800000;
	sub.f32 	%f74, %f73, %f66;
	mul.f32 	%f75, %f72, %f74;
	fma.rn.f32 	%f132, %f65, %f66, %f75;
	sub.f32 	%f76, %f61, %f67;
	mul.f32 	%f77, %f72, %f76;
	fma.rn.f32 	%f131, %f65, %f67, %f77;
	sub.f32 	%f78, %f61, %f68;
	mul.f32 	%f79, %f72, %f78;
	fma.rn.f32 	%f128, %f65, %f68, %f79;
	sub.f32 	%f80, %f73, %f69;
	mul.f32 	%f81, %f72, %f80;
	fma.rn.f32 	%f130, %f65, %f69, %f81;
	sub.f32 	%f82, %f61, %f70;
	mul.f32 	%f83, %f72, %f82;
	fma.rn.f32 	%f129, %f65, %f70, %f83;
	sub.f32 	%f84, %f73, %f71;
	mul.f32 	%f85, %f72, %f84;
	fma.rn.f32 	%f133, %f65, %f71, %f85;
	neg.f32 	%f127, %f132;
	neg.f32 	%f126, %f131;
	neg.f32 	%f124, %f128;
	neg.f32 	%f125, %f130;
	neg.f32 	%f123, %f129;
	neg.f32 	%f122, %f133;
$L__BB5_3:
	ld.param.u32 	%r38, [computeIsolatedNonbondedHessians_param_5];
	ld.param.u64 	%rd40, [computeIsolatedNonbondedHessians_param_3];
	cvta.to.global.u64 	%rd15, %rd40;
	mul.lo.s32 	%r10, %r2, %r38;
	mul.lo.s32 	%r11, %r10, 3;
	add.s32 	%r12, %r11, %r2;
	mul.lo.s32 	%r13, %r12, 3;
	mul.wide.s32 	%rd16, %r13, 4;
	add.s64 	%rd17, %rd15, %rd16;
	atom.global.add.f32 	%f86, [%rd17], %f132;
	atom.global.add.f32 	%f87, [%rd17+4], %f131;
	atom.global.add.f32 	%f88, [%rd17+8], %f128;
	add.s32 	%r14, %r12, %r38;
	mul.lo.s32 	%r15, %r14, 3;
	mul.wide.s32 	%rd18, %r15, 4;
	add.s64 	%rd19, %rd15, %rd18;
	atom.global.add.f32 	%f89, [%rd19], %f131;
	atom.global.add.f32 	%f90, [%rd19+4], %f130;
	atom.global.add.f32 	%f91, [%rd19+8], %f129;
	add.s32 	%r16, %r14, %r38;
	mul.lo.s32 	%r17, %r16, 3;
	mul.wide.s32 	%rd20, %r17, 4;
	add.s64 	%rd21, %rd15, %rd20;
	atom.global.add.f32 	%f92, [%rd21], %f128;
	atom.global.add.f32 	%f93, [%rd21+4], %f129;
	atom.global.add.f32 	%f94, [%rd21+8], %f133;
	add.s32 	%r18, %r11, %r3;
	mul.lo.s32 	%r19, %r18, 3;
	mul.wide.s32 	%rd22, %r19, 4;
	add.s64 	%rd23, %rd15, %rd22;
	atom.global.add.f32 	%f95, [%rd23], %f127;
	atom.global.add.f32 	%f96, [%rd23+4], %f126;
	atom.global.add.f32 	%f97, [%rd23+8], %f124;
	add.s32 	%r20, %r18, %r38;
	mul.lo.s32 	%r21, %r20, 3;
	mul.wide.s32 	%rd24, %r21, 4;
	add.s64 	%rd25, %rd15, %rd24;
	atom.global.add.f32 	%f98, [%rd25], %f126;
	atom.global.add.f32 	%f99, [%rd25+4], %f125;
	atom.global.add.f32 	%f100, [%rd25+8], %f123;
	add.s32 	%r22, %r20, %r38;
	mul.lo.s32 	%r23, %r22, 3;
	mul.wide.s32 	%rd26, %r23, 4;
	add.s64 	%rd27, %rd15, %rd26;
	atom.global.add.f32 	%f101, [%rd27], %f124;
	atom.global.add.f32 	%f102, [%rd27+4], %f123;
	atom.global.add.f32 	%f103, [%rd27+8], %f122;
	mul.lo.s32 	%r24, %r3, %r38;
	mul.lo.s32 	%r25, %r24, 3;
	add.s32 	%r26, %r25, %r2;
	mul.lo.s32 	%r27, %r26, 3;
	mul.wide.s32 	%rd28, %r27, 4;
	add.s64 	%rd29, %rd15, %rd28;
	atom.global.add.f32 	%f104, [%rd29], %f127;
	atom.global.add.f32 	%f105, [%rd29+4], %f126;
	atom.global.add.f32 	%f106, [%rd29+8], %f124;
	add.s32 	%r28, %r26, %r38;
	mul.lo.s32 	%r29, %r28, 3;
	mul.wide.s32 	%rd30, %r29, 4;
	add.s64 	%rd31, %rd15, %rd30;
	atom.global.add.f32 	%f107, [%rd31], %f126;
	atom.global.add.f32 	%f108, [%rd31+4], %f125;
	atom.global.add.f32 	%f109, [%rd31+8], %f123;
	add.s32 	%r30, %r28, %r38;
	mul.lo.s32 	%r31, %r30, 3;
	mul.wide.s32 	%rd32, %r31, 4;
	add.s64 	%rd33, %rd15, %rd32;
	atom.global.add.f32 	%f110, [%rd33], %f124;
	atom.global.add.f32 	%f111, [%rd33+4], %f123;
	atom.global.add.f32 	%f112, [%rd33+8], %f122;
	add.s32 	%r32, %r25, %r3;
	mul.lo.s32 	%r33, %r32, 3;
	mul.wide.s32 	%rd34, %r33, 4;
	add.s64 	%rd35, %rd15, %rd34;
	atom.global.add.f32 	%f113, [%rd35], %f132;
	atom.global.add.f32 	%f114, [%rd35+4], %f131;
	atom.global.add.f32 	%f115, [%rd35+8], %f128;
	add.s32 	%r34, %r32, %r38;
	mul.lo.s32 	%r35, %r34, 3;
	mul.wide.s32 	%rd36, %r35, 4;
	add.s64 	%rd37, %rd15, %rd36;
	atom.global.add.f32 	%f116, [%rd37], %f131;
	atom.global.add.f32 	%f117, [%rd37+4], %f130;
	atom.global.add.f32 	%f118, [%rd37+8], %f129;
	add.s32 	%r36, %r34, %r38;
	mul.lo.s32 	%r37, %r36, 3;
	mul.wide.s32 	%rd38, %r37, 4;
	add.s64 	%rd39, %rd15, %rd38;
	atom.global.add.f32 	%f119, [%rd39], %f128;
	atom.global.add.f32 	%f120, [%rd39+4], %f129;
	atom.global.add.f32 	%f121, [%rd39+8], %f133;
$L__BB5_4:
	ret;

}
	// .globl	initializeHessian
.visible .entry initializeHessian(
	.param .u64 .ptr .align 1 initializeHessian_param_0,
	.param .u32 initializeHessian_param_1
)
{
	.reg .pred 	%p<2>;
	.reg .b32 	%r<7>;
	.reg .b64 	%rd<5>;

	ld.param.u64 	%rd1, [initializeHessian_param_0];
	ld.param.u32 	%r2, [initializeHessian_param_1];
	mov.u32 	%r3, %ctaid.x;
	mov.u32 	%r4, %ntid.x;
	mov.u32 	%r5, %tid.x;
	mad.lo.s32 	%r1, %r3, %r4, %r5;
	setp.ge.s32 	%p1, %r1, %r2;
	@%p1 bra 	$L__BB6_2;
	cvta.to.global.u64 	%rd2, %rd1;
	mul.wide.s32 	%rd3, %r1, 4;
	add.s64 	%rd4, %rd2, %rd3;
	mov.b32 	%r6, 0;
	st.global.u32 	[%rd4], %r6;
$L__BB6_2:
	ret;

}


// ===== COMPILED SASS (sm_100) =====

	.target	sm_100

	.elftype	@"ET_EXEC"


//--------------------- .note.nv.tkinfo           --------------------------
	.section	.note.nv.tkinfo,"",@"SHT_NOTE"
	.sectionflags	@"SHF_NOTE_NV_TKINFO"
	.tkinfo
        /*0018*/ 	.word	0x00000002
        /*0030*/ 	.string	""
        /*0030*/ 	.string	"ptxas"
        /*0030*/ 	.string	"Cuda compilation tools, release 13.0, V13.0.88"
        /*0030*/ 	.string	"Build cuda_13.0.r13.0/compiler.36424714_0"
        /*0030*/ 	.string	"-arch sm_100 -m 64 "



//--------------------- .note.nv.cuinfo           --------------------------
	.section	.note.nv.cuinfo,"",@"SHT_NOTE"
	.sectionflags	@"SHF_NOTE_NV_CUINFO"
        /*0018*/ 	.short	0x0002
        /*001a*/ 	.short	0x0064
        /*001c*/ 	.short	0x0082
	.zero		2


//--------------------- .nv.info                  --------------------------
	.section	.nv.info,"",@"SHT_CUDA_INFO"
	.align	4


	//----- nvinfo : EIATTR_REGCOUNT
	.align		4
        /*0000*/ 	.byte	0x04, 0x2f
        /*0002*/ 	.short	(.L_2 - .L_1)
	.align		4
.L_1:
        /*0004*/ 	.word	index@(computeBondHessians)
        /*0008*/ 	.word	0x00000020


	//----- nvinfo : EIATTR_FRAME_SIZE
	.align		4
.L_2:
        /*000c*/ 	.byte	0x04, 0x11
        /*000e*/ 	.short	(.L_4 - .L_3)
	.align		4
.L_3:
        /*0010*/ 	.word	index@($__internal_17_$__cuda_sm3x_div_rn_noftz_f32_slowpath)
        /*0014*/ 	.word	0x00000000


	//----- nvinfo : EIATTR_FRAME_SIZE
	.align		4
.L_4:
        /*0018*/ 	.byte	0x04, 0x11
        /*001a*/ 	.short	(.L_6 - .L_5)
	.align		4
.L_5:
        /*001c*/ 	.word	index@($__internal_16_$__cuda_sm20_sqrt_rn_f32_slowpath)
        /*0020*/ 	.word	0x00000000


	//----- nvinfo : EIATTR_FRAME_SIZE
	.align		4
.L_6:
        /*0024*/ 	.byte	0x04, 0x11
        /*0026*/ 	.short	(.L_8 - .L_7)
	.align		4
.L_7:
        /*0028*/ 	.word	index@($__internal_15_$__cuda_sm20_rcp_rn_f32_slowpath)
        /*002c*/ 	.word	0x00000000


	//----- nvinfo : EIATTR_FRAME_SIZE
	.align		4
.L_8:
        /*0030*/ 	.byte	0x04, 0x11
        /*0032*/ 	.short	(.L_10 - .L_9)
	.align		4
.L_9:
        /*0034*/ 	.word	index@(computeBondHessians)
        /*0038*/ 	.word	0x00000000


	//----- nvinfo : EIATTR_REGCOUNT
	.align		4
.L_10:
        /*003c*/ 	.byte	0x04, 0x2f
        /*003e*/ 	.short	(.L_12 - .L_11)
	.align		4
.L_11:
        /*0040*/ 	.word	index@(computeAngleHessians)
        /*0044*/ 	.word	0x00000080


	//----- nvinfo : EIATTR_FRAME_SIZE
	.align		4
.L_12:
        /*0048*/ 	.byte	0x04, 0x11
        /*004a*/ 	.short	(.L_14 - .L_13)
	.align		4
.L_13:
        /*004c*/ 	.word	index@($__internal_14_$__cuda_sm3x_div_rn_noftz_f32_slowpath)
        /*0050*/ 	.word	0x000001a8


	//----- nvinfo : EIATTR_FRAME_SIZE
	.align		4
.L_14:
        /*0054*/ 	.byte	0x04, 0x11
        /*0056*/ 	.short	(.L_16 - .L_15)
	.align		4
.L_15:
        /*0058*/ 	.word	index@($__internal_13_$__cuda_sm20_sqrt_rn_f32_slowpath)
        /*005c*/ 	.word	0x000001a8


	//----- nvinfo : EIATTR_FRAME_SIZE
	.align		4
.L_16:
        /*0060*/ 	.byte	0x04, 0x11
        /*0062*/ 	.short	(.L_18 - .L_17)
	.align		4
.L_17:
        /*0064*/ 	.word	index@($__internal_12_$__cuda_sm20_rcp_rn_f32_slowpath)
        /*0068*/ 	.word	0x000001a8


	//----- nvinfo : EIATTR_FRAME_SIZE
	.align		4
.L_18:
        /*006c*/ 	.byte	0x04, 0x11
        /*006e*/ 	.short	(.L_20 - .L_19)
	.align		4
.L_19:
        /*0070*/ 	.word	index@(computeAngleHessians)
        /*0074*/ 	.word	0x000001a8


	//----- nvinfo : EIATTR_REGCOUNT
	.align		4
.L_20:
        /*0078*/ 	.byte	0x04, 0x2f
        /*007a*/ 	.short	(.L_22 - .L_21)
	.align		4
.L_21:
        /*007c*/ 	.word	index@(computeTorsionHessians)
        /*0080*/ 	.word	0x000000ac


	//----- nvinfo : EIATTR_FRAME_SIZE
	.align		4
.L_22:
        /*0084*/ 	.byte	0x04, 0x11
        /*0086*/ 	.short	(.L_24 - .L_23)
	.align		4
.L_23:
        /*0088*/ 	.word	index@($__internal_11_$__cuda_sm3x_div_rn_noftz_f32_slowpath)
        /*008c*/ 	.word	0x000004b0


	//----- nvinfo : EIATTR_FRAME_SIZE
	.align		4
.L_24:
        /*0090*/ 	.byte	0x04, 0x11
        /*0092*/ 	.short	(.L_26 - .L_25)
	.align		4
.L_25:
        /*0094*/ 	.word	index@($__internal_10_$__cuda_sm20_sqrt_rn_f32_slowpath)
        /*0098*/ 	.word	0x000004b0


	//----- nvinfo : EIATTR_FRAME_SIZE
	.align		4
.L_26:
        /*009c*/ 	.byte	0x04, 0x11
        /*009e*/ 	.short	(.L_28 - .L_27)
	.align		4
.L_27:
        /*00a0*/ 	.word	index@($__internal_9_$__cuda_sm20_rcp_rn_f32_slowpath)
        /*00a4*/ 	.word	0x000004b0


	//----- nvinfo : EIATTR_FRAME_SIZE
	.align		4
.L_28:
        /*00a8*/ 	.byte	0x04, 0x11
        /*00aa*/ 	.short	(.L_30 - .L_29)
	.align		4
.L_29:
        /*00ac*/ 	.word	index@(computeTorsionHessians)
        /*00b0*/ 	.word	0x000004b0


	//----- nvinfo : EIATTR_REGCOUNT
	.align		4
.L_30:
        /*00b4*/ 	.byte	0x04, 0x2f
        /*00b6*/ 	.short	(.L_32 - .L_31)
	.align		4
.L_31:
        /*00b8*/ 	.word	index@(computeTorsionHessianBlocks)
        /*00bc*/ 	.word	0x0000009c


	//----- nvinfo : EIATTR_FRAME_SIZE
	.align		4
.L_32:
        /*00c0*/ 	.byte	0x04, 0x11
        /*00c2*/ 	.short	(.L_34 - .L_33)
	.align		4
.L_33:
        /*00c4*/ 	.word	index@($__internal_8_$__cuda_sm3x_div_rn_noftz_f32_slowpath)
        /*00c8*/ 	.word	0x000004b0


	//----- nvinfo : EIATTR_FRAME_SIZE
	.align		4
.L_34:
        /*00cc*/ 	.byte	0x04, 0x11
        /*00ce*/ 	.short	(.L_36 - .L_35)
	.align		4
.L_35:
        /*00d0*/ 	.word	index@($__internal_7_$__cuda_sm20_sqrt_rn_f32_slowpath)
        /*00d4*/ 	.word	0x000004b0


	//----- nvinfo : EIATTR_FRAME_SIZE
	.align		4
.L_36:
        /*00d8*/ 	.byte	0x04, 0x11
        /*00da*/ 	.short	(.L_38 - .L_37)
	.align		4
.L_37:
        /*00dc*/ 	.word	index@($__internal_6_$__cuda_sm20_rcp_rn_f32_slowpath)
        /*00e0*/ 	.word	0x000004b0


	//----- nvinfo : EIATTR_FRAME_SIZE
	.align		4
.L_38:
        /*00e4*/ 	.byte	0x04, 0x11
        /*00e6*/ 	.short	(.L_40 - .L_39)
	.align		4
.L_39:
        /*00e8*/ 	.word	index@(computeTorsionHessianBlocks)
        /*00ec*/ 	.word	0x000004b0


	//----- nvinfo : EIATTR_REGCOUNT
	.align		4
.L_40:
        /*00f0*/ 	.byte	0x04, 0x2f
        /*00f2*/ 	.short	(.L_42 - .L_41)
	.align		4
.L_41:
        /*00f4*/ 	.word	index@(computeNonbondedPairHessians)
        /*00f8*/ 	.word	0x00000020


	//----- nvinfo : EIATTR_FRAME_SIZE
	.align		4
.L_42:
        /*00fc*/ 	.byte	0x04, 0x11
        /*00fe*/ 	.short	(.L_44 - .L_43)
	.align		4
.L_43:
        /*0100*/ 	.word	index@($__internal_5_$__cuda_sm3x_div_rn_noftz_f32_slowpath)
        /*0104*/ 	.word	0x00000000


	//----- nvinfo : EIATTR_FRAME_SIZE
	.align		4
.L_44:
        /*0108*/ 	.byte	0x04, 0x11
        /*010a*/ 	.short	(.L_46 - .L_45)
	.align		4
.L_45:
        /*010c*/ 	.word	index@($__internal_4_$__cuda_sm20_sqrt_rn_f32_slowpath)
        /*0110*/ 	.word	0x00000000


	//----- nvinfo : EIATTR_FRAME_SIZE
	.align		4
.L_46:
        /*0114*/ 	.byte	0x04, 0x11
        /*0116*/ 	.short	(.L_48 - .L_47)
	.align		4
.L_47:
        /*0118*/ 	.word	index@($__internal_3_$__cuda_sm20_rcp_rn_f32_slowpath)
        /*011c*/ 	.word	0x00000000


	//----- nvinfo : EIATTR_FRAME_SIZE
	.align		4
.L_48:
        /*0120*/ 	.byte	0x04, 0x11
        /*0122*/ 	.short	(.L_50 - .L_49)
	.align		4
.L_49:
        /*0124*/ 	.word	index@(computeNonbondedPairHessians)
        /*0128*/ 	.word	0x00000000


	//----- nvinfo : EIATTR_REGCOUNT
	.align		4
.L_50:
        /*012c*/ 	.byte	0x04, 0x2f
        /*012e*/ 	.short	(.L_52 - .L_51)
	.align		4
.L_51:
        /*0130*/ 	.word	index@(computeIsolatedNonbondedHessians)
        /*0134*/ 	.word	0x00000020


	//----- nvinfo : EIATTR_FRAME_SIZE
	.align		4
.L_52:
        /*0138*/ 	.byte	0x04, 0x11
        /*013a*/ 	.short	(.L_54 - .L_53)
	.align		4
.L_53:
        /*013c*/ 	.word	index@($__internal_2_$__cuda_sm3x_div_rn_noftz_f32_slowpath)
        /*0140*/ 	.word	0x00000000


	//----- nvinfo : EIATTR_FRAME_SIZE
	.align		4
.L_54:
        /*0144*/ 	.byte	0x04, 0x11
        /*0146*/ 	.short	(.L_56 - .L_55)
	.align		4
.L_55:
        /*0148*/ 	.word	index@($__internal_1_$__cuda_sm20_sqrt_rn_f32_slowpath)
        /*014c*/ 	.word	0x00000000


	//----- nvinfo : EIATTR_FRAME_SIZE
	.align		4
.L_56:
        /*0150*/ 	.byte	0x04, 0x11
        /*0152*/ 	.short	(.L_58 - .L_57)
	.align		4
.L_57:
        /*0154*/ 	.word	index@($__internal_0_$__cuda_sm20_rcp_rn_f32_slowpath)
        /*0158*/ 	.word	0x00000000


	//----- nvinfo : EIATTR_FRAME_SIZE
	.align		4
.L_58:
        /*015c*/ 	.byte	0x04, 0x11
        /*015e*/ 	.short	(.L_60 - .L_59)
	.align		4
.L_59:
        /*0160*/ 	.word	index@(computeIsolatedNonbondedHessians)
        /*0164*/ 	.word	0x00000000


	//----- nvinfo : EIATTR_REGCOUNT
	.align		4
.L_60:
        /*0168*/ 	.byte	0x04, 0x2f
        /*016a*/ 	.short	(.L_62 - .L_61)
	.align		4
.L_61:
        /*016c*/ 	.word	index@(initializeHessian)
        /*0170*/ 	.word	0x00000008


	//----- nvinfo : EIATTR_FRAME_SIZE
	.align		4
.L_62:
        /*0174*/ 	.byte	0x04, 0x11
        /*0176*/ 	.short	(.L_64 - .L_63)
	.align		4
.L_63:
        /*0178*/ 	.word	index@(initializeHessian)
        /*017c*/ 	.word	0x00000000


	//----- nvinfo : EIATTR_MIN_STACK_SIZE
	.align		4
.L_64:
        /*0180*/ 	.byte	0x04, 0x12
        /*0182*/ 	.short	(.L_66 - .L_65)
	.align		4
.L_65:
        /*0184*/ 	.word	index@(initializeHessian)
        /*0188*/ 	.word	0x00000000


	//----- nvinfo : EIATTR_MIN_STACK_SIZE
	.align		4
.L_66:
        /*018c*/ 	.byte	0x04, 0x12
        /*018e*/ 	.short	(.L_68 - .L_67)
	.align		4
.L_67:
        /*0190*/ 	.word	index@(computeIsolatedNonbondedHessians)
        /*0194*/ 	.word	0x00000000


	//----- nvinfo : EIATTR_MIN_STACK_SIZE
	.align		4
.L_68:
        /*0198*/ 	.byte	0x04, 0x12
        /*019a*/ 	.short	(.L_70 - .L_69)
	.align		4
.L_69:
        /*019c*/ 	.word	index@(computeNonbondedPairHessians)
        /*01a0*/ 	.word	0x00000000


	//----- nvinfo : EIATTR_MIN_STACK_SIZE
	.align		4
.L_70:
        /*01a4*/ 	.byte	0x04, 0x12
        /*01a6*/ 	.short	(.L_72 - .L_71)
	.align		4
.L_71:
        /*01a8*/ 	.word	index@(computeTorsionHessianBlocks)
        /*01ac*/ 	.word	0x000004b0


	//----- nvinfo : EIATTR_MIN_STACK_SIZE
	.align		4
.L_72:
        /*01b0*/ 	.byte	0x04, 0x12
        /*01b2*/ 	.short	(.L_74 - .L_73)
	.align		4
.L_73:
        /*01b4*/ 	.word	index@(computeTorsionHessians)
        /*01b8*/ 	.word	0x000004b0


	//----- nvinfo : EIATTR_MIN_STACK_SIZE
	.align		4
.L_74:
        /*01bc*/ 	.byte	0x04, 0x12
        /*01be*/ 	.short	(.L_76 - .L_75)
	.align		4
.L_75:
        /*01c0*/ 	.word	index@(computeAngleHessians)
        /*01c4*/ 	.word	0x000001a8


	//----- nvinfo : EIATTR_MIN_STACK_SIZE
	.align		4
.L_76:
        /*01c8*/ 	.byte	0x04, 0x12
        /*01ca*/ 	.short	(.L_78 - .L_77)
	.align		4
.L_77:
        /*01cc*/ 	.word	index@(computeBondHessians)
        /*01d0*/ 	.word	0x00000000
.L_78:


//--------------------- .nv.compat                --------------------------
	.section	.nv.compat,"",@"SHT_CUDA_COMPAT_INFO"
	.align	4
        /*0000*/ 	.byte	0x02, 0x09, 0x00, 0x00, 0x02, 0x02, 0x01, 0x00, 0x02, 0x05, 0x05, 0x00, 0x03, 0x07, 0x01, 0x01
        /*0010*/ 	.byte	0x02, 0x03, 0x00, 0x00, 0x02, 0x06, 0x01, 0x00, 0x04, 0x0b, 0x08, 0x00, 0x01, 0x00, 0x00, 0x00
        /*0020*/ 	.byte	0x00, 0x00, 0x00, 0x00


//--------------------- .nv.info.initializeHessian --------------------------
	.section	.nv.info.initializeHessian,"",@"SHT_CUDA_INFO"
	.sectionflags	@""
	.align	4


	//----- nvinfo : EIATTR_CUDA_API_VERSION
	.align		4
        /*0000*/ 	.byte	0x04, 0x37
        /*0002*/ 	.short	(.L_80 - .L_79)
.L_79:
        /*0004*/ 	.word	0x00000082


	//----- nvinfo : EIATTR_KPARAM_INFO
	.align		4
.L_80:
        /*0008*/ 	.byte	0x04, 0x17
        /*000a*/ 	.short	(.L_82 - .L_81)
.L_81:
        /*000c*/ 	.word	0x00000000
        /*0010*/ 	.short	0x0001
        /*0012*/ 	.short	0x0008
        /*0014*/ 	.byte	0x00, 0xf0, 0x11, 0x00


	//----- nvinfo : EIATTR_KPARAM_INFO
	.align		4
.L_82:
        /*0018*/ 	.byte	0x04, 0x17
        /*001a*/ 	.short	(.L_84 - .L_83)
.L_83:
        /*001c*/ 	.word	0x00000000
        /*0020*/ 	.short	0x0000
        /*0022*/ 	.short	0x0000
        /*0024*/ 	.byte	0x00, 0xf5, 0x21, 0x00


	//----- nvinfo : EIATTR_SPARSE_MMA_MASK
	.align		4
.L_84:
        /*0028*/ 	.byte	0x03, 0x50
        /*002a*/ 	.short	0x0000


	//----- nvinfo : EIATTR_MAXREG_COUNT
	.align		4
        /*002c*/ 	.byte	0x03, 0x1b
        /*002e*/ 	.short	0x00ff


	//----- nvinfo : EIATTR_MERCURY_ISA_VERSION
	.align		4
        /*0030*/ 	.byte	0x03, 0x5f
        /*0032*/ 	.short	0x0101


	//----- nvinfo : EIATTR_VRC_CTA_INIT_COUNT
	.align		4
        /*0034*/ 	.byte	0x02, 0x4a
	.zero		1
	.zero		1


	//----- nvinfo : EIATTR_EXIT_INSTR_OFFSETS
	.align		4
        /*0038*/ 	.byte	0x04, 0x1c
        /*003a*/ 	.short	(.L_86 - .L_85)


	//   ....[0]....
.L_85:
        /*003c*/ 	.word	0x00000070


	//   ....[1]....
        /*0040*/ 	.word	0x000000c0


	//----- nvinfo : EIATTR_CBANK_PARAM_SIZE
	.align		4
.L_86:
        /*0044*/ 	.byte	0x03, 0x19
        /*0046*/ 	.short	0x000c


	//----- nvinfo : EIATTR_PARAM_CBANK
	.align		4
        /*0048*/ 	.byte	0x04, 0x0a
        /*004a*/ 	.short	(.L_88 - .L_87)
	.align		4
.L_87:
        /*004c*/ 	.word	index@(.nv.constant0.initializeHessian)
        /*0050*/ 	.short	0x0380
        /*0052*/ 	.short	0x000c


	//----- nvinfo : EIATTR_SW_WAR
	.align		4
.L_88:
        /*0054*/ 	.byte	0x04, 0x36
        /*0056*/ 	.short	(.L_90 - .L_89)
.L_89:
        /*0058*/ 	.word	0x00000008
.L_90:


//--------------------- .nv.info.computeIsolatedNonbondedHessians --------------------------
	.section	.nv.info.computeIsolatedNonbondedHessians,"",@"SHT_CUDA_INFO"
	.sectionflags	@""
	.align	4


	//----- nvinfo : EIATTR_CUDA_API_VERSION
	.align		4
        /*0000*/ 	.byte	0x04, 0x37
        /*0002*/ 	.short	(.L_92 - .L_91)
.L_91:
        /*0004*/ 	.word	0x00000082


	//----- nvinfo : EIATTR_KPARAM_INFO
	.align		4
.L_92:
        /*0008*/ 	.byte	0x04, 0x17
        /*000a*/ 	.short	(.L_94 - .L_93)
.L_93:
        /*000c*/ 	.word	0x00000000
        /*0010*/ 	.short	0x0005
        /*0012*/ 	.short	0x0024
        /*0014*/ 	.byte	0x00, 0xf0, 0x11, 0x00


	//----- nvinfo : EIATTR_KPARAM_INFO
	.align		4
.L_94:
        /*0018*/ 	.byte	0x04, 0x17
        /*001a*/ 	.short	(.L_96 - .L_95)
.L_95:
        /*001c*/ 	.word	0x00000000
        /*0020*/ 	.short	0x0004
        /*0022*/ 	.short	0x0020
        /*0024*/ 	.byte	0x00, 0xf0, 0x11, 0x00


	//----- nvinfo : EIATTR_KPARAM_INFO
	.align		4
.L_96:
        /*0028*/ 	.byte	0x04, 0x17
        /*002a*/ 	.short	(.L_98 - .L_97)
.L_97:
        /*002c*/ 	.word	0x00000000
        /*0030*/ 	.short	0x0003
        /*0032*/ 	.short	0x0018
        /*0034*/ 	.byte	0x00, 0xf5, 0x21, 0x00


	//----- nvinfo : EIATTR_KPARAM_INFO
	.align		4
.L_98:
        /*0038*/ 	.byte	0x04, 0x17
        /*003a*/ 	.short	(.L_100 - .L_99)
.L_99:
        /*003c*/ 	.word	0x00000000
        /*0040*/ 	.short	0x0002
        /*0042*/ 	.short	0x0010
        /*0044*/ 	.byte	0x00, 0xf5, 0x21, 0x00


	//----- nvinfo : EIATTR_KPARAM_INFO
	.align		4
.L_100:
        /*0048*/ 	.byte	0x04, 0x17
        /*004a*/ 	.short	(.L_102 - .L_101)
.L_101:
        /*004c*/ 	.word	0x00000000
        /*0050*/ 	.short	0x0001
        /*0052*/ 	.short	0x0008
        /*0054*/ 	.byte	0x00, 0xf5, 0x21, 0x00


	//----- nvinfo : EIATTR_KPARAM_INFO
	.align		4
.L_102:
        /*0058*/ 	.byte	0x04, 0x17
        /*005a*/ 	.short	(.L_104 - .L_103)
.L_103:
        /*005c*/ 	.word	0x00000000
        /*0060*/ 	.short	0x0000
        /*0062*/ 	.short	0x0000
        /*0064*/ 	.byte	0x00, 0xf5, 0x21, 0x00


	//----- nvinfo : EIATTR_SPARSE_MMA_MASK
	.align		4
.L_104:
        /*0068*/ 	.byte	0x03, 0x50
        /*006a*/ 	.short	0x0000


	//----- nvinfo : EIATTR_MAXREG_COUNT
	.align		4
        /*006c*/ 	.byte	0x03, 0x1b
        /*006e*/ 	.short	0x00ff


	//----- nvinfo : EIATTR_MERCURY_ISA_VERSION
	.align		4
        /*0070*/ 	.byte	0x03, 0x5f
        /*0072*/ 	.short	0x0101


	//----- nvinfo : EIATTR_UNUSED_LOAD_BYTE_OFFSET
	.align		4
        /*0074*/ 	.byte	0x04, 0x44
        /*0076*/ 	.short	(.L_106 - .L_105)


	//   ....[0]....
.L_105:
        /*0078*/ 	.word	0x00000120
        /*007c*/ 	.word	0x00000fff


	//   ....[1]....
        /*0080*/ 	.word	0x00000130
        /*0084*/ 	.word	0x00000fff


	//----- nvinfo : EIATTR_VRC_CTA_INIT_COUNT
	.align		4
.L_106:
        /*0088*/ 	.byte	0x02, 0x4a
	.zero		1
	.zero		1


	//----- nvinfo : EIATTR_EXIT_INSTR_OFFSETS
	.align		4
        /*008c*/ 	.byte	0x04, 0x1c
        /*008e*/ 	.short	(.L_108 - .L_107)


	//   ....[0]....
.L_107:
        /*0090*/ 	.word	0x00000070


	//   ....[1]....
        /*0094*/ 	.word	0x00001100


	//----- nvinfo : EIATTR_CRS_STACK_SIZE
	.align		4
.L_108:
        /*0098*/ 	.byte	0x04, 0x1e
        /*009a*/ 	.short	(.L_110 - .L_109)
.L_109:
        /*009c*/ 	.word	0x00000000


	//----- nvinfo : EIATTR_CBANK_PARAM_SIZE
	.align		4
.L_110:
        /*00a0*/ 	.byte	0x03, 0x19
        /*00a2*/ 	.short	0x0028


	//----- nvinfo : EIATTR_PARAM_CBANK
	.align		4
        /*00a4*/ 	.byte	0x04, 0x0a
        /*00a6*/ 	.short	(.L_112 - .L_111)
	.align		4
.L_111:
        /*00a8*/ 	.word	index@(.nv.constant0.computeIsolatedNonbondedHessians)
        /*00ac*/ 	.short	0x0380
        /*00ae*/ 	.short	0x0028


	//----- nvinfo : EIATTR_SW_WAR
	.align		4
.L_112:
        /*00b0*/ 	.byte	0x04, 0x36
        /*00b2*/ 	.short	(.L_114 - .L_113)
.L_113:
        /*00b4*/ 	.word	0x00000008
.L_114:


//--------------------- .nv.info.computeNonbondedPairHessians --------------------------
	.section	.nv.info.computeNonbondedPairHessians,"",@"SHT_CUDA_INFO"
	.sectionflags	@""
	.align	4


	//----- nvinfo : EIATTR_CUDA_API_VERSION
	.align		4
        /*0000*/ 	.byte	0x04, 0x37
        /*0002*/ 	.short	(.L_116 - .L_115)
.L_115:
        /*0004*/ 	.word	0x00000082


	//----- nvinfo : EIATTR_KPARAM_INFO
	.align		4
.L_116:
        /*0008*/ 	.byte	0x04, 0x17
        /*000a*/ 	.short	(.L_118 - .L_117)
.L_117:
        /*000c*/ 	.word	0x00000000
        /*0010*/ 	.short	0x0005
        /*0012*/ 	.short	0x0024
        /*0014*/ 	.byte	0x00, 0xf0, 0x11, 0x00


	//----- nvinfo : EIATTR_KPARAM_INFO
	.align		4
.L_118:
        /*0018*/ 	.byte	0x04, 0x17
        /*001a*/ 	.short	(.L_120 - .L_119)
.L_119:
        /*001c*/ 	.word	0x00000000
        /*0020*/ 	.short	0x0004
        /*0022*/ 	.short	0x0020
        /*0024*/ 	.byte	0x00, 0xf0, 0x11, 0x00


	//----- nvinfo : EIATTR_KPARAM_INFO
	.align		4
.L_120:
        /*0028*/ 	.byte	0x04, 0x17
        /*002a*/ 	.short	(.L_122 - .L_121)
.L_121:
        /*002c*/ 	.word	0x00000000
        /*0030*/ 	.short	0x0003
        /*0032*/ 	.short	0x0018
        /*0034*/ 	.byte	0x00, 0xf5, 0x21, 0x00


	//----- nvinfo : EIATTR_KPARAM_INFO
	.align		4
.L_122:
        /*0038*/ 	.byte	0x04, 0x17
        /*003a*/ 	.short	(.L_124 - .L_123)
.L_123:
        /*003c*/ 	.word	0x00000000
        /*0040*/ 	.short	0x0002
        /*0042*/ 	.short	0x0010
        /*0044*/ 	.byte	0x00, 0xf5, 0x21, 0x00


	//----- nvinfo : EIATTR_KPARAM_INFO
	.align		4
.L_124:
        /*0048*/ 	.byte	0x04, 0x17
        /*004a*/ 	.short	(.L_126 - .L_125)
.L_125:
        /*004c*/ 	.word	0x00000000
        /*0050*/ 	.short	0x0001
        /*0052*/ 	.short	0x0008
        /*0054*/ 	.byte	0x00, 0xf5, 0x21, 0x00


	//----- nvinfo : EIATTR_KPARAM_INFO
	.align		4
.L_126:
        /*0058*/ 	.byte	0x04, 0x17
        /*005a*/ 	.short	(.L_128 - .L_127)
.L_127:
        /*005c*/ 	.word	0x00000000
        /*0060*/ 	.short	0x0000
        /*0062*/ 	.short	0x0000
        /*0064*/ 	.byte	0x00, 0xf5, 0x21, 0x00


	//----- nvinfo : EIATTR_SPARSE_MMA_MASK
	.align		4
.L_128:
        /*0068*/ 	.byte	0x03, 0x50
        /*006a*/ 	.short	0x0000


	//----- nvinfo : EIATTR_MAXREG_COUNT
	.align		4
        /*006c*/ 	.byte	0x03, 0x1b
        /*006e*/ 	.short	0x00ff


	//----- nvinfo : EIATTR_MERCURY_ISA_VERSION
	.align		4
        /*0070*/ 	.byte	0x03, 0x5f
        /*0072*/ 	.short	0x0101


	//----- nvinfo : EIATTR_VRC_CTA_INIT_COUNT
	.align		4
        /*0074*/ 	.byte	0x02, 0x4a
	.zero		1
	.zero		1


	//----- nvinfo : EIATTR_EXIT_INSTR_OFFSETS
	.align		4
        /*0078*/ 	.byte	0x04, 0x1c
        /*007a*/ 	.short	(.L_130 - .L_129)


	//   ....[0]....
.L_129:
        /*007c*/ 	.word	0x00000070


	//   ....[1]....
        /*0080*/ 	.word	0x00001120


	//----- nvinfo : EIATTR_CRS_STACK_SIZE
	.align		4
.L_130:
        /*0084*/ 	.byte	0x04, 0x1e
        /*0086*/ 	.short	(.L_132 - .L_131)
.L_131:
        /*0088*/ 	.word	0x00000000


	//----- nvinfo : EIATTR_CBANK_PARAM_SIZE
	.align		4
.L_132:
        /*008c*/ 	.byte	0x03, 0x19
        /*008e*/ 	.short	0x0028


	//----- nvinfo : EIATTR_PARAM_CBANK
	.align		4
        /*0090*/ 	.byte	0x04, 0x0a
        /*0092*/ 	.short	(.L_134 - .L_133)
	.align		4
.L_133:
        /*0094*/ 	.word	index@(.nv.constant0.computeNonbondedPairHessians)
        /*0098*/ 	.short	0x0380
        /*009a*/ 	.short	0x0028


	//----- nvinfo : EIATTR_SW_WAR
	.align		4
.L_134:
        /*009c*/ 	.byte	0x04, 0x36
        /*009e*/ 	.short	(.L_136 - .L_135)
.L_135:
        /*00a0*/ 	.word	0x00000008
.L_136:


//--------------------- .nv.info.computeTorsionHessianBlocks --------------------------
	.section	.nv.info.computeTorsionHessianBlocks,"",@"SHT_CUDA_INFO"
	.sectionflags	@""
	.align	4


	//----- nvinfo : EIATTR_CUDA_API_VERSION
	.align		4
        /*0000*/ 	.byte	0x04, 0x37
        /*0002*/ 	.short	(.L_138 - .L_137)
.L_137:
        /*0004*/ 	.word	0x00000082


	//----- nvinfo : EIATTR_KPARAM_INFO
	.align		4
.L_138:
        /*0008*/ 	.byte	0x04, 0x17
        /*000a*/ 	.short	(.L_140 - .L_139)
.L_139:
        /*000c*/ 	.word	0x00000000
        /*0010*/ 	.short	0x0004
        /*0012*/ 	.short	0x0020
        /*0014*/ 	.byte	0x00, 0xf0, 0x11, 0x00


	//----- nvinfo : EIATTR_KPARAM_INFO
	.align		4
.L_140:
        /*0018*/ 	.byte	0x04, 0x17
        /*001a*/ 	.short	(.L_142 - .L_141)
.L_141:
        /*001c*/ 	.word	0x00000000
        /*0020*/ 	.short	0x0003
        /*0022*/ 	.short	0x0018
        /*0024*/ 	.byte	0x00, 0xf5, 0x21, 0x00


	//----- nvinfo : EIATTR_KPARAM_INFO
	.align		4
.L_142:
        /*0028*/ 	.byte	0x04, 0x17
        /*002a*/ 	.short	(.L_144 - .L_143)
.L_143:
        /*002c*/ 	.word	0x00000000
        /*0030*/ 	.short	0x0002
        /*0032*/ 	.short	0x0010
        /*0034*/ 	.byte	0x00, 0xf5, 0x21, 0x00


	//----- nvinfo : EIATTR_KPARAM_INFO
	.align		4
.L_144:
        /*0038*/ 	.byte	0x04, 0x17
        /*003a*/ 	.short	(.L_146 - .L_145)
.L_145:
        /*003c*/ 	.word	0x00000000
        /*0040*/ 	.short	0x0001
        /*0042*/ 	.short	0x0008
        /*0044*/ 	.byte	0x00, 0xf5, 0x21, 0x00


	//----- nvinfo : EIATTR_KPARAM_INFO
	.align		4
.L_146:
        /*0048*/ 	.byte	0x04, 0x17
        /*004a*/ 	.short	(.L_148 - .L_147)
.L_147:
        /*004c*/ 	.word	0x00000000
        /*0050*/ 	.short	0x0000
        /*0052*/ 	.short	0x0000
        /*0054*/ 	.byte	0x00, 0xf5, 0x21, 0x00


	//----- nvinfo : EIATTR_SPARSE_MMA_MASK
	.align		4
.L_148:
        /*0058*/ 	.byte	0x03, 0x50
        /*005a*/ 	.short	0x0000


	//----- nvinfo : EIATTR_MAXREG_COUNT
	.align		4
        /*005c*/ 	.byte	0x03, 0x1b
        /*005e*/ 	.short	0x00ff


	//----- nvinfo : EIATTR_MERCURY_ISA_VERSION
	.align		4
        /*0060*/ 	.byte	0x03, 0x5f
        /*0062*/ 	.short	0x0101


	//----- nvinfo : EIATTR_UNUSED_LOAD_BYTE_OFFSET
	.align		4
        /*0064*/ 	.byte	0x04, 0x44
        /*0066*/ 	.short	(.L_150 - .L_149)


	//   ....[0]....
.L_149:
        /*0068*/ 	.word	0x00000140
        /*006c*/ 	.word	0x00000fff


	//   ....[1]....
        /*0070*/ 	.word	0x00000160
        /*0074*/ 	.word	0x00000fff


	//   ....[2]....
        /*0078*/ 	.word	0x00000180
        /*007c*/ 	.word	0x00000fff


	//   ....[3]....
        /*0080*/ 	.word	0x000001a0
        /*0084*/ 	.word	0x00000fff


	//----- nvinfo : EIATTR_VRC_CTA_INIT_COUNT
	.align		4
.L_150:
        /*0088*/ 	.byte	0x02, 0x4a
	.zero		1
	.zero		1


	//----- nvinfo : EIATTR_EXIT_INSTR_OFFSETS
	.align		4
        /*008c*/ 	.byte	0x04, 0x1c
        /*008e*/ 	.short	(.L_152 - .L_151)


	//   ....[0]....
.L_151:
        /*0090*/ 	.word	0x00000080


	//   ....[1]....
        /*0094*/ 	.word	0x0000b7b0


	//----- nvinfo : EIATTR_CRS_STACK_SIZE
	.align		4
.L_152:
        /*0098*/ 	.byte	0x04, 0x1e
        /*009a*/ 	.short	(.L_154 - .L_153)
.L_153:
        /*009c*/ 	.word	0x00000000


	//----- nvinfo : EIATTR_CBANK_PARAM_SIZE
	.align		4
.L_154:
        /*00a0*/ 	.byte	0x03, 0x19
        /*00a2*/ 	.short	0x0024


	//----- nvinfo : EIATTR_PARAM_CBANK
	.align		4
        /*00a4*/ 	.byte	0x04, 0x0a
        /*00a6*/ 	.short	(.L_156 - .L_155)
	.align		4
.L_155:
        /*00a8*/ 	.word	index@(.nv.constant0.computeTorsionHessianBlocks)
        /*00ac*/ 	.short	0x0380
        /*00ae*/ 	.short	0x0024


	//----- nvinfo : EIATTR_SW_WAR
	.align		4
.L_156:
        /*00b0*/ 	.byte	0x04, 0x36
        /*00b2*/ 	.short	(.L_158 - .L_157)
.L_157:
        /*00b4*/ 	.word	0x00000008
.L_158:


//--------------------- .nv.info.computeTorsionHessians --------------------------
	.section	.nv.info.computeTorsionHessians,"",@"SHT_CUDA_INFO"
	.sectionflags	@""
	.align	4


	//----- nvinfo : EIATTR_CUDA_API_VERSION
	.align		4
        /*0000*/ 	.byte	0x04, 0x37
        /*0002*/ 	.short	(.L_160 - .L_159)
.L_159:
        /*0004*/ 	.word	0x00000082


	//----- nvinfo : EIATTR_KPARAM_INFO
	.align		4
.L_160:
        /*0008*/ 	.byte	0x04, 0x17
        /*000a*/ 	.short	(.L_162 - .L_161)
.L_161:
        /*000c*/ 	.word	0x00000000
        /*0010*/ 	.short	0x0005
        /*0012*/ 	.short	0x0024
        /*0014*/ 	.byte	0x00, 0xf0, 0x11, 0x00


	//----- nvinfo : EIATTR_KPARAM_INFO
	.align		4
.L_162:
        /*0018*/ 	.byte	0x04, 0x17
        /*001a*/ 	.short	(.L_164 - .L_163)
.L_163:
        /*001c*/ 	.word	0x00000000
        /*0020*/ 	.short	0x0004
        /*0022*/ 	.short	0x0020
        /*0024*/ 	.byte	0x00, 0xf0, 0x11, 0x00


	//----- nvinfo : EIATTR_KPARAM_INFO
	.align		4
.L_164:
        /*0028*/ 	.byte	0x04, 0x17
        /*002a*/ 	.short	(.L_166 - .L_165)
.L_165:
        /*002c*/ 	.word	0x00000000
        /*0030*/ 	.short	0x0003
        /*0032*/ 	.short	0x0018
        /*0034*/ 	.byte	0x00, 0xf5, 0x21, 0x00


	//----- nvinfo : EIATTR_KPARAM_INFO
	.align		4
.L_166:
        /*0038*/ 	.byte	0x04, 0x17
        /*003a*/ 	.short	(.L_168 - .L_167)
.L_167:
        /*003c*/ 	.word	0x00000000
        /*0040*/ 	.short	0x0002
        /*0042*/ 	.short	0x0010
        /*0044*/ 	.byte	0x00, 0xf5, 0x21, 0x00


	//----- nvinfo : EIATTR_KPARAM_INFO
	.align		4
.L_168:
        /*0048*/ 	.byte	0x04, 0x17
        /*004a*/ 	.short	(.L_170 - .L_169)
.L_169:
        /*004c*/ 	.word	0x00000000
        /*0050*/ 	.short	0x0001
        /*0052*/ 	.short	0x0008
        /*0054*/ 	.byte	0x00, 0xf5, 0x21, 0x00


	//----- nvinfo : EIATTR_KPARAM_INFO
	.align		4
.L_170:
        /*0058*/ 	.byte	0x04, 0x17
        /*005a*/ 	.short	(.L_172 - .L_171)
.L_171:
        /*005c*/ 	.word	0x00000000
        /*0060*/ 	.short	0x0000
        /*0062*/ 	.short	0x0000
        /*0064*/ 	.byte	0x00, 0xf5, 0x21, 0x00


	//----- nvinfo : EIATTR_SPARSE_MMA_MASK
	.align		4
.L_172:
        /*0068*/ 	.byte	0x03, 0x50
        /*006a*/ 	.short	0x0000


	//----- nvinfo : EIATTR_MAXREG_COUNT
	.align		4
        /*006c*/ 	.byte	0x03, 0x1b
        /*006e*/ 	.short	0x00ff


	//----- nvinfo : EIATTR_MERCURY_ISA_VERSION
	.align		4
        /*0070*/ 	.byte	0x03, 0x5f
        /*0072*/ 	.short	0x0101


	//----- nvinfo : EIATTR_UNUSED_LOAD_BYTE_OFFSET
	.align		4
        /*0074*/ 	.byte	0x04, 0x44
        /*0076*/ 	.short	(.L_174 - .L_173)


	//   ....[0]....
.L_173:
        /*0078*/ 	.word	0x00000150
        /*007c*/ 	.word	0x00000fff


	//   ....[1]....
        /*0080*/ 	.word	0x00000170
        /*0084*/ 	.word	0x00000fff


	//   ....[2]....
        /*0088*/ 	.word	0x00000190
        /*008c*/ 	.word	0x00000fff


	//   ....[3]....
        /*0090*/ 	.word	0x000001a0
        /*0094*/ 	.word	0x00000fff


	//----- nvinfo : EIATTR_VRC_CTA_INIT_COUNT
	.align		4
.L_174:
        /*0098*/ 	.byte	0x02, 0x4a
	.zero		1
	.zero		1


	//----- nvinfo : EIATTR_EXIT_INSTR_OFFSETS
	.align		4
        /*009c*/ 	.byte	0x04, 0x1c
        /*009e*/ 	.short	(.L_176 - .L_175)


	//   ....[0]....
.L_175:
        /*00a0*/ 	.word	0x00000080


	//   ....[1]....
        /*00a4*/ 	.word	0x0000c020


	//----- nvinfo : EIATTR_CRS_STACK_SIZE
	.align		4
.L_176:
        /*00a8*/ 	.byte	0x04, 0x1e
        /*00aa*/ 	.short	(.L_178 - .L_177)
.L_177:
        /*00ac*/ 	.word	0x00000000


	//----- nvinfo : EIATTR_CBANK_PARAM_SIZE
	.align		4
.L_178:
        /*00b0*/ 	.byte	0x03, 0x19
        /*00b2*/ 	.short	0x0028


	//----- nvinfo : EIATTR_PARAM_CBANK
	.align		4
        /*00b4*/ 	.byte	0x04, 0x0a
        /*00b6*/ 	.short	(.L_180 - .L_179)
	.align		4
.L_179:
        /*00b8*/ 	.word	index@(.nv.constant0.computeTorsionHessians)
        /*00bc*/ 	.short	0x0380
        /*00be*/ 	.short	0x0028


	//----- nvinfo : EIATTR_SW_WAR
	.align		4
.L_180:
        /*00c0*/ 	.byte	0x04, 0x36
        /*00c2*/ 	.short	(.L_182 - .L_181)
.L_181:
        /*00c4*/ 	.word	0x00000008
.L_182:


//--------------------- .nv.info.computeAngleHessians --------------------------
	.section	.nv.info.computeAngleHessians,"",@"SHT_CUDA_INFO"
	.sectionflags	@""
	.align	4


	//----- nvinfo : EIATTR_CUDA_API_VERSION
	.align		4
        /*0000*/ 	.byte	0x04, 0x37
        /*0002*/ 	.short	(.L_184 - .L_183)
.L_183:
        /*0004*/ 	.word	0x00000082


	//----- nvinfo : EIATTR_KPARAM_INFO
	.align		4
.L_184:
        /*0008*/ 	.byte	0x04, 0x17
        /*000a*/ 	.short	(.L_186 - .L_185)
.L_185:
        /*000c*/ 	.word	0x00000000
        /*0010*/ 	.short	0x0005
        /*0012*/ 	.short	0x0024
        /*0014*/ 	.byte	0x00, 0xf0, 0x11, 0x00


	//----- nvinfo : EIATTR_KPARAM_INFO
	.align		4
.L_186:
        /*0018*/ 	.byte	0x04, 0x17
        /*001a*/ 	.short	(.L_188 - .L_187)
.L_187:
        /*001c*/ 	.word	0x00000000
        /*0020*/ 	.short	0x0004
        /*0022*/ 	.short	0x0020
        /*0024*/ 	.byte	0x00, 0xf0, 0x11, 0x00


	//----- nvinfo : EIATTR_KPARAM_INFO
	.align		4
.L_188:
        /*0028*/ 	.byte	0x04, 0x17
        /*002a*/ 	.short	(.L_190 - .L_189)
.L_189:
        /*002c*/ 	.word	0x00000000
        /*0030*/ 	.short	0x0003
        /*0032*/ 	.short	0x0018
        /*0034*/ 	.byte	0x00, 0xf5, 0x21, 0x00


	//----- nvinfo : EIATTR_KPARAM_INFO
	.align		4
.L_190:
        /*0038*/ 	.byte	0x04, 0x17
        /*003a*/ 	.short	(.L_192 - .L_191)
.L_191:
        /*003c*/ 	.word	0x00000000
        /*0040*/ 	.short	0x0002
        /*0042*/ 	.short	0x0010
        /*0044*/ 	.byte	0x00, 0xf5, 0x21, 0x00


	//----- nvinfo : EIATTR_KPARAM_INFO
	.align		4
.L_192:
        /*0048*/ 	.byte	0x04, 0x17
        /*004a*/ 	.short	(.L_194 - .L_193)
.L_193:
        /*004c*/ 	.word	0x00000000
        /*0050*/ 	.short	0x0001
        /*0052*/ 	.short	0x0008
        /*0054*/ 	.byte	0x00, 0xf5, 0x21, 0x00


	//----- nvinfo : EIATTR_KPARAM_INFO
	.align		4
.L_194:
        /*0058*/ 	.byte	0x04, 0x17
        /*005a*/ 	.short	(.L_196 - .L_195)
.L_195:
        /*005c*/ 	.word	0x00000000
        /*0060*/ 	.short	0x0000
        /*0062*/ 	.short	0x0000
        /*0064*/ 	.byte	0x00, 0xf5, 0x21, 0x00


	//----- nvinfo : EIATTR_SPARSE_MMA_MASK
	.align		4
.L_196:
        /*0068*/ 	.byte	0x03, 0x50
        /*006a*/ 	.short	0x0000


	//----- nvinfo : EIATTR_MAXREG_COUNT
	.align		4
        /*006c*/ 	.byte	0x03, 0x1b
        /*006e*/ 	.short	0x00ff


	//----- nvinfo : EIATTR_MERCURY_ISA_VERSION
	.align		4
        /*0070*/ 	.byte	0x03, 0x5f
        /*0072*/ 	.short	0x0101


	//----- nvinfo : EIATTR_UNUSED_LOAD_BYTE_OFFSET
	.align		4
        /*0074*/ 	.byte	0x04, 0x44
        /*0076*/ 	.short	(.L_198 - .L_197)


	//   ....[0]....
.L_197:
        /*0078*/ 	.word	0x00000140
        /*007c*/ 	.word	0x00000fff


	//   ....[1]....
        /*0080*/ 	.word	0x00000150
        /*0084*/ 	.word	0x00000fff


	//   ....[2]....
        /*0088*/ 	.word	0x00000170
        /*008c*/ 	.word	0x00000fff


	//----- nvinfo : EIATTR_VRC_CTA_INIT_COUNT
	.align		4
.L_198:
        /*0090*/ 	.byte	0x02, 0x4a
	.zero		1
	.zero		1


	//----- nvinfo : EIATTR_EXIT_INSTR_OFFSETS
	.align		4
        /*0094*/ 	.byte	0x04, 0x1c
        /*0096*/ 	.short	(.L_200 - .L_199)


	//   ....[0]....
.L_199:
        /*0098*/ 	.word	0x00000080


	//   ....[1]....
        /*009c*/ 	.word	0x000067a0


	//----- nvinfo : EIATTR_CRS_STACK_SIZE
	.align		4
.L_200:
        /*00a0*/ 	.byte	0x04, 0x1e
        /*00a2*/ 	.short	(.L_202 - .L_201)
.L_201:
        /*00a4*/ 	.word	0x00000000


	//----- nvinfo : EIATTR_CBANK_PARAM_SIZE
	.align		4
.L_202:
        /*00a8*/ 	.byte	0x03, 0x19
        /*00aa*/ 	.short	0x0028


	//----- nvinfo : EIATTR_PARAM_CBANK
	.align		4
        /*00ac*/ 	.byte	0x04, 0x0a
        /*00ae*/ 	.short	(.L_204 - .L_203)
	.align		4
.L_203:
        /*00b0*/ 	.word	index@(.nv.constant0.computeAngleHessians)
        /*00b4*/ 	.short	0x0380
        /*00b6*/ 	.short	0x0028


	//----- nvinfo : EIATTR_SW_WAR
	.align		4
.L_204:
        /*00b8*/ 	.byte	0x04, 0x36
        /*00ba*/ 	.short	(.L_206 - .L_205)
.L_205:
        /*00bc*/ 	.word	0x00000008
.L_206:


//--------------------- .nv.info.computeBondHessians --------------------------
	.section	.nv.info.computeBondHessians,"",@"SHT_CUDA_INFO"
	.sectionflags	@""
	.align	4


	//----- nvinfo : EIATTR_CUDA_API_VERSION
	.align		4
        /*0000*/ 	.byte	0x04, 0x37
        /*0002*/ 	.short	(.L_208 - .L_207)
.L_207:
        /*0004*/ 	.word	0x00000082


	//----- nvinfo : EIATTR_KPARAM_INFO
	.align		4
.L_208:
        /*0008*/ 	.byte	0x04, 0x17
        /*000a*/ 	.short	(.L_210 - .L_209)
.L_209:
        /*000c*/ 	.word	0x00000000
        /*0010*/ 	.short	0x0005
        /*0012*/ 	.short	0x0024
        /*0014*/ 	.byte	0x00, 0xf0, 0x11, 0x00


	//----- nvinfo : EIATTR_KPARAM_INFO
	.align		4
.L_210:
        /*0018*/ 	.byte	0x04, 0x17
        /*001a*/ 	.short	(.L_212 - .L_211)
.L_211:
        /*001c*/ 	.word	0x00000000
        /*0020*/ 	.short	0x0004
        /*0022*/ 	.short	0x0020
        /*0024*/ 	.byte	0x00, 0xf0, 0x11, 0x00


	//----- nvinfo : EIATTR_KPARAM_INFO
	.align		4
.L_212:
        /*0028*/ 	.byte	0x04, 0x17
        /*002a*/ 	.short	(.L_214 - .L_213)
.L_213:
        /*002c*/ 	.word	0x00000000
        /*0030*/ 	.short	0x0003
        /*0032*/ 	.short	0x0018
        /*0034*/ 	.byte	0x00, 0xf5, 0x21, 0x00


	//----- nvinfo : EIATTR_KPARAM_INFO
	.align		4
.L_214:
        /*0038*/ 	.byte	0x04, 0x17
        /*003a*/ 	.short	(.L_216 - .L_215)
.L_215:
        /*003c*/ 	.word	0x00000000
        /*0040*/ 	.short	0x0002
        /*0042*/ 	.short	0x0010
        /*0044*/ 	.byte	0x00, 0xf5, 0x21, 0x00


	//----- nvinfo : EIATTR_KPARAM_INFO
	.align		4
.L_216:
        /*0048*/ 	.byte	0x04, 0x17
        /*004a*/ 	.short	(.L_218 - .L_217)
.L_217:
        /*004c*/ 	.word	0x00000000
        /*0050*/ 	.short	0x0001
        /*0052*/ 	.short	0x0008
        /*0054*/ 	.byte	0x00, 0xf5, 0x21, 0x00


	//----- nvinfo : EIATTR_KPARAM_INFO
	.align		4
.L_218:
        /*0058*/ 	.byte	0x04, 0x17
        /*005a*/ 	.short	(.L_220 - .L_219)
.L_219:
        /*005c*/ 	.word	0x00000000
        /*0060*/ 	.short	0x0000
        /*0062*/ 	.short	0x0000
        /*0064*/ 	.byte	0x00, 0xf5, 0x21, 0x00


	//----- nvinfo : EIATTR_SPARSE_MMA_MASK
	.align		4
.L_220:
        /*0068*/ 	.byte	0x03, 0x50
        /*006a*/ 	.short	0x0000


	//----- nvinfo : EIATTR_MAXREG_COUNT
	.align		4
        /*006c*/ 	.byte	0x03, 0x1b
        /*006e*/ 	.short	0x00ff


	//----- nvinfo : EIATTR_MERCURY_ISA_VERSION
	.align		4
        /*0070*/ 	.byte	0x03, 0x5f
        /*0072*/ 	.short	0x0101


	//----- nvinfo : EIATTR_UNUSED_LOAD_BYTE_OFFSET
	.align		4
        /*0074*/ 	.byte	0x04, 0x44
        /*0076*/ 	.short	(.L_222 - .L_221)


	//   ....[0]....
.L_221:
        /*0078*/ 	.word	0x00000120
        /*007c*/ 	.word	0x00000fff


	//   ....[1]....
        /*0080*/ 	.word	0x00000130
        /*0084*/ 	.word	0x00000fff


	//----- nvinfo : EIATTR_VRC_CTA_INIT_COUNT
	.align		4
.L_222:
        /*0088*/ 	.byte	0x02, 0x4a
	.zero		1
	.zero		1


	//----- nvinfo : EIATTR_EXIT_INSTR_OFFSETS
	.align		4
        /*008c*/ 	.byte	0x04, 0x1c
        /*008e*/ 	.short	(.L_224 - .L_223)


	//   ....[0]....
.L_223:
        /*0090*/ 	.word	0x00000070


	//   ....[1]....
        /*0094*/ 	.word	0x00000c10


	//----- nvinfo : EIATTR_CRS_STACK_SIZE
	.align		4
.L_224:
        /*0098*/ 	.byte	0x04, 0x1e
        /*009a*/ 	.short	(.L_226 - .L_225)
.L_225:
        /*009c*/ 	.word	0x00000000


	//----- nvinfo : EIATTR_CBANK_PARAM_SIZE
	.align		4
.L_226:
        /*00a0*/ 	.byte	0x03, 0x19
        /*00a2*/ 	.short	0x0028


	//----- nvinfo : EIATTR_PARAM_CBANK
	.align		4
        /*00a4*/ 	.byte	0x04, 0x0a
        /*00a6*/ 	.short	(.L_228 - .L_227)
	.align		4
.L_227:
        /*00a8*/ 	.word	index@(.nv.constant0.computeBondHessians)
        /*00ac*/ 	.short	0x0380
        /*00ae*/ 	.short	0x0028


	//----- nvinfo : EIATTR_SW_WAR
	.align		4
.L_228:
        /*00b0*/ 	.byte	0x04, 0x36
        /*00b2*/ 	.short	(.L_230 - .L_229)
.L_229:
        /*00b4*/ 	.word	0x00000008
.L_230:


//--------------------- .nv.callgraph             --------------------------
	.section	.nv.callgraph,"",@"SHT_CUDA_CALLGRAPH"
	.align	4
	.sectionentsize	8
	.align		4
        /*0000*/ 	.word	0x00000000
	.align		4
        /*0004*/ 	.word	0xffffffff
	.align		4
        /*0008*/ 	.word	0x00000000
	.align		4
        /*000c*/ 	.word	0xfffffffe
	.align		4
        /*0010*/ 	.word	0x00000000
	.align		4
        /*0014*/ 	.word	0xfffffffd
	.align		4
        /*0018*/ 	.word	0x00000000
	.align		4
        /*001c*/ 	.word	0xfffffffc


//--------------------- .nv.constant4             --------------------------
	.section	.nv.constant4,"a",@progbits
	.align	8
	.align		8
.nv.constant4:
        /*0000*/ 	.dword	__cudart_i2opi_f


//--------------------- .text.initializeHessian   --------------------------
	.section	.text.initializeHessian,"ax",@progbits
	.align	128
        .global         initializeHessian
        .type           initializeHessian,@function
        .size           initializeHessian,(.L_x_653 - initializeHessian)
        .other          initializeHessian,@"STO_CUDA_ENTRY STV_DEFAULT"
initializeHessian:
.text.initializeHessian:
[----:B------:R-:W-:Y:S01]  /*0000*/  LDC R1, c[0x0][0x37c] ;  /* 0x0000df00ff017b82 */ /* 0x000fe20000000800 */
[----:B------:R-:W0:Y:S07]  /*0010*/  S2R R0, SR_TID.X ;  /* 0x0000000000007919 */ /* 0x000e2e0000002100 */
[----:B------:R-:W0:Y:S01]  /*0020*/  S2UR UR4, SR_CTAID.X ;  /* 0x00000000000479c3 */ /* 0x000e220000002500 */
[----:B------:R-:W1:Y:S07]  /*0030*/  LDCU UR5, c[0x0][0x388] ;  /* 0x00007100ff0577ac */ /* 0x000e6e0008000800 */
[----:B------:R-:W0:Y:S02]  /*0040*/  LDC R5, c[0x0][0x360] ;  /* 0x0000d800ff057b82 */ /* 0x000e240000000800 */
[----:B0-----:R-:W-:-:S05]  /*0050*/  IMAD R5, R5, UR4, R0 ;  /* 0x0000000405057c24 */ /* 0x001fca000f8e0200 */
[----:B-1----:R-:W-:-:S13]  /*0060*/  ISETP.GE.AND P0, PT, R5, UR5, PT ;  /* 0x0000000505007c0c */ /* 0x002fda000bf06270 */
[----:B------:R-:W-:Y:S05]  /*0070*/  @P0 EXIT ;  /* 0x000000000000094d */ /* 0x000fea0003800000 */
[----:B------:R-:W0:Y:S01]  /*0080*/  LDC.64 R2, c[0x0][0x380] ;  /* 0x0000e000ff027b82 */ /* 0x000e220000000a00 */
[----:B------:R-:W1:Y:S01]  /*0090*/  LDCU.64 UR4, c[0x0][0x358] ;  /* 0x00006b00ff0477ac */ /* 0x000e620008000a00 */
[----:B0-----:R-:W-:-:S05]  /*00a0*/  IMAD.WIDE R2, R5, 0x4, R2 ;  /* 0x0000000405027825 */ /* 0x001fca00078e0202 */
[----:B-1----:R-:W-:Y:S01]  /*00b0*/  STG.E desc[UR4][R2.64], RZ ;  /* 0x000000ff02007986 */ /* 0x002fe2000c101904 */
[----:B------:R-:W-:Y:S05]  /*00c0*/  EXIT ;  /* 0x000000000000794d */ /* 0x000fea0003800000 */
.L_x_0:
[----:B------:R-:W-:-:S00]  /*00d0*/  BRA `(.L_x_0) ;  /* 0xfffffffc00fc7947 */ /* 0x000fc0000383ffff */
[----:B------:R-:W-:-:S00]  /*00e0*/  NOP ;  /* 0x0000000000007918 */ /* 0x000fc00000000000 */
        /* <DEDUP_REMOVED lines=9> */
.L_x_653:


//--------------------- .text.computeIsolatedNonbondedHessians --------------------------
	.section	.text.computeIsolatedNonbondedHessians,"ax",@progbits
	.align	128
        .global         computeIsolatedNonbondedHessians
        .type           computeIsolatedNonbondedHessians,@function
        .size           computeIsolatedNonbondedHessians,(.L_x_637 - computeIsolatedNonbondedHessians)
        .other          computeIsolatedNonbondedHessians,@"STO_CUDA_ENTRY STV_DEFAULT"
computeIsolatedNonbondedHessians:
.text.computeIsolatedNonbondedHessians:
        /* <DEDUP_REMOVED lines=10> */
[----:B------:R-:W-:-:S06]  /*00a0*/  SHF.L.U32 R10, R10, 0x1, RZ ;  /* 0x000000010a0a7819 */ /* 0x000fcc00000006ff */
[----:B------:R-:W2:Y:S08]  /*00b0*/  LDC.64 R20, c[0x0][0x380] ;  /* 0x0000e000ff147b82 */ /* 0x000eb00000000a00 */
[----:B------:R-:W3:Y:S01]  /*00c0*/  LDC.64 R2, c[0x0][0x390] ;  /* 0x0000e400ff027b82 */ /* 0x000ee20000000a00 */
[----:B0-----:R-:W-:-:S05]  /*00d0*/  IMAD.WIDE R4, R10, 0x4, R4 ;  /* 0x000000040a047825 */ /* 0x001fca00078e0204 */
[----:B-1----:R-:W2:Y:S04]  /*00e0*/  LDG.E.CONSTANT R9, desc[UR4][R4.64] ;  /* 0x0000000404097981 */ /* 0x002ea8000c1e9900 */
[----:B------:R-:W4:Y:S01]  /*00f0*/  LDG.E.CONSTANT R7, desc[UR4][R4.64+0x4] ;  /* 0x0000040404077981 */ /* 0x000f22000c1e9900 */
[----:B--2---:R-:W-:-:S04]  /*0100*/  IMAD.WIDE R18, R9, 0x10, R20 ;  /* 0x0000001009127825 */ /* 0x004fc800078e0214 */
[----:B----4-:R-:W-:Y:S02]  /*0110*/  IMAD.WIDE R20, R7, 0x10, R20 ;  /* 0x0000001007147825 */ /* 0x010fe400078e0214 */
[----:B------:R-:W2:Y:S04]  /*0120*/  LDG.E.128.CONSTANT R16, desc[UR4][R18.64] ;  /* 0x0000000412107981 */ /* 0x000ea8000c1e9d00 */
[----:B------:R-:W2:Y:S01]  /*0130*/  LDG.E.128.CONSTANT R20, desc[UR4][R20.64] ;  /* 0x0000000414147981 */ /* 0x000ea2000c1e9d00 */
[----:B------:R-:W-:Y:S01]  /*0140*/  BSSY.RECONVERGENT B0, `(.L_x_1) ;  /* 0x0000013000007945 */ /* 0x000fe20003800200 */
[----:B--2---:R-:W-:Y:S01]  /*0150*/  FADD R12, -R17, R21 ;  /* 0x00000015110c7221 */ /* 0x004fe20000000100 */
[----:B------:R-:W-:Y:S01]  /*0160*/  FADD R16, -R16, R20 ;  /* 0x0000001410107221 */ /* 0x000fe20000000100 */
[----:B------:R-:W-:-:S02]  /*0170*/  FADD R14, -R18, R22 ;  /* 0x00000016120e7221 */ /* 0x000fc40000000100 */
[----:B------:R-:W-:-:S04]  /*0180*/  FMUL R11, R12, R12 ;  /* 0x0000000c0c0b7220 */ /* 0x000fc80000400000 */
[----:B------:R-:W-:-:S04]  /*0190*/  FFMA R11, R16, R16, R11 ;  /* 0x00000010100b7223 */ /* 0x000fc8000000000b */
[----:B------:R-:W-:Y:S01]  /*01a0*/  FFMA R0, R14, R14, R11 ;  /* 0x0000000e0e007223 */ /* 0x000fe2000000000b */
[----:B---3--:R-:W-:-:S03]  /*01b0*/  IMAD.WIDE R10, R10, 0x4, R2 ;  /* 0x000000040a0a7825 */ /* 0x008fc600078e0202 */
[----:B------:R0:W1:Y:S01]  /*01c0*/  MUFU.RSQ R5, R0 ;  /* 0x0000000000057308 */ /* 0x0000620000001400 */
[----:B------:R-:W-:-:S04]  /*01d0*/  IADD3 R4, PT, PT, R0, -0xd000000, RZ ;  /* 0xf300000000047810 */ /* 0x000fc80007ffe0ff */
[----:B------:R-:W-:-:S13]  /*01e0*/  ISETP.GT.U32.AND P0, PT, R4, 0x727fffff, PT ;  /* 0x727fffff0400780c */ /* 0x000fda0003f04070 */
[----:B01----:R-:W-:Y:S05]  /*01f0*/  @!P0 BRA `(.L_x_2) ;  /* 0x00000000000c8947 */ /* 0x003fea0003800000 */
[----:B------:R-:W-:-:S07]  /*0200*/  MOV R13, 0x220 ;  /* 0x00000220000d7802 */ /* 0x000fce0000000f00 */
[----:B------:R-:W-:Y:S05]  /*0210*/  CALL.REL.NOINC `($__internal_1_$__cuda_sm20_sqrt_rn_f32_slowpath) ;  /* 0x0000001000907944 */ /* 0x000fea0003c00000 */
[----:B------:R-:W-:Y:S05]  /*0220*/  BRA `(.L_x_3) ;  /* 0x0000000000107947 */ /* 0x000fea0003800000 */
.L_x_2:
[----:B------:R-:W-:Y:S01]  /*0230*/  FMUL.FTZ R3, R0, R5 ;  /* 0x0000000500037220 */ /* 0x000fe20000410000 */
[----:B------:R-:W-:-:S03]  /*0240*/  FMUL.FTZ R5, R5, 0.5 ;  /* 0x3f00000005057820 */ /* 0x000fc60000410000 */
[----:B------:R-:W-:-:S04]  /*0250*/  FFMA R8, -R3, R3, R0 ;  /* 0x0000000303087223 */ /* 0x000fc80000000100 */
[----:B------:R-:W-:-:S07]  /*0260*/  FFMA R8, R8, R5, R3 ;  /* 0x0000000508087223 */ /* 0x000fce0000000003 */
.L_x_3:
[----:B------:R-:W-:Y:S05]  /*0270*/  BSYNC.RECONVERGENT B0 ;  /* 0x0000000000007941 */ /* 0x000fea0003800200 */
.L_x_1:
[----:B------:R-:W-:Y:S01]  /*0280*/  FSETP.GEU.AND P0, PT, R8, 1.00000001335143196e-10, PT ;  /* 0x2edbe6ff0800780b */ /* 0x000fe20003f0e000 */
[----:B------:R-:W-:Y:S01]  /*0290*/  BSSY.RECONVERGENT B0, `(.L_x_4) ;  /* 0x000009a000007945 */ /* 0x000fe20003800200 */
[----:B------:R-:W-:Y:S01]  /*02a0*/  HFMA2 R27, -RZ, RZ, 0, 0 ;  /* 0x00000000ff1b7431 */ /* 0x000fe200000001ff */
[----:B------:R-:W-:Y:S01]  /*02b0*/  CS2R R2, SRZ ;  /* 0x0000000000027805 */ /* 0x000fe2000001ff00 */
[----:B------:R-:W-:Y:S01]  /*02c0*/  HFMA2 R6, -RZ, RZ, 0, 0 ;  /* 0x00000000ff067431 */ /* 0x000fe200000001ff */
[----:B------:R-:W-:Y:S02]  /*02d0*/  CS2R R4, SRZ ;  /* 0x0000000000047805 */ /* 0x000fe4000001ff00 */
[----:B------:R-:W-:Y:S02]  /*02e0*/  CS2R R18, SRZ ;  /* 0x0000000000127805 */ /* 0x000fe4000001ff00 */
[----:B------:R-:W-:Y:S02]  /*02f0*/  CS2R R22, SRZ ;  /* 0x0000000000167805 */ /* 0x000fe4000001ff00 */
[----:B------:R-:W-:-:S02]  /*0300*/  MOV R29, RZ ;  /* 0x000000ff001d7202 */ /* 0x000fc40000000f00 */
[----:B------:R-:W-:Y:S01]  /*0310*/  MOV R13, RZ ;  /* 0x000000ff000d7202 */ /* 0x000fe20000000f00 */
[----:B------:R-:W-:Y:S06]  /*0320*/  @!P0 BRA `(.L_x_5) ;  /* 0x0000000800408947 */ /* 0x000fec0003800000 */
[----:B------:R0:W5:Y:S04]  /*0330*/  LDG.E.CONSTANT R13, desc[UR4][R10.64+0x4] ;  /* 0x000004040a0d7981 */ /* 0x000168000c1e9900 */
[----:B------:R0:W5:Y:S01]  /*0340*/  LDG.E.CONSTANT R3, desc[UR4][R10.64] ;  /* 0x000000040a037981 */ /* 0x000162000c1e9900 */
[----:B------:R-:W-:Y:S01]  /*0350*/  IADD3 R2, PT, PT, R8, 0x1800000, RZ ;  /* 0x0180000008027810 */ /* 0x000fe20007ffe0ff */
[----:B------:R-:W-:Y:S03]  /*0360*/  BSSY.RECONVERGENT B1, `(.L_x_6) ;  /* 0x000000b000017945 */ /* 0x000fe60003800200 */
[----:B------:R-:W-:-:S04]  /*0370*/  LOP3.LUT R2, R2, 0x7f800000, RZ, 0xc0, !PT ;  /* 0x7f80000002027812 */ /* 0x000fc800078ec0ff */
[----:B------:R-:W-:-:S13]  /*0380*/  ISETP.GT.U32.AND P0, PT, R2, 0x1ffffff, PT ;  /* 0x01ffffff0200780c */ /* 0x000fda0003f04070 */
[----:B0-----:R-:W-:Y:S05]  /*0390*/  @P0 BRA `(.L_x_7) ;  /* 0x00000000000c0947 */ /* 0x001fea0003800000 */
[----:B------:R-:W-:-:S07]  /*03a0*/  MOV R4, 0x3c0 ;  /* 0x000003c000047802 */ /* 0x000fce0000000f00 */
[----:B-----5:R-:W-:Y:S05]  /*03b0*/  CALL.REL.NOINC `($__internal_0_$__cuda_sm20_rcp_rn_f32_slowpath) ;  /* 0x0000000c00547944 */ /* 0x020fea0003c00000 */
[----:B------:R-:W-:Y:S05]  /*03c0*/  BRA `(.L_x_8) ;  /* 0x0000000000107947 */ /* 0x000fea0003800000 */
.L_x_7:
[----:B------:R-:W0:Y:S02]  /*03d0*/  MUFU.RCP R11, R8 ;  /* 0x00000008000b7308 */ /* 0x000e240000001000 */
[----:B0-----:R-:W-:-:S04]  /*03e0*/  FFMA R2, R11, R8, -1 ;  /* 0xbf8000000b027423 */ /* 0x001fc80000000008 */
[----:B------:R-:W-:-:S04]  /*03f0*/  FADD.FTZ R2, -R2, -RZ ;  /* 0x800000ff02027221 */ /* 0x000fc80000010100 */
[----:B------:R-:W-:-:S07]  /*0400*/  FFMA R11, R11, R2, R11 ;  /* 0x000000020b0b7223 */ /* 0x000fce000000000b */
.L_x_8:
[----:B------:R-:W-:Y:S05]  /*0410*/  BSYNC.RECONVERGENT B1 ;  /* 0x0000000000017941 */ /* 0x000fea0003800200 */
.L_x_6:
[----:B------:R-:W0:Y:S01]  /*0420*/  MUFU.RCP R5, R8 ;  /* 0x0000000800057308 */ /* 0x000e220000001000 */
[----:B------:R-:W-:Y:S01]  /*0430*/  BSSY.RECONVERGENT B1, `(.L_x_9) ;  /* 0x000000e000017945 */ /* 0x000fe20003800200 */
[-C--:B------:R-:W-:Y:S01]  /*0440*/  FMUL R6, R16, R11.reuse ;  /* 0x0000000b10067220 */ /* 0x080fe20000400000 */
[----:B------:R-:W-:-:S05]  /*0450*/  FMUL R4, R14, R11 ;  /* 0x0000000b0e047220 */ /* 0x000fca0000400000 */
[----:B-----5:R-:W1:Y:S01]  /*0460*/  FCHK P0, R3, R8 ;  /* 0x0000000803007302 */ /* 0x020e620000000000 */
[----:B0-----:R-:W-:-:S04]  /*0470*/  FFMA R2, R5, -R8, 1 ;  /* 0x3f80000005027423 */ /* 0x001fc80000000808 */
[----:B------:R-:W-:Y:S01]  /*0480*/  FFMA R2, R5, R2, R5 ;  /* 0x0000000205027223 */ /* 0x000fe20000000005 */
[----:B------:R-:W-:-:S03]  /*0490*/  FMUL R5, R12, R11 ;  /* 0x0000000b0c057220 */ /* 0x000fc60000400000 */
[----:B------:R-:W-:-:S04]  /*04a0*/  FFMA R15, R3, R2, RZ ;  /* 0x00000002030f7223 */ /* 0x000fc800000000ff */
[----:B------:R-:W-:-:S04]  /*04b0*/  FFMA R10, R15, -R8, R3 ;  /* 0x800000080f0a7223 */ /* 0x000fc80000000003 */
[----:B------:R-:W-:Y:S01]  /*04c0*/  FFMA R2, R2, R10, R15 ;  /* 0x0000000a02027223 */ /* 0x000fe2000000000f */
[----:B-1----:R-:W-:Y:S06]  /*04d0*/  @!P0 BRA `(.L_x_10) ;  /* 0x00000000000c8947 */ /* 0x002fec0003800000 */
[----:B------:R-:W-:Y:S02]  /*04e0*/  MOV R2, R8 ;  /* 0x0000000800027202 */ /* 0x000fe40000000f00 */
[----:B------:R-:W-:-:S07]  /*04f0*/  MOV R10, 0x510 ;  /* 0x00000510000a7802 */ /* 0x000fce0000000f00 */
[----:B------:R-:W-:Y:S05]  /*0500*/  CALL.REL.NOINC `($__internal_2_$__cuda_sm3x_div_rn_noftz_f32_slowpath) ;  /* 0x0000001000307944 */ /* 0x000fea0003c00000 */
.L_x_10:
[----:B------:R-:W-:Y:S05]  /*0510*/  BSYNC.RECONVERGENT B1 ;  /* 0x0000000000017941 */ /* 0x000fea0003800200 */
.L_x_9:
[----:B------:R-:W0:Y:S01]  /*0520*/  MUFU.RCP R11, R8 ;  /* 0x00000008000b7308 */ /* 0x000e220000001000 */
[----:B------:R-:W-:Y:S01]  /*0530*/  FMUL R3, R13, 24 ;  /* 0x41c000000d037820 */ /* 0x000fe20000400000 */
[----:B------:R-:W-:Y:S01]  /*0540*/  FMUL R18, R2, R2 ;  /* 0x0000000202127220 */ /* 0x000fe20000400000 */
[----:B------:R-:W-:Y:S05]  /*0550*/  BSSY.RECONVERGENT B1, `(.L_x_11) ;  /* 0x000000f000017945 */ /* 0x000fea0003800200 */
[----:B------:R-:W1:Y:S01]  /*0560*/  FCHK P0, R3, R8 ;  /* 0x0000000803007302 */ /* 0x000e620000000000 */
[----:B0-----:R-:W-:-:S04]  /*0570*/  FFMA R10, R11, -R8, 1 ;  /* 0x3f8000000b0a7423 */ /* 0x001fc80000000808 */
[----:B------:R-:W-:Y:S01]  /*0580*/  FFMA R2, R11, R10, R11 ;  /* 0x0000000a0b027223 */ /* 0x000fe2000000000b */
[----:B------:R-:W-:-:S03]  /*0590*/  FMUL R11, R18, R18 ;  /* 0x00000012120b7220 */ /* 0x000fc60000400000 */
[----:B------:R-:W-:Y:S01]  /*05a0*/  FFMA R13, R2, R3, RZ ;  /* 0x00000003020d7223 */ /* 0x000fe200000000ff */
[----:B------:R-:W-:-:S03]  /*05b0*/  FMUL R18, R18, R11 ;  /* 0x0000000b12127220 */ /* 0x000fc60000400000 */
[----:B------:R-:W-:Y:S01]  /*05c0*/  FFMA R10, R13, -R8, R3 ;  /* 0x800000080d0a7223 */ /* 0x000fe20000000003 */
[----:B------:R-:W-:-:S03]  /*05d0*/  FMUL R19, R18, R18 ;  /* 0x0000001212137220 */ /* 0x000fc60000400000 */
[----:B------:R-:W-:Y:S01]  /*05e0*/  FFMA R13, R2, R10, R13 ;  /* 0x0000000a020d7223 */ /* 0x000fe2000000000d */
[----:B-1----:R-:W-:Y:S06]  /*05f0*/  @!P0 BRA `(.L_x_12) ;  /* 0x0000000000108947 */ /* 0x002fec0003800000 */
[----:B------:R-:W-:Y:S02]  /*0600*/  MOV R2, R8 ;  /* 0x0000000800027202 */ /* 0x000fe40000000f00 */
[----:B------:R-:W-:-:S07]  /*0610*/  MOV R10, 0x630 ;  /* 0x00000630000a7802 */ /* 0x000fce0000000f00 */
[----:B------:R-:W-:Y:S05]  /*0620*/  CALL.REL.NOINC `($__internal_2_$__cuda_sm3x_div_rn_noftz_f32_slowpath) ;  /* 0x0000000c00e87944 */ /* 0x000fea0003c00000 */
[----:B------:R-:W-:-:S07]  /*0630*/  MOV R13, R2 ;  /* 0x00000002000d7202 */ /* 0x000fce0000000f00 */
.L_x_12:
[----:B------:R-:W-:Y:S05]  /*0640*/  BSYNC.RECONVERGENT B1 ;  /* 0x0000000000017941 */ /* 0x000fea0003800200 */
.L_x_11:
[----:B------:R-:W0:Y:S01]  /*0650*/  MUFU.RCP R11, R0 ;  /* 0x00000000000b7308 */ /* 0x000e220000001000 */
[----:B------:R-:W-:Y:S01]  /*0660*/  FFMA R19, R18, R18, R19 ;  /* 0x0000001212137223 */ /* 0x000fe20000000013 */
[----:B------:R-:W-:Y:S06]  /*0670*/  BSSY.RECONVERGENT B1, `(.L_x_13) ;  /* 0x000000e000017945 */ /* 0x000fec0003800200 */
[----:B------:R-:W1:Y:S01]  /*0680*/  FCHK P0, R3, R0 ;  /* 0x0000000003007302 */ /* 0x000e620000000000 */
[----:B0-----:R-:W-:-:S04]  /*0690*/  FFMA R2, -R0, R11, 1 ;  /* 0x3f80000000027423 */ /* 0x001fc8000000010b */
[----:B------:R-:W-:Y:S01]  /*06a0*/  FFMA R10, R11, R2, R11 ;  /* 0x000000020b0a7223 */ /* 0x000fe2000000000b */
[----:B------:R-:W-:-:S03]  /*06b0*/  FADD R2, R18, -R19 ;  /* 0x8000001312027221 */ /* 0x000fc60000000000 */
[----:B------:R-:W-:Y:S01]  /*06c0*/  FFMA R11, R3, R10, RZ ;  /* 0x0000000a030b7223 */ /* 0x000fe200000000ff */
[----:B------:R-:W-:-:S03]  /*06d0*/  FMUL R13, R2, R13 ;  /* 0x0000000d020d7220 */ /* 0x000fc60000400000 */
[----:B------:R-:W-:-:S04]  /*06e0*/  FFMA R12, -R0, R11, R3 ;  /* 0x0000000b000c7223 */ /* 0x000fc80000000103 */
[----:B------:R-:W-:Y:S01]  /*06f0*/  FFMA R17, R10, R12, R11 ;  /* 0x0000000c0a117223 */ /* 0x000fe2000000000b */
[----:B-1----:R-:W-:Y:S06]  /*0700*/  @!P0 BRA `(.L_x_14) ;  /* 0x0000000000108947 */ /* 0x002fec0003800000 */
[----:B------:R-:W-:Y:S02]  /*0710*/  MOV R2, R0 ;  /* 0x0000000000027202 */ /* 0x000fe40000000f00 */
[----:B------:R-:W-:-:S07]  /*0720*/  MOV R10, 0x740 ;  /* 0x00000740000a7802 */ /* 0x000fce0000000f00 */
[----:B------:R-:W-:Y:S05]  /*0730*/  CALL.REL.NOINC `($__internal_2_$__cuda_sm3x_div_rn_noftz_f32_slowpath) ;  /* 0x0000000c00a47944 */ /* 0x000fea0003c00000 */
[----:B------:R-:W-:-:S07]  /*0740*/  MOV R17, R2 ;  /* 0x0000000200117202 */ /* 0x000fce0000000f00 */
.L_x_14:
[----:B------:R-:W-:Y:S05]  /*0750*/  BSYNC.RECONVERGENT B1 ;  /* 0x0000000000017941 */ /* 0x000fea0003800200 */
.L_x_13:
[----:B------:R-:W-:Y:S01]  /*0760*/  FMUL R2, R0, R8 ;  /* 0x0000000800027220 */ /* 0x000fe20000400000 */
[----:B------:R-:W-:Y:S01]  /*0770*/  BSSY.RECONVERGENT B1, `(.L_x_15) ;  /* 0x000000f000017945 */ /* 0x000fe20003800200 */
[----:B------:R-:W-:Y:S01]  /*0780*/  FADD R19, -R18, R19 ;  /* 0x0000001312137221 */ /* 0x000fe20000000100 */
[----:B------:R-:W-:Y:S01]  /*0790*/  FMUL R17, R17, 7 ;  /* 0x40e0000011117820 */ /* 0x000fe20000400000 */
[----:B------:R-:W0:Y:S08]  /*07a0*/  MUFU.RCP R3, R2 ;  /* 0x0000000200037308 */ /* 0x000e300000001000 */
[----:B------:R-:W1:Y:S01]  /*07b0*/  FCHK P0, RZ, R2 ;  /* 0x00000002ff007302 */ /* 0x000e620000000000 */
[----:B0-----:R-:W-:-:S04]  /*07c0*/  FFMA R10, -R2, R3, 1 ;  /* 0x3f800000020a7423 */ /* 0x001fc80000000103 */
[----:B------:R-:W-:-:S04]  /*07d0*/  FFMA R10, R3, R10, R3 ;  /* 0x0000000a030a7223 */ /* 0x000fc80000000003 */
[----:B------:R-:W-:-:S04]  /*07e0*/  FFMA R3, RZ, R10, RZ ;  /* 0x0000000aff037223 */ /* 0x000fc800000000ff */
[----:B------:R-:W-:-:S04]  /*07f0*/  FFMA R11, -R2, R3, RZ ;  /* 0x00000003020b7223 */ /* 0x000fc800000001ff */
[----:B------:R-:W-:Y:S01]  /*0800*/  FFMA R18, R10, R11, R3 ;  /* 0x0000000b0a127223 */ /* 0x000fe20000000003 */
[----:B-1----:R-:W-:Y:S06]  /*0810*/  @!P0 BRA `(.L_x_16) ;  /* 0x0000000000108947 */ /* 0x002fec0003800000 */
[----:B------:R-:W-:Y:S01]  /*0820*/  HFMA2 R3, -RZ, RZ, 0, 0 ;  /* 0x00000000ff037431 */ /* 0x000fe200000001ff */
[----:B------:R-:W-:-:S07]  /*0830*/  MOV R10, 0x850 ;  /* 0x00000850000a7802 */ /* 0x000fce0000000f00 */
[----:B------:R-:W-:Y:S05]  /*0840*/  CALL.REL.NOINC `($__internal_2_$__cuda_sm3x_div_rn_noftz_f32_slowpath) ;  /* 0x0000000c00607944 */ /* 0x000fea0003c00000 */
[----:B------:R-:W-:-:S07]  /*0850*/  MOV R18, R2 ;  /* 0x0000000200127202 */ /* 0x000fce0000000f00 */
.L_x_16:
[----:B------:R-:W-:Y:S05]  /*0860*/  BSYNC.RECONVERGENT B1 ;  /* 0x0000000000017941 */ /* 0x000fea0003800200 */
.L_x_15:
[----:B------:R-:W0:Y:S01]  /*0870*/  MUFU.RCP R3, R0 ;  /* 0x0000000000037308 */ /* 0x000e220000001000 */
[----:B------:R-:W-:Y:S07]  /*0880*/  BSSY.RECONVERGENT B1, `(.L_x_17) ;  /* 0x000000c000017945 */ /* 0x000fee0003800200 */
        /* <DEDUP_REMOVED lines=8> */
[----:B------:R-:W-:Y:S02]  /*0910*/  MOV R2, R0 ;  /* 0x0000000000027202 */ /* 0x000fe40000000f00 */
[----:B------:R-:W-:-:S07]  /*0920*/  MOV R10, 0x940 ;  /* 0x00000940000a7802 */ /* 0x000fce0000000f00 */
[----:B------:R-:W-:Y:S05]  /*0930*/  CALL.REL.NOINC `($__internal_2_$__cuda_sm3x_div_rn_noftz_f32_slowpath) ;  /* 0x0000000c00247944 */ /* 0x000fea0003c00000 */
.L_x_18:
[----:B------:R-:W-:Y:S05]  /*0940*/  BSYNC.RECONVERGENT B1 ;  /* 0x0000000000017941 */ /* 0x000fea0003800200 */
.L_x_17:
[----:B------:R-:W0:Y:S01]  /*0950*/  MUFU.RCP R3, R8 ;  /* 0x0000000800037308 */ /* 0x000e220000001000 */
[----:B------:R-:W-:Y:S01]  /*0960*/  FADD R10, R13, -R2 ;  /* 0x800000020d0a7221 */ /* 0x000fe20000000000 */
[----:B------:R-:W-:Y:S01]  /*0970*/  BSSY.RECONVERGENT B1, `(.L_x_19) ;  /* 0x0000013000017945 */ /* 0x000fe20003800200 */
[----:B------:R-:W-:Y:S01]  /*0980*/  FFMA R17, R17, R19, R18 ;  /* 0x0000001311117223 */ /* 0x000fe20000000012 */
[C---:B------:R-:W-:Y:S01]  /*0990*/  FMUL R13, R6.reuse, R6 ;  /* 0x00000006060d7220 */ /* 0x040fe20000400000 */
[-C--:B------:R-:W-:Y:S01]  /*09a0*/  FMUL R18, R6, R4.reuse ;  /* 0x0000000406127220 */ /* 0x080fe20000400000 */
[-C--:B------:R-:W-:Y:S01]  /*09b0*/  FMUL R22, R5, R4.reuse ;  /* 0x0000000405167220 */ /* 0x080fe20000400000 */
[----:B------:R-:W-:Y:S01]  /*09c0*/  FMUL R4, R4, R4 ;  /* 0x0000000404047220 */ /* 0x000fe20000400000 */
[----:B------:R-:W1:Y:S01]  /*09d0*/  FCHK P0, R10, R8 ;  /* 0x000000080a007302 */ /* 0x000e620000000000 */
[----:B0-----:R-:W-:-:S04]  /*09e0*/  FFMA R0, R3, -R8, 1 ;  /* 0x3f80000003007423 */ /* 0x001fc80000000808 */
[----:B------:R-:W-:-:S04]  /*09f0*/  FFMA R0, R3, R0, R3 ;  /* 0x0000000003007223 */ /* 0x000fc80000000003 */
[----:B------:R-:W-:-:S04]  /*0a00*/  FFMA R3, R0, R10, RZ ;  /* 0x0000000a00037223 */ /* 0x000fc800000000ff */
[----:B------:R-:W-:-:S04]  /*0a10*/  FFMA R2, R3, -R8, R10 ;  /* 0x8000000803027223 */ /* 0x000fc8000000000a */
[----:B------:R-:W-:Y:S01]  /*0a20*/  FFMA R2, R0, R2, R3 ;  /* 0x0000000200027223 */ /* 0x000fe20000000003 */
[-C--:B------:R-:W-:Y:S01]  /*0a30*/  FMUL R0, R6, R5.reuse ;  /* 0x0000000506007220 */ /* 0x080fe20000400000 */
[----:B------:R-:W-:Y:S01]  /*0a40*/  FMUL R6, R5, R5 ;  /* 0x0000000505067220 */ /* 0x000fe20000400000 */
[----:B-1----:R-:W-:Y:S06]  /*0a50*/  @!P0 BRA `(.L_x_20) ;  /* 0x0000000000108947 */ /* 0x002fec0003800000 */
[----:B------:R-:W-:Y:S02]  /*0a60*/  MOV R3, R10 ;  /* 0x0000000a00037202 */ /* 0x000fe40000000f00 */
[----:B------:R-:W-:Y:S02]  /*0a70*/  MOV R2, R8 ;  /* 0x0000000800027202 */ /* 0x000fe40000000f00 */
[----:B------:R-:W-:-:S07]  /*0a80*/  MOV R10, 0xaa0 ;  /* 0x00000aa0000a7802 */ /* 0x000fce0000000f00 */
[----:B------:R-:W-:Y:S05]  /*0a90*/  CALL.REL.NOINC `($__internal_2_$__cuda_sm3x_div_rn_noftz_f32_slowpath) ;  /* 0x0000000800cc7944 */ /* 0x000fea0003c00000 */
.L_x_20:
[----:B------:R-:W-:Y:S05]  /*0aa0*/  BSYNC.RECONVERGENT B1 ;  /* 0x0000000000017941 */ /* 0x000fea0003800200 */
.L_x_19:
[----:B------:R-:W-:Y:S01]  /*0ab0*/  FADD R3, -R13, 1 ;  /* 0x3f8000000d037421 */ /* 0x000fe20000000100 */
[----:B------:R-:W-:Y:S01]  /*0ac0*/  FADD R5, RZ, -R0 ;  /* 0x80000000ff057221 */ /* 0x000fe20000000000 */
[----:B------:R-:W-:Y:S01]  /*0ad0*/  FADD R11, RZ, -R18 ;  /* 0x80000012ff0b7221 */ /* 0x000fe20000000000 */
[----:B------:R-:W-:Y:S01]  /*0ae0*/  FADD R15, -R6, 1 ;  /* 0x3f800000060f7421 */ /* 0x000fe20000000100 */
[----:B------:R-:W-:Y:S01]  /*0af0*/  FADD R19, RZ, -R22 ;  /* 0x80000016ff137221 */ /* 0x000fe20000000000 */
[----:B------:R-:W-:Y:S01]  /*0b00*/  FADD R21, -R4, 1 ;  /* 0x3f80000004157421 */ /* 0x000fe20000000100 */
[-C--:B------:R-:W-:Y:S01]  /*0b10*/  FMUL R8, R3, R2.reuse ;  /* 0x0000000203087220 */ /* 0x080fe20000400000 */
[-C--:B------:R-:W-:Y:S01]  /*0b20*/  FMUL R5, R5, R2.reuse ;  /* 0x0000000205057220 */ /* 0x080fe20000400000 */
[-C--:B------:R-:W-:Y:S01]  /*0b30*/  FMUL R11, R11, R2.reuse ;  /* 0x000000020b0b7220 */ /* 0x080fe20000400000 */
[-C--:B------:R-:W-:Y:S01]  /*0b40*/  FMUL R15, R15, R2.reuse ;  /* 0x000000020f0f7220 */ /* 0x080fe20000400000 */
[-C--:B------:R-:W-:Y:S01]  /*0b50*/  FMUL R19, R19, R2.reuse ;  /* 0x0000000213137220 */ /* 0x080fe20000400000 */
[----:B------:R-:W-:Y:S01]  /*0b60*/  FMUL R21, R21, R2 ;  /* 0x0000000215157220 */ /* 0x000fe20000400000 */
[C---:B------:R-:W-:Y:S01]  /*0b70*/  FFMA R13, R17.reuse, R13, R8 ;  /* 0x0000000d110d7223 */ /* 0x040fe20000000008 */
[C---:B------:R-:W-:Y:S01]  /*0b80*/  FFMA R2, R17.reuse, R0, R5 ;  /* 0x0000000011027223 */ /* 0x040fe20000000005 */
[C---:B------:R-:W-:Y:S01]  /*0b90*/  FFMA R18, R17.reuse, R18, R11 ;  /* 0x0000001211127223 */ /* 0x040fe2000000000b */
[C---:B------:R-:W-:Y:S01]  /*0ba0*/  FFMA R6, R17.reuse, R6, R15 ;  /* 0x0000000611067223 */ /* 0x040fe2000000000f */
[C---:B------:R-:W-:Y:S01]  /*0bb0*/  FFMA R22, R17.reuse, R22, R19 ;  /* 0x0000001611167223 */ /* 0x040fe20000000013 */
[----:B------:R-:W-:Y:S01]  /*0bc0*/  FFMA R4, R17, R4, R21 ;  /* 0x0000000411047223 */ /* 0x000fe20000000015 */
[----:B------:R-:W-:Y:S01]  /*0bd0*/  FADD R29, -R13, -RZ ;  /* 0x800000ff0d1d7221 */ /* 0x000fe20000000100 */
[----:B------:R-:W-:Y:S01]  /*0be0*/  FADD R27, -R2, -RZ ;  /* 0x800000ff021b7221 */ /* 0x000fe20000000100 */
[----:B------:R-:W-:Y:S01]  /*0bf0*/  FADD R19, -R18, -RZ ;  /* 0x800000ff12137221 */ /* 0x000fe20000000100 */
[----:B------:R-:W-:Y:S01]  /*0c00*/  FADD R23, -R6, -RZ ;  /* 0x800000ff06177221 */ /* 0x000fe20000000100 */
[----:B------:R-:W-:Y:S01]  /*0c10*/  FADD R5, -R22, -RZ ;  /* 0x800000ff16057221 */ /* 0x000fe20000000100 */
[----:B------:R-:W-:-:S07]  /*0c20*/  FADD R3, -R4, -RZ ;  /* 0x800000ff04037221 */ /* 0x000fce0000000100 */
.L_x_5:
[----:B------:R-:W-:Y:S05]  /*0c30*/  BSYNC.RECONVERGENT B0 ;  /* 0x0000000000007941 */ /* 0x000fea0003800200 */
.L_x_4:
[----:B------:R-:W0:Y:S01]  /*0c40*/  LDCU UR6, c[0x0][0x3a4] ;  /* 0x00007480ff0677ac */ /* 0x000e220008000800 */
[----:B------:R-:W1:Y:S01]  /*0c50*/  LDC.64 R10, c[0x0][0x398] ;  /* 0x0000e600ff0a7b82 */ /* 0x000e620000000a00 */
[----:B0-----:R-:W-:Y:S02]  /*0c60*/  IMAD R12, R9, UR6, RZ ;  /* 0x00000006090c7c24 */ /* 0x001fe4000f8e02ff */
[----:B------:R-:W-:Y:S02]  /*0c70*/  IMAD R20, R7, UR6, RZ ;  /* 0x0000000607147c24 */ /* 0x000fe4000f8e02ff */
[C---:B------:R-:W-:Y:S02]  /*0c80*/  IMAD R0, R12.reuse, 0x3, R9 ;  /* 0x000000030c007824 */ /* 0x040fe400078e0209 */
[----:B------:R-:W-:Y:S02]  /*0c90*/  IMAD R12, R12, 0x3, R7 ;  /* 0x000000030c0c7824 */ /* 0x000fe400078e0207 */
[C---:B------:R-:W-:Y:S01]  /*0ca0*/  IMAD R15, R0.reuse, 0x3, RZ ;  /* 0x00000003000f7824 */ /* 0x040fe200078e02ff */
[----:B------:R-:W-:Y:S01]  /*0cb0*/  IADD3 R8, PT, PT, R0, UR6, RZ ;  /* 0x0000000600087c10 */ /* 0x000fe2000fffe0ff */
[C---:B------:R-:W-:Y:S01]  /*0cc0*/  IMAD R21, R12.reuse, 0x3, RZ ;  /* 0x000000030c157824 */ /* 0x040fe200078e02ff */
[----:B------:R-:W-:Y:S01]  /*0cd0*/  IADD3 R12, PT, PT, R12, UR6, RZ ;  /* 0x000000060c0c7c10 */ /* 0x000fe2000fffe0ff */
[----:B------:R-:W-:Y:S01]  /*0ce0*/  IMAD R0, R20, 0x3, R9 ;  /* 0x0000000314007824 */ /* 0x000fe200078e0209 */
[C---:B------:R-:W-:Y:S01]  /*0cf0*/  IADD3 R16, PT, PT, R8.reuse, UR6, RZ ;  /* 0x0000000608107c10 */ /* 0x040fe2000fffe0ff */
[----:B------:R-:W-:-:S02]  /*0d00*/  IMAD R9, R8, 0x3, RZ ;  /* 0x0000000308097824 */ /* 0x000fc400078e02ff */
[----:B-1----:R-:W-:-:S04]  /*0d10*/  IMAD.WIDE R14, R15, 0x4, R10 ;  /* 0x000000040f0e7825 */ /* 0x002fc800078e020a */
[----:B------:R-:W-:Y:S01]  /*0d20*/  IMAD R17, R16, 0x3, RZ ;  /* 0x0000000310117824 */ /* 0x000fe200078e02ff */
[----:B------:R-:W-:Y:S01]  /*0d30*/  REDG.E.ADD.F32.FTZ.RN.STRONG.GPU desc[UR4][R14.64], R13 ;  /* 0x0000000d0e0079a6 */ /* 0x000fe2000c12f304 */
[C---:B------:R-:W-:Y:S01]  /*0d40*/  IMAD R25, R12.reuse, 0x3, RZ ;  /* 0x000000030c197824 */ /* 0x040fe200078e02ff */
[----:B------:R-:W-:Y:S01]  /*0d50*/  IADD3 R12, PT, PT, R12, UR6, RZ ;  /* 0x000000060c0c7c10 */ /* 0x000fe2000fffe0ff */
[--C-:B------:R-:W-:Y:S01]  /*0d60*/  IMAD.WIDE R8, R9, 0x4, R10.reuse ;  /* 0x0000000409087825 */ /* 0x100fe200078e020a */
[----:B------:R-:W-:Y:S02]  /*0d70*/  REDG.E.ADD.F32.FTZ.RN.STRONG.GPU desc[UR4][R14.64+0x4], R2 ;  /* 0x000004020e0079a6 */ /* 0x000fe4000c12f304 */
[----:B------:R-:W-:Y:S01]  /*0d80*/  LEA R12, R12, R12, 0x1 ;  /* 0x0000000c0c0c7211 */ /* 0x000fe200078e08ff */
[----:B------:R-:W-:Y:S01]  /*0d90*/  IMAD.WIDE R16, R17, 0x4, R10 ;  /* 0x0000000411107825 */ /* 0x000fe200078e020a */
[----:B------:R0:W-:Y:S03]  /*0da0*/  REDG.E.ADD.F32.FTZ.RN.STRONG.GPU desc[UR4][R14.64+0x8], R18 ;  /* 0x000008120e0079a6 */ /* 0x0001e6000c12f304 */
[----:B------:R-:W-:Y:S01]  /*0db0*/  IMAD R7, R20, 0x3, R7 ;  /* 0x0000000314077824 */ /* 0x000fe200078e0207 */
[----:B------:R-:W-:Y:S01]  /*0dc0*/  REDG.E.ADD.F32.FTZ.RN.STRONG.GPU desc[UR4][R8.64], R2 ;  /* 0x00000002080079a6 */ /* 0x000fe2000c12f304 */
[----:B------:R-:W-:-:S03]  /*0dd0*/  IMAD.WIDE R20, R21, 0x4, R10 ;  /* 0x0000000415147825 */ /* 0x000fc600078e020a */
[----:B------:R-:W-:Y:S04]  /*0de0*/  REDG.E.ADD.F32.FTZ.RN.STRONG.GPU desc[UR4][R8.64+0x4], R6 ;  /* 0x00000406080079a6 */ /* 0x000fe8000c12f304 */
[----:B------:R1:W-:Y:S01]  /*0df0*/  REDG.E.ADD.F32.FTZ.RN.STRONG.GPU desc[UR4][R8.64+0x8], R22 ;  /* 0x00000816080079a6 */ /* 0x0003e2000c12f304 */
[----:B0-----:R-:W-:-:S03]  /*0e00*/  IMAD.WIDE R14, R25, 0x4, R10 ;  /* 0x00000004190e7825 */ /* 0x001fc600078e020a */
[----:B------:R-:W-:Y:S01]  /*0e10*/  REDG.E.ADD.F32.FTZ.RN.STRONG.GPU desc[UR4][R16.64], R18 ;  /* 0x00000012100079a6 */ /* 0x000fe2000c12f304 */
[----:B------:R-:W-:Y:S01]  /*0e20*/  IMAD.WIDE R24, R12, 0x4, R10 ;  /* 0x000000040c187825 */ /* 0x000fe200078e020a */
[----:B------:R-:W-:Y:S02]  /*0e30*/  IADD3 R12, PT, PT, R7, UR6, RZ ;  /* 0x00000006070c7c10 */ /* 0x000fe4000fffe0ff */
[----:B------:R-:W-:Y:S01]  /*0e40*/  REDG.E.ADD.F32.FTZ.RN.STRONG.GPU desc[UR4][R16.64+0x4], R22 ;  /* 0x00000416100079a6 */ /* 0x000fe2000c12f304 */
[----:B-1----:R-:W-:-:S03]  /*0e50*/  IADD3 R8, PT, PT, R0, UR6, RZ ;  /* 0x0000000600087c10 */ /* 0x002fc6000fffe0ff */
[----:B------:R0:W-:Y:S01]  /*0e60*/  REDG.E.ADD.F32.FTZ.RN.STRONG.GPU desc[UR4][R16.64+0x8], R4 ;  /* 0x00000804100079a6 */ /* 0x0001e2000c12f304 */
[----:B------:R-:W-:-:S03]  /*0e70*/  IMAD R9, R0, 0x3, RZ ;  /* 0x0000000300097824 */ /* 0x000fc600078e02ff */
[----:B------:R-:W-:Y:S01]  /*0e80*/  REDG.E.ADD.F32.FTZ.RN.STRONG.GPU desc[UR4][R20.64], R29 ;  /* 0x0000001d140079a6 */ /* 0x000fe2000c12f304 */
[----:B------:R-:W-:Y:S01]  /*0e90*/  IMAD R7, R7, 0x3, RZ ;  /* 0x0000000307077824 */ /* 0x000fe200078e02ff */
[----:B------:R-:W-:Y:S02]  /*0ea0*/  IADD3 R0, PT, PT, R8, UR6, RZ ;  /* 0x0000000608007c10 */ /* 0x000fe4000fffe0ff */
[----:B------:R-:W-:Y:S04]  /*0eb0*/  REDG.E.ADD.F32.FTZ.RN.STRONG.GPU desc[UR4][R20.64+0x4], R27 ;  /* 0x0000041b140079a6 */ /* 0x000fe8000c12f304 */
[----:B------:R-:W-:Y:S01]  /*0ec0*/  REDG.E.ADD.F32.FTZ.RN.STRONG.GPU desc[UR4][R20.64+0x8], R19 ;  /* 0x00000813140079a6 */ /* 0x000fe2000c12f304 */
[----:B0-----:R-:W-:Y:S02]  /*0ed0*/  IADD3 R16, PT, PT, R12, UR6, RZ ;  /* 0x000000060c107c10 */ /* 0x001fe4000fffe0ff */
[----:B------:R-:W-:Y:S01]  /*0ee0*/  LEA R17, R8, R8, 0x1 ;  /* 0x0000000808117211 */ /* 0x000fe200078e08ff */
[----:B------:R-:W-:Y:S01]  /*0ef0*/  REDG.E.ADD.F32.FTZ.RN.STRONG.GPU desc[UR4][R14.64], R27 ;  /* 0x0000001b0e0079a6 */ /* 0x000fe2000c12f304 */
[----:B------:R-:W-:-:S03]  /*0f00*/  IMAD.WIDE R8, R9, 0x4, R10 ;  /* 0x0000000409087825 */ /* 0x000fc600078e020a */
[----:B------:R-:W-:Y:S04]  /*0f10*/  REDG.E.ADD.F32.FTZ.RN.STRONG.GPU desc[UR4][R14.64+0x4], R23 ;  /* 0x000004170e0079a6 */ /* 0x000fe8000c12f304 */
[----:B------:R0:W-:Y:S04]  /*0f20*/  REDG.E.ADD.F32.FTZ.RN.STRONG.GPU desc[UR4][R14.64+0x8], R5 ;  /* 0x000008050e0079a6 */ /* 0x0001e8000c12f304 */
[----:B------:R-:W-:Y:S04]  /*0f30*/  REDG.E.ADD.F32.FTZ.RN.STRONG.GPU desc[UR4][R24.64], R19 ;  /* 0x00000013180079a6 */ /* 0x000fe8000c12f304 */
[----:B------:R-:W-:Y:S01]  /*0f40*/  REDG.E.ADD.F32.FTZ.RN.STRONG.GPU desc[UR4][R24.64+0x4], R5 ;  /* 0x00000405180079a6 */ /* 0x000fe2000c12f304 */
[----:B0-----:R-:W-:-:S03]  /*0f50*/  IMAD.WIDE R14, R7, 0x4, R10 ;  /* 0x00000004070e7825 */ /* 0x001fc600078e020a */
[----:B------:R0:W-:Y:S01]  /*0f60*/  REDG.E.ADD.F32.FTZ.RN.STRONG.GPU desc[UR4][R24.64+0x8], R3 ;  /* 0x00000803180079a6 */ /* 0x0001e2000c12f304 */
[----:B------:R-:W-:-:S03]  /*0f70*/  IMAD R7, R0, 0x3, RZ ;  /* 0x0000000300077824 */ /* 0x000fc600078e02ff */
[----:B------:R-:W-:Y:S01]  /*0f80*/  REDG.E.ADD.F32.FTZ.RN.STRONG.GPU desc[UR4][R8.64], R29 ;  /* 0x0000001d080079a6 */ /* 0x000fe2000c12f304 */
[----:B------:R-:W-:Y:S02]  /*0f90*/  IMAD R0, R16, 0x3, RZ ;  /* 0x0000000310007824 */ /* 0x000fe400078e02ff */
[--C-:B------:R-:W-:Y:S01]  /*0fa0*/  IMAD.WIDE R16, R17, 0x4, R10.reuse ;  /* 0x0000000411107825 */ /* 0x100fe200078e020a */
[----:B------:R-:W-:Y:S03]  /*0fb0*/  REDG.E.ADD.F32.FTZ.RN.STRONG.GPU desc[UR4][R8.64+0x4], R27 ;  /* 0x0000041b080079a6 */ /* 0x000fe6000c12f304 */
[--C-:B0-----:R-:W-:Y:S01]  /*0fc0*/  IMAD.WIDE R24, R7, 0x4, R10.reuse ;  /* 0x0000000407187825 */ /* 0x101fe200078e020a */
[----:B------:R-:W-:Y:S03]  /*0fd0*/  REDG.E.ADD.F32.FTZ.RN.STRONG.GPU desc[UR4][R8.64+0x8], R19 ;  /* 0x00000813080079a6 */ /* 0x000fe6000c12f304 */
[----:B------:R-:W-:Y:S01]  /*0fe0*/  IMAD R21, R12, 0x3, RZ ;  /* 0x000000030c157824 */ /* 0x000fe200078e02ff */
[----:B------:R-:W-:Y:S04]  /*0ff0*/  REDG.E.ADD.F32.FTZ.RN.STRONG.GPU desc[UR4][R16.64], R27 ;  /* 0x0000001b100079a6 */ /* 0x000fe8000c12f304 */
[----:B------:R-:W-:Y:S01]  /*1000*/  REDG.E.ADD.F32.FTZ.RN.STRONG.GPU desc[UR4][R16.64+0x4], R23 ;  /* 0x00000417100079a6 */ /* 0x000fe2000c12f304 */
[----:B------:R-:W-:-:S03]  /*1010*/  IMAD.WIDE R20, R21, 0x4, R10 ;  /* 0x0000000415147825 */ /* 0x000fc600078e020a */
[----:B------:R-:W-:Y:S04]  /*1020*/  REDG.E.ADD.F32.FTZ.RN.STRONG.GPU desc[UR4][R16.64+0x8], R5 ;  /* 0x00000805100079a6 */ /* 0x000fe8000c12f304 */
[----:B------:R-:W-:Y:S01]  /*1030*/  REDG.E.ADD.F32.FTZ.RN.STRONG.GPU desc[UR4][R24.64], R19 ;  /* 0x00000013180079a6 */ /* 0x000fe2000c12f304 */
[----:B------:R-:W-:-:S03]  /*1040*/  IMAD.WIDE R10, R0, 0x4, R10 ;  /* 0x00000004000a7825 */ /* 0x000fc600078e020a */
[----:B------:R-:W-:Y:S04]  /*1050*/  REDG.E.ADD.F32.FTZ.RN.STRONG.GPU desc[UR4][R24.64+0x4], R5 ;  /* 0x00000405180079a6 */ /* 0x000fe8000c12f304 */
        /* <DEDUP_REMOVED lines=9> */
[----:B------:R-:W-:Y:S01]  /*10f0*/  REDG.E.ADD.F32.FTZ.RN.STRONG.GPU desc[UR4][R10.64+0x8], R4 ;  /* 0x000008040a0079a6 */ /* 0x000fe2000c12f304 */
[----:B------:R-:W-:Y:S05]  /*1100*/  EXIT ;  /* 0x000000000000794d */ /* 0x000fea0003800000 */
        .weak           $__internal_0_$__cuda_sm20_rcp_rn_f32_slowpath
        .type           $__internal_0_$__cuda_sm20_rcp_rn_f32_slowpath,@function
        .size           $__internal_0_$__cuda_sm20_rcp_rn_f32_slowpath,($__internal_1_$__cuda_sm20_sqrt_rn_f32_slowpath - $__internal_0_$__cuda_sm20_rcp_rn_f32_slowpath)
$__internal_0_$__cuda_sm20_rcp_rn_f32_slowpath:
[----:B------:R-:W-:Y:S01]  /*1110*/  SHF.L.U32 R2, R8, 0x1, RZ ;  /* 0x0000000108027819 */ /* 0x000fe200000006ff */
[----:B------:R-:W-:Y:S03]  /*1120*/  BSSY.RECONVERGENT B2, `(.L_x_21) ;  /* 0x0000030000027945 */ /* 0x000fe60003800200 */
[----:B------:R-:W-:-:S04]  /*1130*/  SHF.R.U32.HI R2, RZ, 0x18, R2 ;  /* 0x00000018ff027819 */ /* 0x000fc80000011602 */
[----:B------:R-:W-:-:S13]  /*1140*/  ISETP.NE.U32.AND P0, PT, R2, RZ, PT ;  /* 0x000000ff0200720c */ /* 0x000fda0003f05070 */
[----:B------:R-:W-:Y:S05]  /*1150*/  @P0 BRA `(.L_x_22) ;  /* 0x0000000000280947 */ /* 0x000fea0003800000 */
[----:B------:R-:W-:-:S04]  /*1160*/  SHF.L.U32 R2, R8, 0x1, RZ ;  /* 0x0000000108027819 */ /* 0x000fc800000006ff */
[----:B------:R-:W-:-:S13]  /*1170*/  ISETP.NE.AND P0, PT, R2, RZ, PT ;  /* 0x000000ff0200720c */ /* 0x000fda0003f05270 */
[----:B------:R-:W-:Y:S01]  /*1180*/  @P0 FFMA R6, R8, 1.84467440737095516160e+19, RZ ;  /* 0x5f80000008060823 */ /* 0x000fe200000000ff */
[----:B------:R-:W-:Y:S08]  /*1190*/  @!P0 MUFU.RCP R5, R8 ;  /* 0x0000000800058308 */ /* 0x000ff00000001000 */
[----:B------:R-:W0:Y:S02]  /*11a0*/  @P0 MUFU.RCP R11, R6 ;  /* 0x00000006000b0308 */ /* 0x000e240000001000 */
[----:B0-----:R-:W-:-:S04]  /*11b0*/  @P0 FFMA R2, R6, R11, -1 ;  /* 0xbf80000006020423 */ /* 0x001fc8000000000b */
[----:B------:R-:W-:-:S04]  /*11c0*/  @P0 FADD.FTZ R2, -R2, -RZ ;  /* 0x800000ff02020221 */ /* 0x000fc80000010100 */
[----:B------:R-:W-:-:S04]  /*11d0*/  @P0 FFMA R2, R11, R2, R11 ;  /* 0x000000020b020223 */ /* 0x000fc8000000000b */
[----:B------:R-:W-:Y:S01]  /*11e0*/  @P0 FFMA R5, R2, 1.84467440737095516160e+19, RZ ;  /* 0x5f80000002050823 */ /* 0x000fe200000000ff */
[----:B------:R-:W-:Y:S06]  /*11f0*/  BRA `(.L_x_23) ;  /* 0x0000000000887947 */ /* 0x000fec0003800000 */
.L_x_22:
[----:B------:R-:W-:-:S04]  /*1200*/  IADD3 R18, PT, PT, R2, -0xfd, RZ ;  /* 0xffffff0302127810 */ /* 0x000fc80007ffe0ff */
[----:B------:R-:W-:-:S13]  /*1210*/  ISETP.GT.U32.AND P0, PT, R18, 0x1, PT ;  /* 0x000000011200780c */ /* 0x000fda0003f04070 */
[----:B------:R-:W-:Y:S05]  /*1220*/  @P0 BRA `(.L_x_24) ;  /* 0x0000000000780947 */ /* 0x000fea0003800000 */
[----:B------:R-:W-:Y:S01]  /*1230*/  LOP3.LUT R5, R8, 0x7fffff, RZ, 0xc0, !PT ;  /* 0x007fffff08057812 */ /* 0x000fe200078ec0ff */
[----:B------:R-:W-:-:S03]  /*1240*/  HFMA2 R15, -RZ, RZ, 0, 1.78813934326171875e-07 ;  /* 0x00000003ff0f7431 */ /* 0x000fc600000001ff */
[----:B------:R-:W-:-:S04]  /*1250*/  LOP3.LUT R5, R5, 0x3f800000, RZ, 0xfc, !PT ;  /* 0x3f80000005057812 */ /* 0x000fc800078efcff */
[----:B------:R-:W0:Y:S01]  /*1260*/  MUFU.RCP R6, R5 ;  /* 0x0000000500067308 */ /* 0x000e220000001000 */
[----:B------:R-:W-:Y:S01]  /*1270*/  SHF.L.U32 R15, R15, R18, RZ ;  /* 0x000000120f0f7219 */ /* 0x000fe200000006ff */
[----:B0-----:R-:W-:-:S04]  /*1280*/  FFMA R10, R5, R6, -1 ;  /* 0xbf800000050a7423 */ /* 0x001fc80000000006 */
[----:B------:R-:W-:-:S04]  /*1290*/  FADD.FTZ R11, -R10, -RZ ;  /* 0x800000ff0a0b7221 */ /* 0x000fc80000010100 */
[CCC-:B------:R-:W-:Y:S01]  /*12a0*/  FFMA.RM R10, R6.reuse, R11.reuse, R6.reuse ;  /* 0x0000000b060a7223 */ /* 0x1c0fe20000004006 */
[----:B------:R-:W-:-:S04]  /*12b0*/  FFMA.RP R11, R6, R11, R6 ;  /* 0x0000000b060b7223 */ /* 0x000fc80000008006 */
[C---:B------:R-:W-:Y:S02]  /*12c0*/  LOP3.LUT R6, R10.reuse, 0x7fffff, RZ, 0xc0, !PT ;  /* 0x007fffff0a067812 */ /* 0x040fe400078ec0ff */
[----:B------:R-:W-:Y:S02]  /*12d0*/  FSETP.NEU.FTZ.AND P0, PT, R10, R11, PT ;  /* 0x0000000b0a00720b */ /* 0x000fe40003f1d000 */
[----:B------:R-:W-:Y:S02]  /*12e0*/  LOP3.LUT R6, R6, 0x800000, RZ, 0xfc, !PT ;  /* 0x0080000006067812 */ /* 0x000fe400078efcff */
[----:B------:R-:W-:Y:S02]  /*12f0*/  SEL R10, RZ, 0xffffffff, !P0 ;  /* 0xffffffffff0a7807 */ /* 0x000fe40004000000 */
[----:B------:R-:W-:Y:S02]  /*1300*/  LOP3.LUT R15, R15, R6, RZ, 0xc0, !PT ;  /* 0x000000060f0f7212 */ /* 0x000fe400078ec0ff */
[----:B------:R-:W-:-:S02]  /*1310*/  IADD3 R5, PT, PT, -R10, RZ, RZ ;  /* 0x000000ff0a057210 */ /* 0x000fc40007ffe1ff */
[-C--:B------:R-:W-:Y:S02]  /*1320*/  SHF.R.U32.HI R15, RZ, R18.reuse, R15 ;  /* 0x00000012ff0f7219 */ /* 0x080fe4000001160f */
[----:B------:R-:W-:Y:S02]  /*1330*/  LOP3.LUT P1, RZ, R5, R18, R6, 0xf8, !PT ;  /* 0x0000001205ff7212 */ /* 0x000fe4000782f806 */
[C---:B------:R-:W-:Y:S02]  /*1340*/  LOP3.LUT P0, RZ, R15.reuse, 0x1, RZ, 0xc0, !PT ;  /* 0x000000010fff7812 */ /* 0x040fe4000780c0ff */
[----:B------:R-:W-:-:S04]  /*1350*/  LOP3.LUT P2, RZ, R15, 0x2, RZ, 0xc0, !PT ;  /* 0x000000020fff7812 */ /* 0x000fc8000784c0ff */
[----:B------:R-:W-:Y:S02]  /*1360*/  PLOP3.LUT P0, PT, P0, P1, P2, 0xe0, 0x0 ;  /* 0x000000000000781c */ /* 0x000fe40000703c20 */
[----:B------:R-:W-:Y:S02]  /*1370*/  LOP3.LUT P1, RZ, R8, 0x7fffff, RZ, 0xc0, !PT ;  /* 0x007fffff08ff7812 */ /* 0x000fe4000782c0ff */
[----:B------:R-:W-:-:S04]  /*1380*/  SEL R5, RZ, 0x1, !P0 ;  /* 0x00000001ff057807 */ /* 0x000fc80004000000 */
[----:B------:R-:W-:-:S04]  /*1390*/  IADD3 R5, PT, PT, -R5, RZ, RZ ;  /* 0x000000ff05057210 */ /* 0x000fc80007ffe1ff */
[----:B------:R-:W-:Y:S02]  /*13a0*/  ISETP.GE.AND P0, PT, R5, RZ, PT ;  /* 0x000000ff0500720c */ /* 0x000fe40003f06270 */
[----:B------:R-:W-:-:S04]  /*13b0*/  IADD3 R5, PT, PT, R2, -0xfc, RZ ;  /* 0xffffff0402057810 */ /* 0x000fc80007ffe0ff */
[----:B------:R-:W-:-:S07]  /*13c0*/  SHF.R.U32.HI R5, RZ, R5, R6 ;  /* 0x00000005ff057219 */ /* 0x000fce0000011606 */
[----:B------:R-:W-:-:S04]  /*13d0*/  @!P0 IADD3 R5, PT, PT, R5, 0x1, RZ ;  /* 0x0000000105058810 */ /* 0x000fc80007ffe0ff */
[----:B------:R-:W-:-:S04]  /*13e0*/  @!P1 SHF.L.U32 R5, R5, 0x1, RZ ;  /* 0x0000000105059819 */ /* 0x000fc800000006ff */
[----:B------:R-:W-:Y:S01]  /*13f0*/  LOP3.LUT R5, R5, 0x80000000, R8, 0xf8, !PT ;  /* 0x8000000005057812 */ /* 0x000fe200078ef808 */
[----:B------:R-:W-:Y:S06]  /*1400*/  BRA `(.L_x_23) ;  /* 0x0000000000047947 */ /* 0x000fec0003800000 */
.L_x_24:
[----:B------:R0:W1:Y:S02]  /*1410*/  MUFU.RCP R5, R8 ;  /* 0x0000000800057308 */ /* 0x0000640000001000 */
.L_x_23:
[----:B------:R-:W-:Y:S05]  /*1420*/  BSYNC.RECONVERGENT B2 ;  /* 0x0000000000027941 */ /* 0x000fea0003800200 */
.L_x_21:
[----:B-1----:R-:W-:Y:S01]  /*1430*/  MOV R11, R5 ;  /* 0x00000005000b7202 */ /* 0x002fe20000000f00 */
[----:B------:R-:W-:-:S04]  /*1440*/  HFMA2 R5, -RZ, RZ, 0, 0 ;  /* 0x00000000ff057431 */ /* 0x000fc800000001ff */
[----:B0-----:R-:W-:Y:S05]  /*1450*/  RET.REL.NODEC R4 `(computeIsolatedNonbondedHessians) ;  /* 0xffffffe804e87950 */ /* 0x001fea0003c3ffff */
        .weak           $__internal_1_$__cuda_sm20_sqrt_rn_f32_slowpath
        .type           $__internal_1_$__cuda_sm20_sqrt_rn_f32_slowpath,@function
        .size           $__internal_1_$__cuda_sm20_sqrt_rn_f32_slowpath,($__internal_2_$__cuda_sm3x_div_rn_noftz_f32_slowpath - $__internal_1_$__cuda_sm20_sqrt_rn_f32_slowpath)
$__internal_1_$__cuda_sm20_sqrt_rn_f32_slowpath:
[----:B------:R-:W-:-:S13]  /*1460*/  LOP3.LUT P0, RZ, R0, 0x7fffffff, RZ, 0xc0, !PT ;  /* 0x7fffffff00ff7812 */ /* 0x000fda000780c0ff */
[----:B------:R-:W-:Y:S01]  /*1470*/  @!P0 MOV R2, R0 ;  /* 0x0000000000028202 */ /* 0x000fe20000000f00 */
[----:B------:R-:W-:Y:S06]  /*1480*/  @!P0 BRA `(.L_x_25) ;  /* 0x0000000000408947 */ /* 0x000fec0003800000 */
[----:B------:R-:W-:-:S13]  /*1490*/  FSETP.GEU.FTZ.AND P0, PT, R0, RZ, PT ;  /* 0x000000ff0000720b */ /* 0x000fda0003f1e000 */
[----:B------:R-:W-:Y:S01]  /*14a0*/  @!P0 MOV R2, 0x7fffffff ;  /* 0x7fffffff00028802 */ /* 0x000fe20000000f00 */
[----:B------:R-:W-:Y:S06]  /*14b0*/  @!P0 BRA `(.L_x_25) ;  /* 0x0000000000348947 */ /* 0x000fec0003800000 */
[----:B------:R-:W-:-:S13]  /*14c0*/  FSETP.GTU.FTZ.AND P0, PT, |R0|, +INF , PT ;  /* 0x7f8000000000780b */ /* 0x000fda0003f1c200 */
[----:B------:R-:W-:Y:S01]  /*14d0*/  @P0 FADD.FTZ R2, R0, 1 ;  /* 0x3f80000000020421 */ /* 0x000fe20000010000 */
[----:B------:R-:W-:Y:S06]  /*14e0*/  @P0 BRA `(.L_x_25) ;  /* 0x0000000000280947 */ /* 0x000fec0003800000 */
[----:B------:R-:W-:-:S13]  /*14f0*/  FSETP.NEU.FTZ.AND P0, PT, |R0|, +INF , PT ;  /* 0x7f8000000000780b */ /* 0x000fda0003f1d200 */
[----:B------:R-:W-:-:S04]  /*1500*/  @P0 FFMA R3, R0, 1.84467440737095516160e+19, RZ ;  /* 0x5f80000000030823 */ /* 0x000fc800000000ff */
[----:B------:R-:W0:Y:S02]  /*1510*/  @P0 MUFU.RSQ R2, R3 ;  /* 0x0000000300020308 */ /* 0x000e240000001400 */
[----:B0-----:R-:W-:Y:S01]  /*1520*/  @P0 FMUL.FTZ R4, R3, R2 ;  /* 0x0000000203040220 */ /* 0x001fe20000410000 */
[----:B------:R-:W-:Y:S01]  /*1530*/  @P0 FMUL.FTZ R6, R2, 0.5 ;  /* 0x3f00000002060820 */ /* 0x000fe20000410000 */
[----:B------:R-:W-:Y:S02]  /*1540*/  @!P0 MOV R2, R0 ;  /* 0x0000000000028202 */ /* 0x000fe40000000f00 */
[----:B------:R-:W-:-:S04]  /*1550*/  @P0 FADD.FTZ R5, -R4, -RZ ;  /* 0x800000ff04050221 */ /* 0x000fc80000010100 */
[----:B------:R-:W-:-:S04]  /*1560*/  @P0 FFMA R5, R4, R5, R3 ;  /* 0x0000000504050223 */ /* 0x000fc80000000003 */
[----:B------:R-:W-:-:S04]  /*1570*/  @P0 FFMA R5, R5, R6, R4 ;  /* 0x0000000605050223 */ /* 0x000fc80000000004 */
[----:B------:R-:W-:-:S07]  /*1580*/  @P0 FMUL.FTZ R2, R5, 2.3283064365386962891e-10 ;  /* 0x2f80000005020820 */ /* 0x000fce0000410000 */
.L_x_25:
[----:B------:R-:W-:Y:S01]  /*1590*/  HFMA2 R3, -RZ, RZ, 0, 0 ;  /* 0x00000000ff037431 */ /* 0x000fe200000001ff */
[----:B------:R-:W-:Y:S02]  /*15a0*/  MOV R8, R2 ;  /* 0x0000000200087202 */ /* 0x000fe40000000f00 */
[----:B------:R-:W-:-:S04]  /*15b0*/  MOV R2, R13 ;  /* 0x0000000d00027202 */ /* 0x000fc80000000f00 */
[----:B------:R-:W-:Y:S05]  /*15c0*/  RET.REL.NODEC R2 `(computeIsolatedNonbondedHessians) ;  /* 0xffffffe8028c7950 */ /* 0x000fea0003c3ffff */
        .weak           $__internal_2_$__cuda_sm3x_div_rn_noftz_f32_slowpath
        .type           $__internal_2_$__cuda_sm3x_div_rn_noftz_f32_slowpath,@function
        .size           $__internal_2_$__cuda_sm3x_div_rn_noftz_f32_slowpath,(.L_x_637 - $__internal_2_$__cuda_sm3x_div_rn_noftz_f32_slowpath)
$__internal_2_$__cuda_sm3x_div_rn_noftz_f32_slowpath:
[----:B------:R-:W-:Y:S01]  /*15d0*/  SHF.R.U32.HI R11, RZ, 0x17, R2 ;  /* 0x00000017ff0b7819 */ /* 0x000fe20000011602 */
[----:B------:R-:W-:Y:S01]  /*15e0*/  BSSY.RECONVERGENT B2, `(.L_x_26) ;  /* 0x0000063000027945 */ /* 0x000fe20003800200 */
[----:B------:R-:W-:Y:S02]  /*15f0*/  SHF.R.U32.HI R14, RZ, 0x17, R3 ;  /* 0x00000017ff0e7819 */ /* 0x000fe40000011603 */
[----:B------:R-:W-:Y:S02]  /*1600*/  LOP3.LUT R11, R11, 0xff, RZ, 0xc0, !PT ;  /* 0x000000ff0b0b7812 */ /* 0x000fe400078ec0ff */
[----:B------:R-:W-:Y:S02]  /*1610*/  LOP3.LUT R14, R14, 0xff, RZ, 0xc0, !PT ;  /* 0x000000ff0e0e7812 */ /* 0x000fe400078ec0ff */
[----:B------:R-:W-:Y:S02]  /*1620*/  IADD3 R15, PT, PT, R11, -0x1, RZ ;  /* 0xffffffff0b0f7810 */ /* 0x000fe40007ffe0ff */
[----:B------:R-:W-:-:S02]  /*1630*/  IADD3 R16, PT, PT, R14, -0x1, RZ ;  /* 0xffffffff0e107810 */ /* 0x000fc40007ffe0ff */
[----:B------:R-:W-:Y:S02]  /*1640*/  ISETP.GT.U32.AND P0, PT, R15, 0xfd, PT ;  /* 0x000000fd0f00780c */ /* 0x000fe40003f04070 */
[----:B------:R-:W-:Y:S02]  /*1650*/  MOV R20, R3 ;  /* 0x0000000300147202 */ /* 0x000fe40000000f00 */
[----:B------:R-:W-:-:S13]  /*1660*/  ISETP.GT.U32.OR P0, PT, R16, 0xfd, P0 ;  /* 0x000000fd1000780c */ /* 0x000fda0000704470 */
[----:B------:R-:W-:Y:S01]  /*1670*/  @!P0 MOV R12, RZ ;  /* 0x000000ff000c8202 */ /* 0x000fe20000000f00 */
[----:B------:R-:W-:Y:S06]  /*1680*/  @!P0 BRA `(.L_x_27) ;  /* 0x00000000005c8947 */ /* 0x000fec0003800000 */
[----:B------:R-:W-:Y:S02]  /*1690*/  FSETP.GTU.FTZ.AND P0, PT, |R3|, +INF , PT ;  /* 0x7f8000000300780b */ /* 0x000fe40003f1c200 */
[----:B------:R-:W-:-:S04]  /*16a0*/  FSETP.GTU.FTZ.AND P1, PT, |R2|, +INF , PT ;  /* 0x7f8000000200780b */ /* 0x000fc80003f3c200 */
[----:B------:R-:W-:-:S13]  /*16b0*/  PLOP3.LUT P0, PT, P0, P1, PT, 0xf8, 0x8f ;  /* 0x00000000008f781c */ /* 0x000fda0000703f70 */
[----:B------:R-:W-:Y:S05]  /*16c0*/  @P0 BRA `(.L_x_28) ;  /* 0x00000004004c0947 */ /* 0x000fea0003800000 */
[----:B------:R-:W-:-:S13]  /*16d0*/  LOP3.LUT P0, RZ, R2, 0x7fffffff, R20, 0xc8, !PT ;  /* 0x7fffffff02ff7812 */ /* 0x000fda000780c814 */
[----:B------:R-:W-:Y:S05]  /*16e0*/  @!P0 BRA `(.L_x_29) ;  /* 0x00000004003c8947 */ /* 0x000fea0003800000 */
[C---:B------:R-:W-:Y:S02]  /*16f0*/  FSETP.NEU.FTZ.AND P2, PT, |R3|.reuse, +INF , PT ;  /* 0x7f8000000300780b */ /* 0x040fe40003f5d200 */
[----:B------:R-:W-:Y:S02]  /*1700*/  FSETP.NEU.FTZ.AND P1, PT, |R2|, +INF , PT ;  /* 0x7f8000000200780b */ /* 0x000fe40003f3d200 */
[----:B------:R-:W-:-:S11]  /*1710*/  FSETP.NEU.FTZ.AND P0, PT, |R3|, +INF , PT ;  /* 0x7f8000000300780b */ /* 0x000fd60003f1d200 */
[----:B------:R-:W-:Y:S05]  /*1720*/  @!P1 BRA !P2, `(.L_x_29) ;  /* 0x00000004002c9947 */ /* 0x000fea0005000000 */
[----:B------:R-:W-:-:S04]  /*1730*/  LOP3.LUT P2, RZ, R20, 0x7fffffff, RZ, 0xc0, !PT ;  /* 0x7fffffff14ff7812 */ /* 0x000fc8000784c0ff */
[----:B------:R-:W-:-:S13]  /*1740*/  PLOP3.LUT P1, PT, P1, P2, PT, 0x2f, 0xf2 ;  /* 0x0000000000f2781c */ /* 0x000fda0000f24577 */
[----:B------:R-:W-:Y:S05]  /*1750*/  @P1 BRA `(.L_x_30) ;  /* 0x0000000400181947 */ /* 0x000fea0003800000 */
[----:B------:R-:W-:-:S04]  /*1760*/  LOP3.LUT P1, RZ, R2, 0x7fffffff, RZ, 0xc0, !PT ;  /* 0x7fffffff02ff7812 */ /* 0x000fc8000782c0ff */
[----:B------:R-:W-:-:S13]  /*1770*/  PLOP3.LUT P0, PT, P0, P1, PT, 0x2f, 0xf2 ;  /* 0x0000000000f2781c */ /* 0x000fda0000702577 */
[----:B------:R-:W-:Y:S05]  /*1780*/  @P0 BRA `(.L_x_31) ;  /* 0x0000000400000947 */ /* 0x000fea0003800000 */
[----:B------:R-:W-:Y:S02]  /*1790*/  ISETP.GE.AND P0, PT, R16, RZ, PT ;  /* 0x000000ff1000720c */ /* 0x000fe40003f06270 */
[----:B------:R-:W-:-:S11]  /*17a0*/  ISETP.GE.AND P1, PT, R15, RZ, PT ;  /* 0x000000ff0f00720c */ /* 0x000fd60003f26270 */
[----:B------:R-:W-:Y:S01]  /*17b0*/  @P0 MOV R12, RZ ;  /* 0x000000ff000c0202 */ /* 0x000fe20000000f00 */
[----:B------:R-:W-:Y:S01]  /*17c0*/  @!P0 FFMA R20, R3, 1.84467440737095516160e+19, RZ ;  /* 0x5f80000003148823 */ /* 0x000fe200000000ff */
[----:B------:R-:W-:Y:S01]  /*17d0*/  @!P0 MOV R12, 0xffffffc0 ;  /* 0xffffffc0000c8802 */ /* 0x000fe20000000f00 */
[----:B------:R-:W-:-:S03]  /*17e0*/  @!P1 FFMA R2, R2, 1.84467440737095516160e+19, RZ ;  /* 0x5f80000002029823 */ /* 0x000fc600000000ff */
[----:B------:R-:W-:-:S07]  /*17f0*/  @!P1 IADD3 R12, PT, PT, R12, 0x40, RZ ;  /* 0x000000400c0c9810 */ /* 0x000fce0007ffe0ff */
.L_x_27:
[----:B------:R-:W-:Y:S01]  /*1800*/  LEA R23, R11, 0xc0800000, 0x17 ;  /* 0xc08000000b177811 */ /* 0x000fe200078eb8ff */
[----:B------:R-:W-:Y:S01]  /*1810*/  BSSY.RECONVERGENT B3, `(.L_x_32) ;  /* 0x0000036000037945 */ /* 0x000fe20003800200 */
[----:B------:R-:W-:Y:S02]  /*1820*/  IADD3 R14, PT, PT, R14, -0x7f, RZ ;  /* 0xffffff810e0e7810 */ /* 0x000fe40007ffe0ff */
[----:B------:R-:W-:-:S03]  /*1830*/  IADD3 R23, PT, PT, -R23, R2, RZ ;  /* 0x0000000217177210 */ /* 0x000fc60007ffe1ff */
[C---:B------:R-:W-:Y:S01]  /*1840*/  IMAD R2, R14.reuse, -0x800000, R20 ;  /* 0xff8000000e027824 */ /* 0x040fe200078e0214 */
[----:B------:R0:W1:Y:S01]  /*1850*/  MUFU.RCP R16, R23 ;  /* 0x0000001700107308 */ /* 0x0000620000001000 */
[----:B------:R-:W-:Y:S01]  /*1860*/  FADD.FTZ R15, -R23, -RZ ;  /* 0x800000ff170f7221 */ /* 0x000fe20000010100 */
[----:B0-----:R-:W-:-:S04]  /*1870*/  IADD3 R23, PT, PT, R14, 0x7f, -R11 ;  /* 0x0000007f0e177810 */ /* 0x001fc80007ffe80b */
[----:B------:R-:W-:Y:S01]  /*1880*/  IADD3 R23, PT, PT, R23, R12, RZ ;  /* 0x0000000c17177210 */ /* 0x000fe20007ffe0ff */
[----:B-1----:R-:W-:-:S04]  /*1890*/  FFMA R21, R16, R15, 1 ;  /* 0x3f80000010157423 */ /* 0x002fc8000000000f */
[----:B------:R-:W-:-:S04]  /*18a0*/  FFMA R21, R16, R21, R16 ;  /* 0x0000001510157223 */ /* 0x000fc80000000010 */
[----:B------:R-:W-:-:S04]  /*18b0*/  FFMA R16, R2, R21, RZ ;  /* 0x0000001502107223 */ /* 0x000fc800000000ff */
[----:B------:R-:W-:-:S04]  /*18c0*/  FFMA R20, R15, R16, R2 ;  /* 0x000000100f147223 */ /* 0x000fc80000000002 */
[----:B------:R-:W-:-:S04]  /*18d0*/  FFMA R20, R21, R20, R16 ;  /* 0x0000001415147223 */ /* 0x000fc80000000010 */
[----:B------:R-:W-:-:S04]  /*18e0*/  FFMA R15, R15, R20, R2 ;  /* 0x000000140f0f7223 */ /* 0x000fc80000000002 */
[----:B------:R-:W-:-:S05]  /*18f0*/  FFMA R2, R21, R15, R20 ;  /* 0x0000000f15027223 */ /* 0x000fca0000000014 */
[----:B------:R-:W-:-:S04]  /*1900*/  SHF.R.U32.HI R11, RZ, 0x17, R2 ;  /* 0x00000017ff0b7819 */ /* 0x000fc80000011602 */
[----:B------:R-:W-:-:S04]  /*1910*/  LOP3.LUT R12, R11, 0xff, RZ, 0xc0, !PT ;  /* 0x000000ff0b0c7812 */ /* 0x000fc800078ec0ff */
[----:B------:R-:W-:-:S04]  /*1920*/  IADD3 R11, PT, PT, R12, R23, RZ ;  /* 0x000000170c0b7210 */ /* 0x000fc80007ffe0ff */
[----:B------:R-:W-:-:S04]  /*1930*/  IADD3 R12, PT, PT, R11, -0x1, RZ ;  /* 0xffffffff0b0c7810 */ /* 0x000fc80007ffe0ff */
[----:B------:R-:W-:-:S13]  /*1940*/  ISETP.GE.U32.AND P0, PT, R12, 0xfe, PT ;  /* 0x000000fe0c00780c */ /* 0x000fda0003f06070 */
[----:B------:R-:W-:Y:S05]  /*1950*/  @!P0 BRA `(.L_x_33) ;  /* 0x0000000000808947 */ /* 0x000fea0003800000 */
[----:B------:R-:W-:-:S13]  /*1960*/  ISETP.GT.AND P0, PT, R11, 0xfe, PT ;  /* 0x000000fe0b00780c */ /* 0x000fda0003f04270 */
[----:B------:R-:W-:Y:S05]  /*1970*/  @P0 BRA `(.L_x_34) ;  /* 0x00000000006c0947 */ /* 0x000fea0003800000 */
[----:B------:R-:W-:-:S13]  /*1980*/  ISETP.GE.AND P0, PT, R11, 0x1, PT ;  /* 0x000000010b00780c */ /* 0x000fda0003f06270 */
[----:B------:R-:W-:Y:S05]  /*1990*/  @P0 BRA `(.L_x_35) ;  /* 0x0000000000740947 */ /* 0x000fea0003800000 */
[----:B------:R-:W-:Y:S02]  /*19a0*/  ISETP.GE.AND P0, PT, R11, -0x18, PT ;  /* 0xffffffe80b00780c */ /* 0x000fe40003f06270 */
[----:B------:R-:W-:-:S11]  /*19b0*/  LOP3.LUT R2, R2, 0x80000000, RZ, 0xc0, !PT ;  /* 0x8000000002027812 */ /* 0x000fd600078ec0ff */
[----:B------:R-:W-:Y:S05]  /*19c0*/  @!P0 BRA `(.L_x_35) ;  /* 0x0000000000688947 */ /* 0x000fea0003800000 */
[CCC-:B------:R-:W-:Y:S01]  /*19d0*/  FFMA.RZ R12, R21.reuse, R15.reuse, R20.reuse ;  /* 0x0000000f150c7223 */ /* 0x1c0fe2000000c014 */
[CCC-:B------:R-:W-:Y:S01]  /*19e0*/  FFMA.RP R14, R21.reuse, R15.reuse, R20.reuse ;  /* 0x0000000f150e7223 */ /* 0x1c0fe20000008014 */
[----:B------:R-:W-:Y:S01]  /*19f0*/  FFMA.RM R21, R21, R15, R20 ;  /* 0x0000000f15157223 */ /* 0x000fe20000004014 */
[C---:B------:R-:W-:Y:S02]  /*1a00*/  IADD3 R15, PT, PT, R11.reuse, 0x20, RZ ;  /* 0x000000200b0f7810 */ /* 0x040fe40007ffe0ff */
[----:B------:R-:W-:Y:S02]  /*1a10*/  LOP3.LUT R12, R12, 0x7fffff, RZ, 0xc0, !PT ;  /* 0x007fffff0c0c7812 */ /* 0x000fe400078ec0ff */
[C---:B------:R-:W-:Y:S02]  /*1a20*/  ISETP.NE.AND P2, PT, R11.reuse, RZ, PT ;  /* 0x000000ff0b00720c */ /* 0x040fe40003f45270 */
[----:B------:R-:W-:Y:S02]  /*1a30*/  LOP3.LUT R12, R12, 0x800000, RZ, 0xfc, !PT ;  /* 0x008000000c0c7812 */ /* 0x000fe400078efcff */
[----:B------:R-:W-:-:S02]  /*1a40*/  ISETP.NE.AND P1, PT, R11, RZ, PT ;  /* 0x000000ff0b00720c */ /* 0x000fc40003f25270 */
[----:B------:R-:W-:Y:S02]  /*1a50*/  IADD3 R11, PT, PT, -R11, RZ, RZ ;  /* 0x000000ff0b0b7210 */ /* 0x000fe40007ffe1ff */
[----:B------:R-:W-:Y:S02]  /*1a60*/  SHF.L.U32 R15, R12, R15, RZ ;  /* 0x0000000f0c0f7219 */ /* 0x000fe400000006ff */
[----:B------:R-:W-:Y:S02]  /*1a70*/  FSETP.NEU.FTZ.AND P0, PT, R14, R21, PT ;  /* 0x000000150e00720b */ /* 0x000fe40003f1d000 */
[----:B------:R-:W-:Y:S02]  /*1a80*/  SEL R11, R11, RZ, P2 ;  /* 0x000000ff0b0b7207 */ /* 0x000fe40001000000 */
[----:B------:R-:W-:Y:S02]  /*1a90*/  ISETP.NE.AND P1, PT, R15, RZ, P1 ;  /* 0x000000ff0f00720c */ /* 0x000fe40000f25270 */
[----:B------:R-:W-:-:S02]  /*1aa0*/  SHF.R.U32.HI R12, RZ, R11, R12 ;  /* 0x0000000bff0c7219 */ /* 0x000fc4000001160c */
[----:B------:R-:W-:Y:S02]  /*1ab0*/  PLOP3.LUT P0, PT, P0, P1, PT, 0xf8, 0x8f ;  /* 0x00000000008f781c */ /* 0x000fe40000703f70 */
[----:B------:R-:W-:Y:S02]  /*1ac0*/  SHF.R.U32.HI R11, RZ, 0x1, R12 ;  /* 0x00000001ff0b7819 */ /* 0x000fe4000001160c */
[----:B------:R-:W-:-:S04]  /*1ad0*/  SEL R14, RZ, 0x1, !P0 ;  /* 0x00000001ff0e7807 */ /* 0x000fc80004000000 */
[----:B------:R-:W-:-:S04]  /*1ae0*/  LOP3.LUT R15, R14, 0x1, R11, 0xf8, !PT ;  /* 0x000000010e0f7812 */ /* 0x000fc800078ef80b */
[----:B------:R-:W-:-:S04]  /*1af0*/  LOP3.LUT R12, R15, R12, RZ, 0xc0, !PT ;  /* 0x0000000c0f0c7212 */ /* 0x000fc800078ec0ff */
[----:B------:R-:W-:-:S04]  /*1b00*/  IADD3 R11, PT, PT, R11, R12, RZ ;  /* 0x0000000c0b0b7210 */ /* 0x000fc80007ffe0ff */
[----:B------:R-:W-:Y:S01]  /*1b10*/  LOP3.LUT R2, R11, R2, RZ, 0xfc, !PT ;  /* 0x000000020b027212 */ /* 0x000fe200078efcff */
[----:B------:R-:W-:Y:S06]  /*1b20*/  BRA `(.L_x_35) ;  /* 0x0000000000107947 */ /* 0x000fec0003800000 */
.L_x_34:
[----:B------:R-:W-:-:S04]  /*1b30*/  LOP3.LUT R2, R2, 0x80000000, RZ, 0xc0, !PT ;  /* 0x8000000002027812 */ /* 0x000fc800078ec0ff */
[----:B------:R-:W-:Y:S01]  /*1b40*/  LOP3.LUT R2, R2, 0x7f800000, RZ, 0xfc, !PT ;  /* 0x7f80000002027812 */ /* 0x000fe200078efcff */
[----:B------:R-:W-:Y:S06]  /*1b50*/  BRA `(.L_x_35) ;  /* 0x0000000000047947 */ /* 0x000fec0003800000 */
.L_x_33:
[----:B------:R-:W-:-:S07]  /*1b60*/  LEA R2, R23, R2, 0x17 ;  /* 0x0000000217027211 */ /* 0x000fce00078eb8ff */
.L_x_35:
[----:B------:R-:W-:Y:S05]  /*1b70*/  BSYNC.RECONVERGENT B3 ;  /* 0x0000000000037941 */ /* 0x000fea0003800200 */
.L_x_32:
[----:B------:R-:W-:Y:S05]  /*1b80*/  BRA `(.L_x_36) ;  /* 0x0000000000207947 */ /* 0x000fea0003800000 */
.L_x_31:
[----:B------:R-:W-:-:S04]  /*1b90*/  LOP3.LUT R2, R2, 0x80000000, R20, 0x48, !PT ;  /* 0x8000000002027812 */ /* 0x000fc800078e4814 */
[----:B------:R-:W-:Y:S01]  /*1ba0*/  LOP3.LUT R2, R2, 0x7f800000, RZ, 0xfc, !PT ;  /* 0x7f80000002027812 */ /* 0x000fe200078efcff */
[----:B------:R-:W-:Y:S06]  /*1bb0*/  BRA `(.L_x_36) ;  /* 0x0000000000147947 */ /* 0x000fec0003800000 */
.L_x_30:
[----:B------:R-:W-:Y:S01]  /*1bc0*/  LOP3.LUT R2, R2, 0x80000000, R20, 0x48, !PT ;  /* 0x8000000002027812 */ /* 0x000fe200078e4814 */
[----:B------:R-:W-:Y:S06]  /*1bd0*/  BRA `(.L_x_36) ;  /* 0x00000000000c7947 */ /* 0x000fec0003800000 */
.L_x_29:
[----:B------:R-:W0:Y:S01]  /*1be0*/  MUFU.RSQ R2, -QNAN ;  /* 0xffc0000000027908 */ /* 0x000e220000001400 */
[----:B------:R-:W-:Y:S05]  /*1bf0*/  BRA `(.L_x_36) ;  /* 0x0000000000047947 */ /* 0x000fea0003800000 */
.L_x_28:
[----:B------:R-:W-:-:S07]  /*1c00*/  FADD.FTZ R2, R3, R2 ;  /* 0x0000000203027221 */ /* 0x000fce0000010000 */
.L_x_36:
[----:B------:R-:W-:Y:S05]  /*1c10*/  BSYNC.RECONVERGENT B2 ;  /* 0x0000000000027941 */ /* 0x000fea0003800200 */
.L_x_26:
[----:B------:R-:W-:-:S04]  /*1c20*/  HFMA2 R11, -RZ, RZ, 0, 0 ;  /* 0x00000000ff0b7431 */ /* 0x000fc800000001ff */
[----:B0-----:R-:W-:Y:S05]  /*1c30*/  RET.REL.NODEC R10 `(computeIsolatedNonbondedHessians) ;  /* 0xffffffe00af07950 */ /* 0x001fea0003c3ffff */
.L_x_37:
        /* <DEDUP_REMOVED lines=12> */
.L_x_637:


//--------------------- .text.computeNonbondedPairHessians --------------------------
	.section	.text.computeNonbondedPairHessians,"ax",@progbits
	.align	128
        .global         computeNonbondedPairHessians
        .type           computeNonbondedPairHessians,@function
        .size           computeNonbondedPairHessians,(.L_x_640 - computeNonbondedPairHessians)
        .other          computeNonbondedPairHessians,@"STO_CUDA_ENTRY STV_DEFAULT"
computeNonbondedPairHessians:
.text.computeNonbondedPairHessians:
        /* <DEDUP_REMOVED lines=21> */
[----:B---3--:R-:W-:-:S04]  /*0150*/  IMAD.WIDE R16, R16, 0x4, R14 ;  /* 0x0000000410107825 */ /* 0x008fc800078e020e */
[----:B--2---:R-:W-:Y:S01]  /*0160*/  FADD R20, -R5, R9 ;  /* 0x0000000905147221 */ /* 0x004fe20000000100 */
[----:B------:R-:W-:Y:S01]  /*0170*/  FADD R22, -R4, R8 ;  /* 0x0000000804167221 */ /* 0x000fe20000000100 */
[----:B------:R-:W-:Y:S02]  /*0180*/  FADD R21, -R6, R10 ;  /* 0x0000000a06157221 */ /* 0x000fe40000000100 */
[----:B------:R-:W-:-:S04]  /*0190*/  FMUL R13, R20, R20 ;  /* 0x00000014140d7220 */ /* 0x000fc80000400000 */
[----:B------:R-:W-:-:S04]  /*01a0*/  FFMA R0, R22, R22, R13 ;  /* 0x0000001616007223 */ /* 0x000fc8000000000d */
[----:B------:R-:W-:-:S04]  /*01b0*/  FFMA R13, R21, R21, R0 ;  /* 0x00000015150d7223 */ /* 0x000fc80000000000 */
[----:B------:R0:W1:Y:S01]  /*01c0*/  MUFU.RSQ R0, R13 ;  /* 0x0000000d00007308 */ /* 0x0000620000001400 */
[----:B------:R-:W-:-:S04]  /*01d0*/  IADD3 R2, PT, PT, R13, -0xd000000, RZ ;  /* 0xf30000000d027810 */ /* 0x000fc80007ffe0ff */
[----:B------:R-:W-:-:S13]  /*01e0*/  ISETP.GT.U32.AND P0, PT, R2, 0x727fffff, PT ;  /* 0x727fffff0200780c */ /* 0x000fda0003f04070 */
[----:B01----:R-:W-:Y:S05]  /*01f0*/  @!P0 BRA `(.L_x_39) ;  /* 0x00000000000c8947 */ /* 0x003fea0003800000 */
[----:B------:R-:W-:-:S07]  /*0200*/  MOV R6, 0x220 ;  /* 0x0000022000067802 */ /* 0x000fce0000000f00 */
[----:B------:R-:W-:Y:S05]  /*0210*/  CALL.REL.NOINC `($__internal_4_$__cuda_sm20_sqrt_rn_f32_slowpath) ;  /* 0x0000001000987944 */ /* 0x000fea0003c00000 */
[----:B------:R-:W-:Y:S05]  /*0220*/  BRA `(.L_x_40) ;  /* 0x0000000000107947 */ /* 0x000fea0003800000 */
.L_x_39:
[----:B------:R-:W-:Y:S01]  /*0230*/  FMUL.FTZ R2, R13, R0 ;  /* 0x000000000d027220 */ /* 0x000fe20000410000 */
[----:B------:R-:W-:-:S03]  /*0240*/  FMUL.FTZ R0, R0, 0.5 ;  /* 0x3f00000000007820 */ /* 0x000fc60000410000 */
[----:B------:R-:W-:-:S04]  /*0250*/  FFMA R9, -R2, R2, R13 ;  /* 0x0000000202097223 */ /* 0x000fc8000000010d */
[----:B------:R-:W-:-:S07]  /*0260*/  FFMA R9, R9, R0, R2 ;  /* 0x0000000009097223 */ /* 0x000fce0000000002 */
.L_x_40:
[----:B------:R-:W-:Y:S05]  /*0270*/  BSYNC.RECONVERGENT B0 ;  /* 0x0000000000007941 */ /* 0x000fea0003800200 */
.L_x_38:
[----:B------:R-:W-:Y:S01]  /*0280*/  FSETP.GEU.AND P0, PT, R9, 1.00000001335143196e-10, PT ;  /* 0x2edbe6ff0900780b */ /* 0x000fe20003f0e000 */
[----:B------:R-:W-:Y:S01]  /*0290*/  BSSY.RECONVERGENT B0, `(.L_x_41) ;  /* 0x000009c000007945 */ /* 0x000fe20003800200 */
[----:B------:R-:W-:Y:S01]  /*02a0*/  HFMA2 R10, -RZ, RZ, 0, 0 ;  /* 0x00000000ff0a7431 */ /* 0x000fe200000001ff */
[----:B------:R-:W-:Y:S01]  /*02b0*/  CS2R R14, SRZ ;  /* 0x00000000000e7805 */ /* 0x000fe2000001ff00 */
[----:B------:R-:W-:Y:S01]  /*02c0*/  HFMA2 R8, -RZ, RZ, 0, 0 ;  /* 0x00000000ff087431 */ /* 0x000fe200000001ff */
[----:B------:R-:W-:Y:S01]  /*02d0*/  CS2R R18, SRZ ;  /* 0x0000000000127805 */ /* 0x000fe2000001ff00 */
[----:B------:R-:W-:Y:S01]  /*02e0*/  HFMA2 R0, -RZ, RZ, 0, 0 ;  /* 0x00000000ff007431 */ /* 0x000fe200000001ff */
[----:B------:R-:W-:Y:S02]  /*02f0*/  MOV R24, RZ ;  /* 0x000000ff00187202 */ /* 0x000fe40000000f00 */
        /* <DEDUP_REMOVED lines=12> */
[----:B-----5:R-:W-:Y:S05]  /*03c0*/  CALL.REL.NOINC `($__internal_3_$__cuda_sm20_rcp_rn_f32_slowpath) ;  /* 0x0000000c00587944 */ /* 0x020fea0003c00000 */
[----:B------:R-:W-:Y:S05]  /*03d0*/  BRA `(.L_x_45) ;  /* 0x0000000000107947 */ /* 0x000fea0003800000 */
.L_x_44:
[----:B------:R-:W0:Y:S02]  /*03e0*/  MUFU.RCP R2, R9 ;  /* 0x0000000900027308 */ /* 0x000e240000001000 */
[----:B0-----:R-:W-:-:S04]  /*03f0*/  FFMA R4, R2, R9, -1 ;  /* 0xbf80000002047423 */ /* 0x001fc80000000009 */
[----:B------:R-:W-:-:S04]  /*0400*/  FADD.FTZ R17, -R4, -RZ ;  /* 0x800000ff04117221 */ /* 0x000fc80000010100 */
[----:B------:R-:W-:-:S07]  /*0410*/  FFMA R17, R2, R17, R2 ;  /* 0x0000001102117223 */ /* 0x000fce0000000002 */
.L_x_45:
[----:B------:R-:W-:Y:S05]  /*0420*/  BSYNC.RECONVERGENT B1 ;  /* 0x0000000000017941 */ /* 0x000fea0003800200 */
.L_x_43:
[----:B------:R-:W0:Y:S01]  /*0430*/  MUFU.RCP R19, R9 ;  /* 0x0000000900137308 */ /* 0x000e220000001000 */
[----:B------:R-:W-:Y:S01]  /*0440*/  BSSY.RECONVERGENT B1, `(.L_x_46) ;  /* 0x000000e000017945 */ /* 0x000fe20003800200 */
[-C--:B------:R-:W-:Y:S01]  /*0450*/  FMUL R6, R22, R17.reuse ;  /* 0x0000001116067220 */ /* 0x080fe20000400000 */
[-C--:B------:R-:W-:Y:S01]  /*0460*/  FMUL R5, R20, R17.reuse ;  /* 0x0000001114057220 */ /* 0x080fe20000400000 */
[----:B------:R-:W-:-:S04]  /*0470*/  FMUL R4, R21, R17 ;  /* 0x0000001115047220 */ /* 0x000fc80000400000 */
[----:B-----5:R-:W1:Y:S01]  /*0480*/  FCHK P0, R0, R9 ;  /* 0x0000000900007302 */ /* 0x020e620000000000 */
[----:B0-----:R-:W-:-:S04]  /*0490*/  FFMA R2, R19, -R9, 1 ;  /* 0x3f80000013027423 */ /* 0x001fc80000000809 */
[----:B------:R-:W-:-:S04]  /*04a0*/  FFMA R19, R19, R2, R19 ;  /* 0x0000000213137223 */ /* 0x000fc80000000013 */
[----:B------:R-:W-:-:S04]  /*04b0*/  FFMA R2, R0, R19, RZ ;  /* 0x0000001300027223 */ /* 0x000fc800000000ff */
[----:B------:R-:W-:-:S04]  /*04c0*/  FFMA R8, R2, -R9, R0 ;  /* 0x8000000902087223 */ /* 0x000fc80000000000 */
[----:B------:R-:W-:Y:S01]  /*04d0*/  FFMA R2, R19, R8, R2 ;  /* 0x0000000813027223 */ /* 0x000fe20000000002 */
[----:B-1----:R-:W-:Y:S06]  /*04e0*/  @!P0 BRA `(.L_x_47) ;  /* 0x00000000000c8947 */ /* 0x002fec0003800000 */
[----:B------:R-:W-:Y:S02]  /*04f0*/  MOV R2, R9 ;  /* 0x0000000900027202 */ /* 0x000fe40000000f00 */
[----:B------:R-:W-:-:S07]  /*0500*/  MOV R8, 0x520 ;  /* 0x0000052000087802 */ /* 0x000fce0000000f00 */
[----:B------:R-:W-:Y:S05]  /*0510*/  CALL.REL.NOINC `($__internal_5_$__cuda_sm3x_div_rn_noftz_f32_slowpath) ;  /* 0x0000001000347944 */ /* 0x000fea0003c00000 */
.L_x_47:
[----:B------:R-:W-:Y:S05]  /*0520*/  BSYNC.RECONVERGENT B1 ;  /* 0x0000000000017941 */ /* 0x000fea0003800200 */
.L_x_46:
        /* <DEDUP_REMOVED lines=16> */
[----:B------:R-:W-:Y:S05]  /*0630*/  CALL.REL.NOINC `($__internal_5_$__cuda_sm3x_div_rn_noftz_f32_slowpath) ;  /* 0x0000000c00ec7944 */ /* 0x000fea0003c00000 */
.L_x_49:
[----:B------:R-:W-:Y:S05]  /*0640*/  BSYNC.RECONVERGENT B1 ;  /* 0x0000000000017941 */ /* 0x000fea0003800200 */
.L_x_48:
        /* <DEDUP_REMOVED lines=14> */
[----:B------:R-:W-:Y:S05]  /*0730*/  CALL.REL.NOINC `($__internal_5_$__cuda_sm3x_div_rn_noftz_f32_slowpath) ;  /* 0x0000000c00ac7944 */ /* 0x000fea0003c00000 */
.L_x_51:
[----:B------:R-:W-:Y:S05]  /*0740*/  BSYNC.RECONVERGENT B1 ;  /* 0x0000000000017941 */ /* 0x000fea0003800200 */
.L_x_50:
[----:B------:R-:W-:Y:S01]  /*0750*/  FMUL R19, R13, R9 ;  /* 0x000000090d137220 */ /* 0x000fe20000400000 */
[----:B------:R-:W-:Y:S01]  /*0760*/  FMUL R7, R7, R11 ;  /* 0x0000000b07077220 */ /* 0x000fe20000400000 */
[----:B------:R-:W-:Y:S01]  /*0770*/  BSSY.RECONVERGENT B1, `(.L_x_52) ;  /* 0x0000011000017945 */ /* 0x000fe20003800200 */
[----:B------:R-:W-:Y:S01]  /*0780*/  FADD R16, -R16, R17 ;  /* 0x0000001110107221 */ /* 0x000fe20000000100 */
[----:B------:R-:W0:Y:S01]  /*0790*/  MUFU.RCP R8, R19 ;  /* 0x0000001300087308 */ /* 0x000e220000001000 */
[----:B------:R-:W-:Y:S01]  /*07a0*/  FMUL R22, R7, 138.935455322265625 ;  /* 0x430aef7a07167820 */ /* 0x000fe20000400000 */
[----:B------:R-:W-:-:S03]  /*07b0*/  FMUL R24, R2, 7 ;  /* 0x40e0000002187820 */ /* 0x000fc60000400000 */
[----:B------:R-:W-:-:S04]  /*07c0*/  FADD R0, R22, R22 ;  /* 0x0000001616007221 */ /* 0x000fc80000000000 */
[----:B------:R-:W1:Y:S01]  /*07d0*/  FCHK P0, R0, R19 ;  /* 0x0000001300007302 */ /* 0x000e620000000000 */
[----:B0-----:R-:W-:-:S04]  /*07e0*/  FFMA R7, -R19, R8, 1 ;  /* 0x3f80000013077423 */ /* 0x001fc80000000108 */
[----:B------:R-:W-:-:S04]  /*07f0*/  FFMA R7, R8, R7, R8 ;  /* 0x0000000708077223 */ /* 0x000fc80000000008 */
[----:B------:R-:W-:-:S04]  /*0800*/  FFMA R8, R0, R7, RZ ;  /* 0x0000000700087223 */ /* 0x000fc800000000ff */
[----:B------:R-:W-:-:S04]  /*0810*/  FFMA R10, -R19, R8, R0 ;  /* 0x00000008130a7223 */ /* 0x000fc80000000100 */
[----:B------:R-:W-:Y:S01]  /*0820*/  FFMA R7, R7, R10, R8 ;  /* 0x0000000a07077223 */ /* 0x000fe20000000008 */
[----:B-1----:R-:W-:Y:S06]  /*0830*/  @!P0 BRA `(.L_x_53) ;  /* 0x0000000000108947 */ /* 0x002fec0003800000 */
[----:B------:R-:W-:Y:S02]  /*0840*/  MOV R2, R19 ;  /* 0x0000001300027202 */ /* 0x000fe40000000f00 */
[----:B------:R-:W-:-:S07]  /*0850*/  MOV R8, 0x870 ;  /* 0x0000087000087802 */ /* 0x000fce0000000f00 */
[----:B------:R-:W-:Y:S05]  /*0860*/  CALL.REL.NOINC `($__internal_5_$__cuda_sm3x_div_rn_noftz_f32_slowpath) ;  /* 0x0000000c00607944 */ /* 0x000fea0003c00000 */
[----:B------:R-:W-:-:S07]  /*0870*/  MOV R7, R2 ;  /* 0x0000000200077202 */ /* 0x000fce0000000f00 */
.L_x_53:
[----:B------:R-:W-:Y:S05]  /*0880*/  BSYNC.RECONVERGENT B1 ;  /* 0x0000000000017941 */ /* 0x000fea0003800200 */
.L_x_52:
[----:B------:R-:W0:Y:S01]  /*0890*/  MUFU.RCP R0, R13 ;  /* 0x0000000d00007308 */ /* 0x000e220000001000 */
[----:B------:R-:W-:Y:S07]  /*08a0*/  BSSY.RECONVERGENT B1, `(.L_x_54) ;  /* 0x000000c000017945 */ /* 0x000fee0003800200 */
        /* <DEDUP_REMOVED lines=8> */
[----:B------:R-:W-:Y:S02]  /*0930*/  MOV R2, R13 ;  /* 0x0000000d00027202 */ /* 0x000fe40000000f00 */
[----:B------:R-:W-:-:S07]  /*0940*/  MOV R8, 0x960 ;  /* 0x0000096000087802 */ /* 0x000fce0000000f00 */
[----:B------:R-:W-:Y:S05]  /*0950*/  CALL.REL.NOINC `($__internal_5_$__cuda_sm3x_div_rn_noftz_f32_slowpath) ;  /* 0x0000000c00247944 */ /* 0x000fea0003c00000 */
.L_x_55:
[----:B------:R-:W-:Y:S05]  /*0960*/  BSYNC.RECONVERGENT B1 ;  /* 0x0000000000017941 */ /* 0x000fea0003800200 */
.L_x_54:
[----:B------:R-:W0:Y:S01]  /*0970*/  MUFU.RCP R0, R9 ;  /* 0x0000000900007308 */ /* 0x000e220000001000 */
[----:B------:R-:W-:Y:S01]  /*0980*/  FADD R8, R15, -R2 ;  /* 0x800000020f087221 */ /* 0x000fe20000000000 */
[----:B------:R-:W-:Y:S01]  /*0990*/  BSSY.RECONVERGENT B1, `(.L_x_56) ;  /* 0x0000013000017945 */ /* 0x000fe20003800200 */
[----:B------:R-:W-:Y:S01]  /*09a0*/  FFMA R16, R24, R16, R7 ;  /* 0x0000001018107223 */ /* 0x000fe20000000007 */
[CC--:B------:R-:W-:Y:S01]  /*09b0*/  FMUL R7, R6.reuse, R5.reuse ;  /* 0x0000000506077220 */ /* 0x0c0fe20000400000 */
[C---:B------:R-:W-:Y:S01]  /*09c0*/  FMUL R13, R5.reuse, R5 ;  /* 0x00000005050d7220 */ /* 0x040fe20000400000 */
[-C--:B------:R-:W-:Y:S01]  /*09d0*/  FMUL R15, R6, R4.reuse ;  /* 0x00000004060f7220 */ /* 0x080fe20000400000 */
[-C--:B------:R-:W-:Y:S01]  /*09e0*/  FMUL R5, R5, R4.reuse ;  /* 0x0000000405057220 */ /* 0x080fe20000400000 */
[----:B------:R-:W1:Y:S01]  /*09f0*/  FCHK P0, R8, R9 ;  /* 0x0000000908007302 */ /* 0x000e620000000000 */
[----:B------:R-:W-:Y:S01]  /*0a00*/  FMUL R17, R4, R4 ;  /* 0x0000000404117220 */ /* 0x000fe20000400000 */
[----:B0-----:R-:W-:-:S04]  /*0a10*/  FFMA R11, R0, -R9, 1 ;  /* 0x3f800000000b7423 */ /* 0x001fc80000000809 */
[----:B------:R-:W-:-:S04]  /*0a20*/  FFMA R0, R0, R11, R0 ;  /* 0x0000000b00007223 */ /* 0x000fc80000000000 */
[----:B------:R-:W-:-:S04]  /*0a30*/  FFMA R11, R0, R8, RZ ;  /* 0x00000008000b7223 */ /* 0x000fc800000000ff */
[----:B------:R-:W-:-:S04]  /*0a40*/  FFMA R2, R11, -R9, R8 ;  /* 0x800000090b027223 */ /* 0x000fc80000000008 */
[----:B------:R-:W-:Y:S01]  /*0a50*/  FFMA R2, R0, R2, R11 ;  /* 0x0000000200027223 */ /* 0x000fe2000000000b */
[----:B------:R-:W-:Y:S01]  /*0a60*/  FMUL R11, R6, R6 ;  /* 0x00000006060b7220 */ /* 0x000fe20000400000 */
[----:B-1----:R-:W-:Y:S06]  /*0a70*/  @!P0 BRA `(.L_x_57) ;  /* 0x0000000000108947 */ /* 0x002fec0003800000 */
[----:B------:R-:W-:Y:S02]  /*0a80*/  MOV R0, R8 ;  /* 0x0000000800007202 */ /* 0x000fe40000000f00 */
[----:B------:R-:W-:Y:S02]  /*0a90*/  MOV R2, R9 ;  /* 0x0000000900027202 */ /* 0x000fe40000000f00 */
[----:B------:R-:W-:-:S07]  /*0aa0*/  MOV R8, 0xac0 ;  /* 0x00000ac000087802 */ /* 0x000fce0000000f00 */
[----:B------:R-:W-:Y:S05]  /*0ab0*/  CALL.REL.NOINC `($__internal_5_$__cuda_sm3x_div_rn_noftz_f32_slowpath) ;  /* 0x0000000800cc7944 */ /* 0x000fea0003c00000 */
.L_x_57:
[----:B------:R-:W-:Y:S05]  /*0ac0*/  BSYNC.RECONVERGENT B1 ;  /* 0x0000000000017941 */ /* 0x000fea0003800200 */
.L_x_56:
[----:B------:R-:W-:Y:S01]  /*0ad0*/  FADD R19, RZ, -R7 ;  /* 0x80000007ff137221 */ /* 0x000fe20000000000 */
[----:B------:R-:W-:Y:S01]  /*0ae0*/  FADD R21, RZ, -R15 ;  /* 0x8000000fff157221 */ /* 0x000fe20000000000 */
[----:B------:R-:W-:Y:S01]  /*0af0*/  FADD R9, -R11, 1 ;  /* 0x3f8000000b097421 */ /* 0x000fe20000000100 */
        /* <DEDUP_REMOVED lines=21> */
.L_x_42:
[----:B------:R-:W-:Y:S05]  /*0c50*/  BSYNC.RECONVERGENT B0 ;  /* 0x0000000000007941 */ /* 0x000fea0003800200 */
.L_x_41:
        /* <DEDUP_REMOVED lines=10> */
[----:B-1----:R-:W-:Y:S01]  /*0d00*/  IMAD.WIDE R20, R21, 0x4, R16 ;  /* 0x0000000415147825 */ /* 0x002fe200078e0210 */
[----:B------:R-:W-:-:S03]  /*0d10*/  IADD3 R22, PT, PT, R11, UR6, RZ ;  /* 0x000000060b167c10 */ /* 0x000fc6000fffe0ff */
[----:B------:R-:W-:Y:S01]  /*0d20*/  IMAD R13, R11, 0x3, RZ ;  /* 0x000000030b0d7824 */ /* 0x000fe200078e02ff */
[----:B------:R-:W-:Y:S01]  /*0d30*/  LEA R11, R9, R9, 0x1 ;  /* 0x00000009090b7211 */ /* 0x000fe200078e08ff */
[C---:B------:R-:W-:Y:S02]  /*0d40*/  IMAD R7, R23.reuse, 0x3, R12 ;  /* 0x0000000317077824 */ /* 0x040fe400078e020c */
[----:B------:R-:W-:Y:S01]  /*0d50*/  IMAD R3, R23, 0x3, R3 ;  /* 0x0000000317037824 */ /* 0x000fe200078e0203 */
[----:B------:R-:W-:Y:S01]  /*0d60*/  LEA R23, R22, R22, 0x1 ;  /* 0x0000001616177211 */ /* 0x000fe200078e08ff */
[--C-:B------:R-:W-:Y:S01]  /*0d70*/  IMAD.WIDE R12, R13, 0x4, R16.reuse ;  /* 0x000000040d0c7825 */ /* 0x100fe200078e0210 */
[----:B------:R-:W-:Y:S01]  /*0d80*/  IADD3 R9, PT, PT, R9, UR6, RZ ;  /* 0x0000000609097c10 */ /* 0x000fe2000fffe0ff */
[----:B------:R-:W-:Y:S02]  /*0d90*/  REDG.E.ADD.F32.FTZ.RN.STRONG.GPU desc[UR4][R20.64], R0 ;  /* 0x00000000140079a6 */ /* 0x000fe4000c12f304 */
[----:B------:R-:W-:-:S02]  /*0da0*/  IMAD.WIDE R22, R23, 0x4, R16 ;  /* 0x0000000417167825 */ /* 0x000fc400078e0210 */
[----:B------:R-:W-:Y:S02]  /*0db0*/  REDG.E.ADD.F32.FTZ.RN.STRONG.GPU desc[UR4][R20.64+0x4], R2 ;  /* 0x00000402140079a6 */ /* 0x000fe4000c12f304 */
[----:B------:R-:W-:Y:S02]  /*0dc0*/  IMAD R9, R9, 0x3, RZ ;  /* 0x0000000309097824 */ /* 0x000fe400078e02ff */
[----:B------:R0:W-:Y:S01]  /*0dd0*/  REDG.E.ADD.F32.FTZ.RN.STRONG.GPU desc[UR4][R20.64+0x8], R15 ;  /* 0x0000080f140079a6 */ /* 0x0001e2000c12f304 */
[----:B------:R-:W-:-:S03]  /*0de0*/  IMAD.WIDE R26, R27, 0x4, R16 ;  /* 0x000000041b1a7825 */ /* 0x000fc600078e0210 */
[----:B------:R-:W-:Y:S04]  /*0df0*/  REDG.E.ADD.F32.FTZ.RN.STRONG.GPU desc[UR4][R12.64], R2 ;  /* 0x000000020c0079a6 */ /* 0x000fe8000c12f304 */
[----:B------:R-:W-:Y:S04]  /*0e00*/  REDG.E.ADD.F32.FTZ.RN.STRONG.GPU desc[UR4][R12.64+0x4], R4 ;  /* 0x000004040c0079a6 */ /* 0x000fe8000c12f304 */
[----:B------:R1:W-:Y:S04]  /*0e10*/  REDG.E.ADD.F32.FTZ.RN.STRONG.GPU desc[UR4][R12.64+0x8], R5 ;  /* 0x000008050c0079a6 */ /* 0x0003e8000c12f304 */
[----:B------:R-:W-:Y:S01]  /*0e20*/  REDG.E.ADD.F32.FTZ.RN.STRONG.GPU desc[UR4][R22.64], R15 ;  /* 0x0000000f160079a6 */ /* 0x000fe2000c12f304 */
[----:B0-----:R-:W-:-:S03]  /*0e30*/  IMAD.WIDE R20, R11, 0x4, R16 ;  /* 0x000000040b147825 */ /* 0x001fc600078e0210 */
[----:B------:R-:W-:Y:S01]  /*0e40*/  REDG.E.ADD.F32.FTZ.RN.STRONG.GPU desc[UR4][R22.64+0x4], R5 ;  /* 0x00000405160079a6 */ /* 0x000fe2000c12f304 */
[----:B-1----:R-:W-:Y:S01]  /*0e50*/  IMAD.WIDE R12, R9, 0x4, R16 ;  /* 0x00000004090c7825 */ /* 0x002fe200078e0210 */
[C---:B------:R-:W-:Y:S02]  /*0e60*/  IADD3 R9, PT, PT, R7.reuse, UR6, RZ ;  /* 0x0000000607097c10 */ /* 0x040fe4000fffe0ff */
[----:B------:R-:W-:Y:S01]  /*0e70*/  REDG.E.ADD.F32.FTZ.RN.STRONG.GPU desc[UR4][R22.64+0x8], R6 ;  /* 0x00000806160079a6 */ /* 0x000fe2000c12f304 */
[----:B------:R-:W-:-:S03]  /*0e80*/  LEA R29, R7, R7, 0x1 ;  /* 0x00000007071d7211 */ /* 0x000fc600078e08ff */
[----:B------:R-:W-:Y:S04]  /*0e90*/  REDG.E.ADD.F32.FTZ.RN.STRONG.GPU desc[UR4][R26.64], R8 ;  /* 0x000000081a0079a6 */ /* 0x000fe8000c12f304 */
[----:B------:R-:W-:Y:S04]  /*0ea0*/  REDG.E.ADD.F32.FTZ.RN.STRONG.GPU desc[UR4][R26.64+0x4], R24 ;  /* 0x000004181a0079a6 */ /* 0x000fe8000c12f304 */
[----:B------:R0:W-:Y:S01]  /*0eb0*/  REDG.E.ADD.F32.FTZ.RN.STRONG.GPU desc[UR4][R26.64+0x8], R18 ;  /* 0x000008121a0079a6 */ /* 0x0001e2000c12f304 */
[----:B------:R-:W-:-:S03]  /*0ec0*/  IMAD.WIDE R28, R29, 0x4, R16 ;  /* 0x000000041d1c7825 */ /* 0x000fc600078e0210 */
[----:B------:R-:W-:Y:S01]  /*0ed0*/  REDG.E.ADD.F32.FTZ.RN.STRONG.GPU desc[UR4][R20.64], R24 ;  /* 0x00000018140079a6 */ /* 0x000fe2000c12f304 */
[----:B------:R-:W-:-:S03]  /*0ee0*/  IADD3 R7, PT, PT, R3, UR6, RZ ;  /* 0x0000000603077c10 */ /* 0x000fc6000fffe0ff */
[----:B------:R-:W-:Y:S01]  /*0ef0*/  REDG.E.ADD.F32.FTZ.RN.STRONG.GPU desc[UR4][R20.64+0x4], R19 ;  /* 0x00000413140079a6 */ /* 0x000fe2000c12f304 */
[C---:B0-----:R-:W-:Y:S01]  /*0f00*/  IMAD R27, R9.reuse, 0x3, RZ ;  /* 0x00000003091b7824 */ /* 0x041fe200078e02ff */
[----:B------:R-:W-:Y:S02]  /*0f10*/  IADD3 R9, PT, PT, R9, UR6, RZ ;  /* 0x0000000609097c10 */ /* 0x000fe4000fffe0ff */
[----:B------:R0:W-:Y:S01]  /*0f20*/  REDG.E.ADD.F32.FTZ.RN.STRONG.GPU desc[UR4][R20.64+0x8], R14 ;  /* 0x0000080e140079a6 */ /* 0x0001e2000c12f304 */
[----:B------:R-:W-:-:S03]  /*0f30*/  IMAD.WIDE R26, R27, 0x4, R16 ;  /* 0x000000041b1a7825 */ /* 0x000fc600078e0210 */
[----:B------:R-:W-:Y:S01]  /*0f40*/  REDG.E.ADD.F32.FTZ.RN.STRONG.GPU desc[UR4][R12.64], R18 ;  /* 0x000000120c0079a6 */ /* 0x000fe2000c12f304 */
[----:B------:R-:W-:-:S03]  /*0f50*/  IMAD R9, R9, 0x3, RZ ;  /* 0x0000000309097824 */ /* 0x000fc600078e02ff */
[----:B------:R-:W-:Y:S01]  /*0f60*/  REDG.E.ADD.F32.FTZ.RN.STRONG.GPU desc[UR4][R12.64+0x4], R14 ;  /* 0x0000040e0c0079a6 */ /* 0x000fe2000c12f304 */
[----:B------:R-:W-:Y:S01]  /*0f70*/  IMAD R3, R3, 0x3, RZ ;  /* 0x0000000303037824 */ /* 0x000fe200078e02ff */
[----:B------:R-:W-:Y:S02]  /*0f80*/  IADD3 R11, PT, PT, R7, UR6, RZ ;  /* 0x00000006070b7c10 */ /* 0x000fe4000fffe0ff */
[----:B------:R1:W-:Y:S01]  /*0f90*/  REDG.E.ADD.F32.FTZ.RN.STRONG.GPU desc[UR4][R12.64+0x8], R10 ;  /* 0x0000080a0c0079a6 */ /* 0x0003e2000c12f304 */
[--C-:B------:R-:W-:Y:S01]  /*0fa0*/  IMAD.WIDE R22, R9, 0x4, R16.reuse ;  /* 0x0000000409167825 */ /* 0x100fe200078e0210 */
[----:B0-----:R-:W-:Y:S02]  /*0fb0*/  LEA R21, R7, R7, 0x1 ;  /* 0x0000000707157211 */ /* 0x001fe400078e08ff */
[----:B------:R-:W-:Y:S01]  /*0fc0*/  REDG.E.ADD.F32.FTZ.RN.STRONG.GPU desc[UR4][R28.64], R8 ;  /* 0x000000081c0079a6 */ /* 0x000fe2000c12f304 */
[----:B------:R-:W-:Y:S02]  /*0fd0*/  IMAD R11, R11, 0x3, RZ ;  /* 0x000000030b0b7824 */ /* 0x000fe400078e02ff */
[--C-:B------:R-:W-:Y:S01]  /*0fe0*/  IMAD.WIDE R20, R21, 0x4, R16.reuse ;  /* 0x0000000415147825 */ /* 0x100fe200078e0210 */
[----:B------:R-:W-:Y:S04]  /*0ff0*/  REDG.E.ADD.F32.FTZ.RN.STRONG.GPU desc[UR4][R28.64+0x4], R24 ;  /* 0x000004181c0079a6 */ /* 0x000fe8000c12f304 */
[----:B------:R-:W-:Y:S01]  /*1000*/  REDG.E.ADD.F32.FTZ.RN.STRONG.GPU desc[UR4][R28.64+0x8], R18 ;  /* 0x000008121c0079a6 */ /* 0x000fe2000c12f304 */
[----:B-1----:R-:W-:-:S03]  /*1010*/  IMAD.WIDE R12, R3, 0x4, R16 ;  /* 0x00000004030c7825 */ /* 0x002fc600078e0210 */
        /* <DEDUP_REMOVED lines=17> */
        .weak           $__internal_3_$__cuda_sm20_rcp_rn_f32_slowpath
        .type           $__internal_3_$__cuda_sm20_rcp_rn_f32_slowpath,@function
        .size           $__internal_3_$__cuda_sm20_rcp_rn_f32_slowpath,($__internal_4_$__cuda_sm20_sqrt_rn_f32_slowpath - $__internal_3_$__cuda_sm20_rcp_rn_f32_slowpath)
$__internal_3_$__cuda_sm20_rcp_rn_f32_slowpath:
        /* <DEDUP_REMOVED lines=15> */
.L_x_59:
        /* <DEDUP_REMOVED lines=33> */
.L_x_61:
[----:B------:R0:W1:Y:S02]  /*1430*/  MUFU.RCP R5, R9 ;  /* 0x0000000900057308 */ /* 0x0000640000001000 */
.L_x_60:
[----:B------:R-:W-:Y:S05]  /*1440*/  BSYNC.RECONVERGENT B2 ;  /* 0x0000000000027941 */ /* 0x000fea0003800200 */
.L_x_58:
[----:B-1----:R-:W-:Y:S01]  /*1450*/  MOV R17, R5 ;  /* 0x0000000500117202 */ /* 0x002fe20000000f00 */
[----:B------:R-:W-:-:S04]  /*1460*/  HFMA2 R5, -RZ, RZ, 0, 0 ;  /* 0x00000000ff057431 */ /* 0x000fc800000001ff */
[----:B0-----:R-:W-:Y:S05]  /*1470*/  RET.REL.NODEC R4 `(computeNonbondedPairHessians) ;  /* 0xffffffe804e07950 */ /* 0x001fea0003c3ffff */
        .weak           $__internal_4_$__cuda_sm20_sqrt_rn_f32_slowpath
        .type           $__internal_4_$__cuda_sm20_sqrt_rn_f32_slowpath,@function
        .size           $__internal_4_$__cuda_sm20_sqrt_rn_f32_slowpath,($__internal_5_$__cuda_sm3x_div_rn_noftz_f32_slowpath - $__internal_4_$__cuda_sm20_sqrt_rn_f32_slowpath)
$__internal_4_$__cuda_sm20_sqrt_rn_f32_slowpath:
        /* <DEDUP_REMOVED lines=13> */
[----:B------:R-:W-:-:S03]  /*1550*/  @P0 FMUL.FTZ R5, R5, 0.5 ;  /* 0x3f00000005050820 */ /* 0x000fc60000410000 */
[----:B------:R-:W-:-:S04]  /*1560*/  @P0 FADD.FTZ R0, -R9, -RZ ;  /* 0x800000ff09000221 */ /* 0x000fc80000010100 */
[----:B------:R-:W-:Y:S01]  /*1570*/  @P0 FFMA R4, R9, R0, R2 ;  /* 0x0000000009040223 */ /* 0x000fe20000000002 */
[----:B------:R-:W-:-:S03]  /*1580*/  @!P0 MOV R0, R13 ;  /* 0x0000000d00008202 */ /* 0x000fc60000000f00 */
[----:B------:R-:W-:-:S04]  /*1590*/  @P0 FFMA R4, R4, R5, R9 ;  /* 0x0000000504040223 */ /* 0x000fc80000000009 */
[----:B------:R-:W-:-:S07]  /*15a0*/  @P0 FMUL.FTZ R0, R4, 2.3283064365386962891e-10 ;  /* 0x2f80000004000820 */ /* 0x000fce0000410000 */
.L_x_62:
[----:B------:R-:W-:Y:S01]  /*15b0*/  HFMA2 R5, -RZ, RZ, 0, 0 ;  /* 0x00000000ff057431 */ /* 0x000fe200000001ff */
[----:B------:R-:W-:Y:S02]  /*15c0*/  MOV R4, R6 ;  /* 0x0000000600047202 */ /* 0x000fe40000000f00 */
[----:B------:R-:W-:Y:S02]  /*15d0*/  MOV R9, R0 ;  /* 0x0000000000097202 */ /* 0x000fe40000000f00 */
[----:B------:R-:W-:Y:S05]  /*15e0*/  RET.REL.NODEC R4 `(computeNonbondedPairHessians) ;  /* 0xffffffe804847950 */ /* 0x000fea0003c3ffff */
        .weak           $__internal_5_$__cuda_sm3x_div_rn_noftz_f32_slowpath
        .type           $__internal_5_$__cuda_sm3x_div_rn_noftz_f32_slowpath,@function
        .size           $__internal_5_$__cuda_sm3x_div_rn_noftz_f32_slowpath,(.L_x_640 - $__internal_5_$__cuda_sm3x_div_rn_noftz_f32_slowpath)
$__internal_5_$__cuda_sm3x_div_rn_noftz_f32_slowpath:
        /* <DEDUP_REMOVED lines=18> */
[----:B------:R-:W-:Y:S02]  /*1710*/  FSETP.NEU.FTZ.AND P2, PT, |R0|, +INF , PT ;  /* 0x7f8000000000780b */ /* 0x000fe40003f5d200 */
        /* <DEDUP_REMOVED lines=16> */
.L_x_64:
[----:B------:R-:W-:Y:S01]  /*1820*/  LEA R25, R10, 0xc0800000, 0x17 ;  /* 0xc08000000a197811 */ /* 0x000fe200078eb8ff */
[----:B------:R-:W-:Y:S01]  /*1830*/  BSSY.RECONVERGENT B3, `(.L_x_69) ;  /* 0x0000036000037945 */ /* 0x000fe20003800200 */
[----:B------:R-:W-:Y:S02]  /*1840*/  IADD3 R18, PT, PT, R18, -0x7f, RZ ;  /* 0xffffff8112127810 */ /* 0x000fe40007ffe0ff */
[----:B------:R-:W-:-:S03]  /*1850*/  IADD3 R25, PT, PT, -R25, R2, RZ ;  /* 0x0000000219197210 */ /* 0x000fc60007ffe1ff */
[----:B------:R-:W-:Y:S01]  /*1860*/  IMAD R2, R18, -0x800000, R21 ;  /* 0xff80000012027824 */ /* 0x000fe200078e0215 */
[----:B------:R-:W0:Y:S01]  /*1870*/  MUFU.RCP R20, R25 ;  /* 0x0000001900147308 */ /* 0x000e220000001000 */
[----:B------:R-:W-:-:S04]  /*1880*/  FADD.FTZ R19, -R25, -RZ ;  /* 0x800000ff19137221 */ /* 0x000fc80000010100 */
[----:B0-----:R-:W-:-:S04]  /*1890*/  FFMA R23, R20, R19, 1 ;  /* 0x3f80000014177423 */ /* 0x001fc80000000013 */
[----:B------:R-:W-:-:S04]  /*18a0*/  FFMA R23, R20, R23, R20 ;  /* 0x0000001714177223 */ /* 0x000fc80000000014 */
[----:B------:R-:W-:-:S04]  /*18b0*/  FFMA R20, R2, R23, RZ ;  /* 0x0000001702147223 */ /* 0x000fc800000000ff */
[----:B------:R-:W-:-:S04]  /*18c0*/  FFMA R21, R19, R20, R2 ;  /* 0x0000001413157223 */ /* 0x000fc80000000002 */
[----:B------:R-:W-:Y:S01]  /*18d0*/  FFMA R20, R23, R21, R20 ;  /* 0x0000001517147223 */ /* 0x000fe20000000014 */
[----:B------:R-:W-:-:S03]  /*18e0*/  IADD3 R21, PT, PT, R18, 0x7f, -R10 ;  /* 0x0000007f12157810 */ /* 0x000fc60007ffe80a */
[----:B------:R-:W-:Y:S01]  /*18f0*/  FFMA R19, R19, R20, R2 ;  /* 0x0000001413137223 */ /* 0x000fe20000000002 */
[----:B------:R-:W-:-:S03]  /*1900*/  IADD3 R21, PT, PT, R21, R14, RZ ;  /* 0x0000000e15157210 */ /* 0x000fc60007ffe0ff */
        /* <DEDUP_REMOVED lines=17> */
[----:B------:R-:W-:Y:S02]  /*1a20*/  IADD3 R19, PT, PT, R10, 0x20, RZ ;  /* 0x000000200a137810 */ /* 0x000fe40007ffe0ff */
[----:B------:R-:W-:Y:S02]  /*1a30*/  LOP3.LUT R14, R14, 0x7fffff, RZ, 0xc0, !PT ;  /* 0x007fffff0e0e7812 */ /* 0x000fe400078ec0ff */
[----:B------:R-:W-:Y:S02]  /*1a40*/  ISETP.NE.AND P2, PT, R10, RZ, PT ;  /* 0x000000ff0a00720c */ /* 0x000fe40003f45270 */
        /* <DEDUP_REMOVED lines=16> */
.L_x_71:
[----:B------:R-:W-:-:S04]  /*1b50*/  LOP3.LUT R2, R2, 0x80000000, RZ, 0xc0, !PT ;  /* 0x8000000002027812 */ /* 0x000fc800078ec0ff */
[----:B------:R-:W-:Y:S01]  /*1b60*/  LOP3.LUT R2, R2, 0x7f800000, RZ, 0xfc, !PT ;  /* 0x7f80000002027812 */ /* 0x000fe200078efcff */
[----:B------:R-:W-:Y:S06]  /*1b70*/  BRA `(.L_x_72) ;  /* 0x0000000000047947 */ /* 0x000fec0003800000 */
.L_x_70:
[----:B------:R-:W-:-:S07]  /*1b80*/  LEA R2, R21, R2, 0x17 ;  /* 0x0000000215027211 */ /* 0x000fce00078eb8ff */
.L_x_72:
[----:B------:R-:W-:Y:S05]  /*1b90*/  BSYNC.RECONVERGENT B3 ;  /* 0x0000000000037941 */ /* 0x000fea0003800200 */
.L_x_69:
[----:B------:R-:W-:Y:S05]  /*1ba0*/  BRA `(.L_x_73) ;  /* 0x0000000000207947 */ /* 0x000fea0003800000 */
.L_x_68:
[----:B------:R-:W-:-:S04]  /*1bb0*/  LOP3.LUT R2, R2, 0x80000000, R21, 0x48, !PT ;  /* 0x8000000002027812 */ /* 0x000fc800078e4815 */
[----:B------:R-:W-:Y:S01]  /*1bc0*/  LOP3.LUT R2, R2, 0x7f800000, RZ, 0xfc, !PT ;  /* 0x7f80000002027812 */ /* 0x000fe200078efcff */
[----:B------:R-:W-:Y:S06]  /*1bd0*/  BRA `(.L_x_73) ;  /* 0x0000000000147947 */ /* 0x000fec0003800000 */
.L_x_67:
[----:B------:R-:W-:Y:S01]  /*1be0*/  LOP3.LUT R2, R2, 0x80000000, R21, 0x48, !PT ;  /* 0x8000000002027812 */ /* 0x000fe200078e4815 */
[----:B------:R-:W-:Y:S06]  /*1bf0*/  BRA `(.L_x_73) ;  /* 0x00000000000c7947 */ /* 0x000fec0003800000 */
.L_x_66:
[----:B------:R-:W0:Y:S01]  /*1c00*/  MUFU.RSQ R2, -QNAN ;  /* 0xffc0000000027908 */ /* 0x000e220000001400 */
[----:B------:R-:W-:Y:S05]  /*1c10*/  BRA `(.L_x_73) ;  /* 0x0000000000047947 */ /* 0x000fea0003800000 */
.L_x_65:
[----:B------:R-:W-:-:S07]  /*1c20*/  FADD.FTZ R2, R0, R2 ;  /* 0x0000000200027221 */ /* 0x000fce0000010000 */
.L_x_73:
[----:B------:R-:W-:Y:S05]  /*1c30*/  BSYNC.RECONVERGENT B2 ;  /* 0x0000000000027941 */ /* 0x000fea0003800200 */
.L_x_63:
[----:B------:R-:W-:Y:S01]  /*1c40*/  HFMA2 R19, -RZ, RZ, 0, 0 ;  /* 0x00000000ff137431 */ /* 0x000fe200000001ff */
[----:B------:R-:W-:-:S04]  /*1c50*/  MOV R18, R8 ;  /* 0x0000000800127202 */ /* 0x000fc80000000f00 */
[----:B0-----:R-:W-:Y:S05]  /*1c60*/  RET.REL.NODEC R18 `(computeNonbondedPairHessians) ;  /* 0xffffffe012e47950 */ /* 0x001fea0003c3ffff */
.L_x_74:
        /* <DEDUP_REMOVED lines=9> */
.L_x_640:


//--------------------- .text.computeTorsionHessianBlocks --------------------------
	.section	.text.computeTorsionHessianBlocks,"ax",@progbits
	.align	128
        .global         computeTorsionHessianBlocks
        .type           computeTorsionHessianBlocks,@function
        .size           computeTorsionHessianBlocks,(.L_x_643 - computeTorsionHessianBlocks)
        .other          computeTorsionHessianBlocks,@"STO_CUDA_ENTRY STV_DEFAULT"
computeTorsionHessianBlocks:
.text.computeTorsionHessianBlocks:
[----:B------:R-:W0:Y:S01]  /*0000*/  LDC R1, c[0x0][0x37c] ;  /* 0x0000df00ff017b82 */ /* 0x000e220000000800 */
[----:B------:R-:W1:Y:S07]  /*0010*/  S2R R3, SR_TID.X ;  /* 0x0000000000037919 */ /* 0x000e6e0000002100 */
[----:B------:R-:W1:Y:S01]  /*0020*/  S2UR UR4, SR_CTAID.X ;  /* 0x00000000000479c3 */ /* 0x000e620000002500 */
[----:B------:R-:W2:Y:S01]  /*0030*/  LDCU UR5, c[0x0][0x3a0] ;  /* 0x00007400ff0577ac */ /* 0x000ea20008000800 */
[----:B0-----:R-:W-:-:S06]  /*0040*/  IADD3 R1, PT, PT, R1, -0x4b0, RZ ;  /* 0xfffffb5001017810 */ /* 0x001fcc0007ffe0ff */
[----:B------:R-:W1:Y:S02]  /*0050*/  LDC R0, c[0x0][0x360] ;  /* 0x0000d800ff007b82 */ /* 0x000e640000000800 */
[----:B-1----:R-:W-:-:S05]  /*0060*/  IMAD R0, R0, UR4, R3 ;  /* 0x0000000400007c24 */ /* 0x002fca000f8e0203 */
[----:B--2---:R-:W-:-:S13]  /*0070*/  ISETP.GE.AND P0, PT, R0, UR5, PT ;  /* 0x0000000500007c0c */ /* 0x004fda000bf06270 */
[----:B------:R-:W-:Y:S05]  /*0080*/  @P0 EXIT ;  /* 0x000000000000094d */ /* 0x000fea0003800000 */
[----:B------:R-:W0:Y:S01]  /*0090*/  LDC.64 R2, c[0x0][0x388] ;  /* 0x0000e200ff027b82 */ /* 0x000e220000000a00 */
[----:B------:R-:W1:Y:S01]  /*00a0*/  LDCU.64 UR6, c[0x0][0x358] ;  /* 0x00006b00ff0677ac */ /* 0x000e620008000a00 */
[----:B------:R-:W-:-:S06]  /*00b0*/  SHF.L.U32 R5, R0, 0x2, RZ ;  /* 0x0000000200057819 */ /* 0x000fcc00000006ff */
[----:B------:R-:W2:Y:S01]  /*00c0*/  LDC.64 R6, c[0x0][0x380] ;  /* 0x0000e000ff067b82 */ /* 0x000ea20000000a00 */
[----:B0-----:R-:W-:-:S05]  /*00d0*/  IMAD.WIDE R2, R5, 0x4, R2 ;  /* 0x0000000405027825 */ /* 0x001fca00078e0202 */
[----:B-1----:R-:W2:Y:S04]  /*00e0*/  LDG.E.CONSTANT R29, desc[UR6][R2.64+0x4] ;  /* 0x00000406021d7981 */ /* 0x002ea8000c1e9900 */
[----:B------:R-:W3:Y:S04]  /*00f0*/  LDG.E.CONSTANT R5, desc[UR6][R2.64] ;  /* 0x0000000602057981 */ /* 0x000ee8000c1e9900 */
[----:B------:R-:W4:Y:S04]  /*0100*/  LDG.E.CONSTANT R33, desc[UR6][R2.64+0x8] ;  /* 0x0000080602217981 */ /* 0x000f28000c1e9900 */
[----:B------:R-:W4:Y:S01]  /*0110*/  LDG.E.CONSTANT R9, desc[UR6][R2.64+0xc] ;  /* 0x00000c0602097981 */ /* 0x000f22000c1e9900 */
[----:B--2---:R-:W-:-:S04]  /*0120*/  IMAD.WIDE R28, R29, 0x10, R6 ;  /* 0x000000101d1c7825 */ /* 0x004fc800078e0206 */
[--C-:B---3--:R-:W-:Y:S02]  /*0130*/  IMAD.WIDE R4, R5, 0x10, R6.reuse ;  /* 0x0000001005047825 */ /* 0x108fe400078e0206 */
[----:B------:R-:W2:Y:S02]  /*0140*/  LDG.E.128.CONSTANT R28, desc[UR6][R28.64] ;  /* 0x000000061c1c7981 */ /* 0x000ea4000c1e9d00 */
[--C-:B----4-:R-:W-:Y:S02]  /*0150*/  IMAD.WIDE R32, R33, 0x10, R6.reuse ;  /* 0x0000001021207825 */ /* 0x110fe400078e0206 */
[----:B------:R-:W2:Y:S02]  /*0160*/  LDG.E.128.CONSTANT R12, desc[UR6][R4.64] ;  /* 0x00000006040c7981 */ /* 0x000ea4000c1e9d00 */
[----:B------:R-:W-:Y:S02]  /*0170*/  IMAD.WIDE R6, R9, 0x10, R6 ;  /* 0x0000001009067825 */ /* 0x000fe400078e0206 */
[----:B------:R-:W3:Y:S01]  /*0180*/  LDG.E.128.CONSTANT R32, desc[UR6][R32.64] ;  /* 0x0000000620207981 */ /* 0x000ee2000c1e9d00 */
[----:B------:R-:W0:Y:S03]  /*0190*/  LDC.64 R8, c[0x0][0x390] ;  /* 0x0000e400ff087b82 */ /* 0x000e260000000a00 */
[----:B------:R-:W4:Y:S01]  /*01a0*/  LDG.E.128.CONSTANT R16, desc[UR6][R6.64] ;  /* 0x0000000606107981 */ /* 0x000f22000c1e9d00 */
[----:B------:R-:W-:-:S05]  /*01b0*/  LEA R3, R0, R0, 0x1 ;  /* 0x0000000000037211 */ /* 0x000fca00078e08ff */
[----:B0-----:R-:W-:-:S05]  /*01c0*/  IMAD.WIDE R2, R3, 0x4, R8 ;  /* 0x0000000403027825 */ /* 0x001fca00078e0208 */
[----:B------:R-:W5:Y:S04]  /*01d0*/  LDG.E.CONSTANT R68, desc[UR6][R2.64] ;  /* 0x0000000602447981 */ /* 0x000f68000c1e9900 */
[----:B------:R-:W5:Y:S04]  /*01e0*/  LDG.E.CONSTANT R69, desc[UR6][R2.64+0x4] ;  /* 0x0000040602457981 */ /* 0x000f68000c1e9900 */
[----:B------:R0:W5:Y:S01]  /*01f0*/  LDG.E.CONSTANT R70, desc[UR6][R2.64+0x8] ;  /* 0x0000080602467981 */ /* 0x000162000c1e9900 */
[----:B------:R-:W-:Y:S01]  /*0200*/  BSSY.RECONVERGENT B0, `(.L_x_75) ;  /* 0x0000116000007945 */ /* 0x000fe20003800200 */
[----:B------:R-:W-:-:S02]  /*0210*/  HFMA2 R108, -RZ, RZ, 0, 0 ;  /* 0x00000000ff6c7431 */ /* 0x000fc400000001ff */
[----:B------:R-:W-:Y:S01]  /*0220*/  HFMA2 R71, -RZ, RZ, 0, 0 ;  /* 0x00000000ff477431 */ /* 0x000fe200000001ff */
[----:B------:R-:W-:Y:S02]  /*0230*/  CS2R R106, SRZ ;  /* 0x00000000006a7805 */ /* 0x000fe4000001ff00 */
[----:B------:R-:W-:Y:S02]  /*0240*/  CS2R R104, SRZ ;  /* 0x0000000000687805 */ /* 0x000fe4000001ff00 */
[----:B------:R-:W-:Y:S02]  /*0250*/  CS2R R100, SRZ ;  /* 0x0000000000647805 */ /* 0x000fe4000001ff00 */
[----:B------:R-:W-:Y:S02]  /*0260*/  CS2R R102, SRZ ;  /* 0x0000000000667805 */ /* 0x000fe4000001ff00 */
[----:B------:R-:W-:Y:S01]  /*0270*/  IADD3 R72, PT, PT, R1, 0x270, RZ ;  /* 0x0000027001487810 */ /* 0x000fe20007ffe0ff */
[----:B--2---:R-:W-:Y:S01]  /*0280*/  FADD R37, -R12, R28 ;  /* 0x0000001c0c257221 */ /* 0x004fe20000000100 */
[----:B---3--:R-:W-:Y:S01]  /*0290*/  FADD R23, -R30, R34 ;  /* 0x000000221e177221 */ /* 0x008fe20000000100 */
[----:B----4-:R-:W-:Y:S01]  /*02a0*/  FADD R12, -R34, R18 ;  /* 0x00000012220c7221 */ /* 0x010fe20000000100 */
[----:B------:R-:W-:Y:S01]  /*02b0*/  FADD R19, -R28, R32 ;  /* 0x000000201c137221 */ /* 0x000fe20000000100 */
[----:B------:R-:W-:Y:S01]  /*02c0*/  FADD R5, -R14, R30 ;  /* 0x0000001e0e057221 */ /* 0x000fe20000000100 */
[----:B------:R-:W-:Y:S01]  /*02d0*/  FADD R8, -R32, R16 ;  /* 0x0000001020087221 */ /* 0x000fe20000000100 */
[----:B------:R-:W-:Y:S01]  /*02e0*/  FADD R27, -R33, R17 ;  /* 0x00000011211b7221 */ /* 0x000fe20000000100 */
[----:B------:R-:W-:Y:S01]  /*02f0*/  FADD R22, -R29, R33 ;  /* 0x000000211d167221 */ /* 0x000fe20000000100 */
[----:B------:R-:W-:Y:S01]  /*0300*/  FMUL R0, R37, R23 ;  /* 0x0000001725007220 */ /* 0x000fe20000400000 */
[----:B0-----:R-:W-:Y:S01]  /*0310*/  FMUL R2, R19, R12 ;  /* 0x0000000c13027220 */ /* 0x001fe20000400000 */
[----:B------:R-:W-:Y:S01]  /*0320*/  FADD R4, -R13, R29 ;  /* 0x0000001d0d047221 */ /* 0x000fe20000000100 */
[----:B------:R-:W-:Y:S01]  /*0330*/  FMUL R3, R5, R22 ;  /* 0x0000001605037220 */ /* 0x000fe20000400000 */
[----:B------:R-:W-:Y:S01]  /*0340*/  FMUL R7, R23, R27 ;  /* 0x0000001b17077220 */ /* 0x000fe20000400000 */
[-C--:B------:R-:W-:Y:S01]  /*0350*/  FFMA R63, R5, R19.reuse, -R0 ;  /* 0x00000013053f7223 */ /* 0x080fe20000000800 */
[----:B------:R-:W-:Y:S01]  /*0360*/  FFMA R61, R23, R8, -R2 ;  /* 0x00000008173d7223 */ /* 0x000fe20000000802 */
[----:B------:R-:W-:Y:S01]  /*0370*/  FMUL R6, R22, R22 ;  /* 0x0000001616067220 */ /* 0x000fe20000400000 */
[----:B------:R-:W-:Y:S01]  /*0380*/  FMUL R62, R4, R19 ;  /* 0x00000013043e7220 */ /* 0x000fe20000400000 */
[----:B------:R-:W-:Y:S01]  /*0390*/  FMUL R58, R22, R8 ;  /* 0x00000008163a7220 */ /* 0x000fe20000400000 */
[----:B------:R-:W-:Y:S01]  /*03a0*/  FFMA R66, R4, R23, -R3 ;  /* 0x0000001704427223 */ /* 0x000fe20000000803 */
[----:B------:R-:W-:Y:S01]  /*03b0*/  FFMA R64, R22, R12, -R7 ;  /* 0x0000000c16407223 */ /* 0x000fe20000000807 */
[----:B------:R-:W-:Y:S01]  /*03c0*/  FMUL R74, R63, R63 ;  /* 0x0000003f3f4a7220 */ /* 0x000fe20000400000 */
[----:B------:R-:W-:Y:S01]  /*03d0*/  FMUL R59, R61, R61 ;  /* 0x0000003d3d3b7220 */ /* 0x000fe20000400000 */
[----:B------:R-:W-:Y:S01]  /*03e0*/  FFMA R6, R19, R19, R6 ;  /* 0x0000001313067223 */ /* 0x000fe20000000006 */
[----:B------:R-:W-:Y:S01]  /*03f0*/  FFMA R62, R37, R22, -R62 ;  /* 0x00000016253e7223 */ /* 0x000fe2000000083e */
[----:B------:R-:W-:Y:S01]  /*0400*/  FFMA R58, R19, R27, -R58 ;  /* 0x0000001b133a7223 */ /* 0x000fe2000000083a */
[----:B------:R-:W-:Y:S01]  /*0410*/  FFMA R57, R66, R66, R74 ;  /* 0x0000004242397223 */ /* 0x000fe2000000004a */
[----:B------:R-:W-:Y:S01]  /*0420*/  FFMA R3, R64, R64, R59 ;  /* 0x0000004040037223 */ /* 0x000fe2000000003b */
[----:B------:R-:W-:-:S02]  /*0430*/  FFMA R9, R23, R23, R6 ;  /* 0x0000001717097223 */ /* 0x000fc40000000006 */
[----:B------:R-:W-:Y:S01]  /*0440*/  FFMA R57, R62, R62, R57 ;  /* 0x0000003e3e397223 */ /* 0x000fe20000000039 */
[----:B------:R-:W-:-:S05]  /*0450*/  FFMA R56, R58, R58, R3 ;  /* 0x0000003a3a387223 */ /* 0x000fca0000000003 */
[----:B------:R-:W-:-:S04]  /*0460*/  FMNMX3 R0, R57, R56, R9, PT ;  /* 0x0000003839007276 */ /* 0x000fc80003800009 */
[----:B------:R-:W-:Y:S02]  /*0470*/  FSETP.GEU.AND P2, PT, R0, 9.999999682655225389e-21, PT ;  /* 0x1e3ce5080000780b */ /* 0x000fe40003f4e000 */
[----:B------:R-:W-:Y:S02]  /*0480*/  CS2R R2, SRZ ;  /* 0x0000000000027805 */ /* 0x000fe4000001ff00 */
[----:B------:R-:W-:-:S09]  /*0490*/  MOV R0, RZ ;  /* 0x000000ff00007202 */ /* 0x000fd20000000f00 */
[----:B------:R-:W-:Y:S05]  /*04a0*/  @!P2 BRA `(.L_x_76) ;  /* 0x0000000c00aca947 */ /* 0x000fea0003800000 */
[----:B------:R-:W-:Y:S01]  /*04b0*/  IADD3 R2, PT, PT, R9, -0xd000000, RZ ;  /* 0xf300000009027810 */ /* 0x000fe20007ffe0ff */
[----:B------:R0:W1:Y:S01]  /*04c0*/  MUFU.RSQ R0, R9 ;  /* 0x0000000900007308 */ /* 0x0000620000001400 */
[----:B------:R-:W-:Y:S02]  /*04d0*/  BSSY.RECONVERGENT B1, `(.L_x_77) ;  /* 0x000000c000017945 */ /* 0x000fe40003800200 */
[----:B------:R-:W-:-:S13]  /*04e0*/  ISETP.GT.U32.AND P0, PT, R2, 0x727fffff, PT ;  /* 0x727fffff0200780c */ /* 0x000fda0003f04070 */
[----:B0-----:R-:W-:Y:S05]  /*04f0*/  @!P0 BRA `(.L_x_78) ;  /* 0x0000000000148947 */ /* 0x001fea0003800000 */
[----:B------:R-:W-:Y:S02]  /*0500*/  MOV R6, R9 ;  /* 0x0000000900067202 */ /* 0x000fe40000000f00 */
[----:B------:R-:W-:-:S07]  /*0510*/  MOV R16, 0x530 ;  /* 0x0000053000107802 */ /* 0x000fce0000000f00 */
[----:B-1---5:R-:W-:Y:S05]  /*0520*/  CALL.REL.NOINC `($__internal_7_$__cuda_sm20_sqrt_rn_f32_slowpath) ;  /* 0x000000b4007c7944 */ /* 0x022fea0003c00000 */
[----:B------:R-:W-:Y:S01]  /*0530*/  MOV R3, R65 ;  /* 0x0000004100037202 */ /* 0x000fe20000000f00 */
[----:B------:R-:W-:Y:S06]  /*0540*/  BRA `(.L_x_79) ;  /* 0x0000000000107947 */ /* 0x000fec0003800000 */
.L_x_78:
[----:B-1----:R-:W-:Y:S01]  /*0550*/  FMUL.FTZ R2, R9, R0 ;  /* 0x0000000009027220 */ /* 0x002fe20000410000 */
[----:B------:R-:W-:-:S03]  /*0560*/  FMUL.FTZ R0, R0, 0.5 ;  /* 0x3f00000000007820 */ /* 0x000fc60000410000 */
[----:B------:R-:W-:-:S04]  /*0570*/  FFMA R3, -R2, R2, R9 ;  /* 0x0000000202037223 */ /* 0x000fc80000000109 */
[----:B------:R-:W-:-:S07]  /*0580*/  FFMA R3, R3, R0, R2 ;  /* 0x0000000003037223 */ /* 0x000fce0000000002 */
.L_x_79:
[----:B------:R-:W-:Y:S05]  /*0590*/  BSYNC.RECONVERGENT B1 ;  /* 0x0000000000017941 */ /* 0x000fea0003800200 */
.L_x_77:
        /* <DEDUP_REMOVED lines=10> */
.L_x_81:
[----:B-1----:R-:W-:Y:S01]  /*0640*/  FMUL.FTZ R2, R57, R0 ;  /* 0x0000000039027220 */ /* 0x002fe20000410000 */
[----:B------:R-:W-:-:S03]  /*0650*/  FMUL.FTZ R0, R0, 0.5 ;  /* 0x3f00000000007820 */ /* 0x000fc60000410000 */
[----:B------:R-:W-:-:S04]  /*0660*/  FFMA R7, -R2, R2, R57 ;  /* 0x0000000202077223 */ /* 0x000fc80000000139 */
[----:B------:R-:W-:-:S07]  /*0670*/  FFMA R2, R7, R0, R2 ;  /* 0x0000000007027223 */ /* 0x000fce0000000002 */
.L_x_82:
[----:B------:R-:W-:Y:S05]  /*0680*/  BSYNC.RECONVERGENT B1 ;  /* 0x0000000000017941 */ /* 0x000fea0003800200 */
.L_x_80:
        /* <DEDUP_REMOVED lines=10> */
.L_x_84:
[----:B-1----:R-:W-:Y:S01]  /*0730*/  FMUL.FTZ R11, R56, R7 ;  /* 0x00000007380b7220 */ /* 0x002fe20000410000 */
[----:B------:R-:W-:-:S03]  /*0740*/  FMUL.FTZ R7, R7, 0.5 ;  /* 0x3f00000007077820 */ /* 0x000fc60000410000 */
[----:B------:R-:W-:-:S04]  /*0750*/  FFMA R10, -R11, R11, R56 ;  /* 0x0000000b0b0a7223 */ /* 0x000fc80000000138 */
[----:B------:R-:W-:-:S07]  /*0760*/  FFMA R10, R10, R7, R11 ;  /* 0x000000070a0a7223 */ /* 0x000fce000000000b */
.L_x_85:
[----:B------:R-:W-:Y:S05]  /*0770*/  BSYNC.RECONVERGENT B1 ;  /* 0x0000000000017941 */ /* 0x000fea0003800200 */
.L_x_83:
[----:B------:R-:W-:Y:S01]  /*0780*/  IADD3 R0, PT, PT, R2, 0x1800000, RZ ;  /* 0x0180000002007810 */ /* 0x000fe20007ffe0ff */
[----:B------:R-:W-:Y:S03]  /*0790*/  BSSY.RECONVERGENT B1, `(.L_x_86) ;  /* 0x000000c000017945 */ /* 0x000fe60003800200 */
[----:B------:R-:W-:-:S04]  /*07a0*/  LOP3.LUT R0, R0, 0x7f800000, RZ, 0xc0, !PT ;  /* 0x7f80000000007812 */ /* 0x000fc800078ec0ff */
[----:B------:R-:W-:-:S13]  /*07b0*/  ISETP.GT.U32.AND P0, PT, R0, 0x1ffffff, PT ;  /* 0x01ffffff0000780c */ /* 0x000fda0003f04070 */
[----:B------:R-:W-:Y:S05]  /*07c0*/  @P0 BRA `(.L_x_87) ;  /* 0x0000000000100947 */ /* 0x000fea0003800000 */
[----:B------:R-:W-:-:S07]  /*07d0*/  MOV R15, 0x7f0 ;  /* 0x000007f0000f7802 */ /* 0x000fce0000000f00 */
[----:B-----5:R-:W-:Y:S05]  /*07e0*/  CALL.REL.NOINC `($__internal_6_$__cuda_sm20_rcp_rn_f32_slowpath) ;  /* 0x000000ac00f47944 */ /* 0x020fea0003c00000 */
[----:B------:R-:W-:Y:S01]  /*07f0*/  MOV R7, R0 ;  /* 0x0000000000077202 */ /* 0x000fe20000000f00 */
[----:B------:R-:W-:Y:S06]  /*0800*/  BRA `(.L_x_88) ;  /* 0x0000000000107947 */ /* 0x000fec0003800000 */
.L_x_87:
[----:B------:R-:W0:Y:S02]  /*0810*/  MUFU.RCP R7, R2 ;  /* 0x0000000200077308 */ /* 0x000e240000001000 */
[----:B0-----:R-:W-:-:S04]  /*0820*/  FFMA R0, R7, R2, -1 ;  /* 0xbf80000007007423 */ /* 0x001fc80000000002 */
[----:B------:R-:W-:-:S04]  /*0830*/  FADD.FTZ R0, -R0, -RZ ;  /* 0x800000ff00007221 */ /* 0x000fc80000010100 */
[----:B------:R-:W-:-:S07]  /*0840*/  FFMA R7, R7, R0, R7 ;  /* 0x0000000007077223 */ /* 0x000fce0000000007 */
.L_x_88:
[----:B------:R-:W-:Y:S05]  /*0850*/  BSYNC.RECONVERGENT B1 ;  /* 0x0000000000017941 */ /* 0x000fea0003800200 */
.L_x_86:
[----:B------:R-:W-:Y:S01]  /*0860*/  IADD3 R0, PT, PT, R10, 0x1800000, RZ ;  /* 0x018000000a007810 */ /* 0x000fe20007ffe0ff */
[----:B------:R-:W-:Y:S01]  /*0870*/  BSSY.RECONVERGENT B1, `(.L_x_89) ;  /* 0x0000010000017945 */ /* 0x000fe20003800200 */
[-C--:B------:R-:W-:Y:S01]  /*0880*/  FMUL R16, R66, R7.reuse ;  /* 0x0000000742107220 */ /* 0x080fe20000400000 */
[-C--:B------:R-:W-:Y:S01]  /*0890*/  FMUL R18, R63, R7.reuse ;  /* 0x000000073f127220 */ /* 0x080fe20000400000 */
[----:B------:R-:W-:Y:S01]  /*08a0*/  LOP3.LUT R0, R0, 0x7f800000, RZ, 0xc0, !PT ;  /* 0x7f80000000007812 */ /* 0x000fe200078ec0ff */
[----:B------:R-:W-:-:S03]  /*08b0*/  FMUL R20, R62, R7 ;  /* 0x000000073e147220 */ /* 0x000fc60000400000 */
[----:B------:R-:W-:-:S13]  /*08c0*/  ISETP.GT.U32.AND P0, PT, R0, 0x1ffffff, PT ;  /* 0x01ffffff0000780c */ /* 0x000fda0003f04070 */
[----:B------:R-:W-:Y:S05]  /*08d0*/  @P0 BRA `(.L_x_90) ;  /* 0x0000000000140947 */ /* 0x000fea0003800000 */
[----:B------:R-:W-:Y:S02]  /*08e0*/  MOV R2, R10 ;  /* 0x0000000a00027202 */ /* 0x000fe40000000f00 */
[----:B------:R-:W-:-:S07]  /*08f0*/  MOV R15, 0x910 ;  /* 0x00000910000f7802 */ /* 0x000fce0000000f00 */
[----:B-----5:R-:W-:Y:S05]  /*0900*/  CALL.REL.NOINC `($__internal_6_$__cuda_sm20_rcp_rn_f32_slowpath) ;  /* 0x000000ac00ac7944 */ /* 0x020fea0003c00000 */
[----:B------:R-:W-:Y:S01]  /*0910*/  MOV R7, R0 ;  /* 0x0000000000077202 */ /* 0x000fe20000000f00 */
[----:B------:R-:W-:Y:S06]  /*0920*/  BRA `(.L_x_91) ;  /* 0x0000000000107947 */ /* 0x000fec0003800000 */
.L_x_90:
[----:B------:R-:W0:Y:S02]  /*0930*/  MUFU.RCP R7, R10 ;  /* 0x0000000a00077308 */ /* 0x000e240000001000 */
[----:B0-----:R-:W-:-:S04]  /*0940*/  FFMA R0, R7, R10, -1 ;  /* 0xbf80000007007423 */ /* 0x001fc8000000000a */
[----:B------:R-:W-:-:S04]  /*0950*/  FADD.FTZ R0, -R0, -RZ ;  /* 0x800000ff00007221 */ /* 0x000fc80000010100 */
[----:B------:R-:W-:-:S07]  /*0960*/  FFMA R7, R7, R0, R7 ;  /* 0x0000000007077223 */ /* 0x000fce0000000007 */
.L_x_91:
[----:B------:R-:W-:Y:S05]  /*0970*/  BSYNC.RECONVERGENT B1 ;  /* 0x0000000000017941 */ /* 0x000fea0003800200 */
.L_x_89:
        /* <DEDUP_REMOVED lines=11> */
[----:B------:R-:W-:Y:S05]  /*0a30*/  BRA `(.L_x_94) ;  /* 0x0000000000107947 */ /* 0x000fea0003800000 */
.L_x_93:
[----:B------:R-:W0:Y:S02]  /*0a40*/  MUFU.RCP R0, R3 ;  /* 0x0000000300007308 */ /* 0x000e240000001000 */
[----:B0-----:R-:W-:-:S04]  /*0a50*/  FFMA R2, R0, R3, -1 ;  /* 0xbf80000000027423 */ /* 0x001fc80000000003 */
[----:B------:R-:W-:-:S04]  /*0a60*/  FADD.FTZ R7, -R2, -RZ ;  /* 0x800000ff02077221 */ /* 0x000fc80000010100 */
[----:B------:R-:W-:-:S07]  /*0a70*/  FFMA R0, R0, R7, R0 ;  /* 0x0000000700007223 */ /* 0x000fce0000000000 */
.L_x_94:
[----:B------:R-:W-:Y:S05]  /*0a80*/  BSYNC.RECONVERGENT B1 ;  /* 0x0000000000017941 */ /* 0x000fea0003800200 */
.L_x_92:
[-C--:B------:R-:W-:Y:S01]  /*0a90*/  FMUL R6, R23, R0.reuse ;  /* 0x0000000017067220 */ /* 0x080fe20000400000 */
[-C--:B------:R-:W-:Y:S01]  /*0aa0*/  FMUL R2, R19, R0.reuse ;  /* 0x0000000013027220 */ /* 0x080fe20000400000 */
[----:B------:R-:W-:Y:S01]  /*0ab0*/  FMUL R0, R22, R0 ;  /* 0x0000000016007220 */ /* 0x000fe20000400000 */
[----:B------:R-:W-:Y:S01]  /*0ac0*/  BSSY.RECONVERGENT B3, `(.L_x_95) ;  /* 0x000001b000037945 */ /* 0x000fe20003800200 */
[----:B------:R-:W-:Y:S01]  /*0ad0*/  FMUL R7, R16, R6 ;  /* 0x0000000610077220 */ /* 0x000fe20000400000 */
[----:B------:R-:W-:Y:S01]  /*0ae0*/  FMUL R13, R18, R2 ;  /* 0x00000002120d7220 */ /* 0x000fe20000400000 */
[C---:B------:R-:W-:Y:S02]  /*0af0*/  FMUL R11, R20.reuse, R0 ;  /* 0x00000000140b7220 */ /* 0x040fe40000400000 */
[----:B------:R-:W-:Y:S01]  /*0b00*/  FFMA R10, R20, R2, -R7 ;  /* 0x00000002140a7223 */ /* 0x000fe20000000807 */
[C---:B------:R-:W-:Y:S01]  /*0b10*/  FMUL R7, R18.reuse, R21 ;  /* 0x0000001512077220 */ /* 0x040fe20000400000 */
[----:B------:R-:W-:Y:S01]  /*0b20*/  FFMA R11, R18, R6, -R11 ;  /* 0x00000006120b7223 */ /* 0x000fe2000000080b */
[C---:B------:R-:W-:Y:S01]  /*0b30*/  FFMA R13, R16.reuse, R0, -R13 ;  /* 0x00000000100d7223 */ /* 0x040fe2000000080d */
[----:B------:R-:W-:Y:S01]  /*0b40*/  FMUL R10, R21, R10 ;  /* 0x0000000a150a7220 */ /* 0x000fe20000400000 */
[----:B------:R-:W-:-:S03]  /*0b50*/  FFMA R7, R16, R17, R7 ;  /* 0x0000001110077223 */ /* 0x000fc60000000007 */
[----:B------:R-:W-:Y:S01]  /*0b60*/  FFMA R10, R17, R11, R10 ;  /* 0x0000000b110a7223 */ /* 0x000fe2000000000a */
[----:B------:R-:W-:-:S03]  /*0b70*/  FFMA R71, R20, R25, R7 ;  /* 0x0000001914477223 */ /* 0x000fc60000000007 */
[----:B------:R-:W-:-:S05]  /*0b80*/  FFMA R14, R25, R13, R10 ;  /* 0x0000000d190e7223 */ /* 0x000fca000000000a */
[----:B------:R-:W-:-:S04]  /*0b90*/  FSETP.GT.AND P3, PT, |R14|, |R71|, PT ;  /* 0x400000470e00720b */ /* 0x000fc80003f64200 */
[----:B------:R-:W-:Y:S02]  /*0ba0*/  FSEL R36, |R14|, |R71|, P3 ;  /* 0x400000470e247208 */ /* 0x000fe40001800200 */
[----:B------:R-:W-:Y:S02]  /*0bb0*/  FSEL R7, |R71|, |R14|, P3 ;  /* 0x4000000e47077208 */ /* 0x000fe40001800200 */
[----:B------:R-:W0:Y:S08]  /*0bc0*/  MUFU.RCP R0, R36 ;  /* 0x0000002400007308 */ /* 0x000e300000001000 */
        /* <DEDUP_REMOVED lines=9> */
[----:B-----5:R-:W-:Y:S05]  /*0c60*/  CALL.REL.NOINC `($__internal_8_$__cuda_sm3x_div_rn_noftz_f32_slowpath) ;  /* 0x000000b000087944 */ /* 0x020fea0003c00000 */
.L_x_96:
[----:B------:R-:W-:Y:S05]  /*0c70*/  BSYNC.RECONVERGENT B3 ;  /* 0x0000000000037941 */ /* 0x000fea0003800200 */
.L_x_95:
[----:B------:R-:W-:Y:S02]  /*0c80*/  HFMA2 R7, -RZ, RZ, 0.89990234375, 10328 ;  /* 0x3b33710bff077431 */ /* 0x000fe400000001ff */
[----:B------:R-:W-:Y:S01]  /*0c90*/  FMUL R0, R44, R44 ;  /* 0x0000002c2c007220 */ /* 0x000fe20000400000 */
[----:B------:R-:W-:Y:S01]  /*0ca0*/  MOV R2, 0x3f6ee581 ;  /* 0x3f6ee58100027802 */ /* 0x000fe20000000f00 */
[----:B------:R-:W0:Y:S01]  /*0cb0*/  MUFU.RCP R10, R57 ;  /* 0x00000039000a7308 */ /* 0x000e220000001000 */
[C---:B------:R-:W-:Y:S01]  /*0cc0*/  ISETP.GE.AND P0, PT, R71.reuse, RZ, PT ;  /* 0x000000ff4700720c */ /* 0x040fe20003f06270 */
[----:B------:R-:W-:Y:S01]  /*0cd0*/  BSSY.RECONVERGENT B3, `(.L_x_97) ;  /* 0x0000023000037945 */ /* 0x000fe20003800200 */
[C---:B------:R-:W-:Y:S01]  /*0ce0*/  FSETP.NEU.AND P1, PT, |R71|.reuse, |R14|, PT ;  /* 0x4000000e4700720b */ /* 0x040fe20003f2d200 */
[----:B------:R-:W-:Y:S01]  /*0cf0*/  FADD R71, |R71|, |R14| ;  /* 0x4000000e47477221 */ /* 0x000fe20000000200 */
[----:B------:R-:W-:-:S04]  /*0d00*/  FFMA R7, R0, R7, -0.015681877732276916504 ;  /* 0xbc80774800077423 */ /* 0x000fc80000000007 */
[----:B------:R-:W-:-:S04]  /*0d10*/  FFMA R7, R0, R7, 0.042200751602649688721 ;  /* 0x3d2cdab200077423 */ /* 0x000fc80000000007 */
[----:B------:R-:W-:-:S04]  /*0d20*/  FFMA R7, R0, R7, -0.074792981147766113281 ;  /* 0xbd992d1000077423 */ /* 0x000fc80000000007 */
[----:B------:R-:W-:-:S04]  /*0d30*/  FFMA R7, R0, R7, 0.10640415549278259277 ;  /* 0x3dd9ea6c00077423 */ /* 0x000fc80000000007 */
[----:B------:R-:W-:-:S04]  /*0d40*/  FFMA R7, R0, R7, -0.14207722246646881104 ;  /* 0xbe117cb100077423 */ /* 0x000fc80000000007 */
[----:B------:R-:W-:-:S04]  /*0d50*/  FFMA R7, R0, R7, 0.19993925094604492188 ;  /* 0x3e4cbce000077423 */ /* 0x000fc80000000007 */
[----:B------:R-:W-:-:S04]  /*0d60*/  FFMA R7, R0, R7, -0.33333197236061096191 ;  /* 0xbeaaaa7d00077423 */ /* 0x000fc80000000007 */
[----:B------:R-:W-:-:S04]  /*0d70*/  FMUL R7, R0, R7 ;  /* 0x0000000700077220 */ /* 0x000fc80000400000 */
[----:B------:R-:W-:-:S04]  /*0d80*/  FFMA R7, R7, R44, R44 ;  /* 0x0000002c07077223 */ /* 0x000fc8000000002c */
[C---:B------:R-:W-:Y:S01]  /*0d90*/  FFMA R0, R2.reuse, 1.6832555532455444336, -R7 ;  /* 0x3fd774eb02007823 */ /* 0x040fe20000000807 */
[----:B------:R-:W-:-:S04]  /*0da0*/  FSEL R2, R2, 1.8663789033889770508, P3 ;  /* 0x3feee58102027808 */ /* 0x000fc80001800000 */
[-C--:B------:R-:W-:Y:S02]  /*0db0*/  FSEL R6, R0, R7.reuse, P3 ;  /* 0x0000000700067208 */ /* 0x080fe40001800000 */
[----:B------:R-:W-:Y:S02]  /*0dc0*/  FSEL R7, R7, -R7, P3 ;  /* 0x8000000707077208 */ /* 0x000fe40001800000 */
[----:B------:R-:W-:-:S03]  /*0dd0*/  FSETP.NEU.AND P3, PT, R36, RZ, PT ;  /* 0x000000ff2400720b */ /* 0x000fc60003f6d000 */
[----:B------:R-:W-:Y:S01]  /*0de0*/  @!P0 FFMA R6, R2, 1.6832555532455444336, R7 ;  /* 0x3fd774eb02068823 */ /* 0x000fe20000000007 */
[----:B------:R-:W-:Y:S02]  /*0df0*/  HFMA2 R2, -RZ, RZ, 2.04296875, -15.78125 ;  /* 0x4016cbe4ff027431 */ /* 0x000fe400000001ff */
[----:B0-----:R-:W-:-:S04]  /*0e00*/  FFMA R7, -R57, R10, 1 ;  /* 0x3f80000039077423 */ /* 0x001fc8000000010a */
[----:B------:R-:W-:-:S04]  /*0e10*/  FFMA R0, R10, R7, R10 ;  /* 0x000000070a007223 */ /* 0x000fc8000000000a */
[----:B------:R-:W-:Y:S01]  /*0e20*/  FFMA R7, R0, R3, RZ ;  /* 0x0000000300077223 */ /* 0x000fe200000000ff */
[----:B------:R-:W-:Y:S01]  /*0e30*/  @!P1 FSEL R6, R2, 0.78539818525314331055, !P0 ;  /* 0x3f490fdb02069808 */ /* 0x000fe20004000000 */
[----:B------:R-:W0:Y:S01]  /*0e40*/  FCHK P1, R3, R57 ;  /* 0x0000003903007302 */ /* 0x000e220000020000 */
[----:B------:R-:W-:Y:S01]  /*0e50*/  @!P3 FSEL R6, RZ, 3.1415927410125732422, P0 ;  /* 0x40490fdbff06b808 */ /* 0x000fe20000000000 */
[----:B------:R-:W-:Y:S01]  /*0e60*/  FFMA R2, -R57, R7, R3 ;  /* 0x0000000739027223 */ /* 0x000fe20000000103 */
[----:B------:R-:W-:Y:S02]  /*0e70*/  FSETP.NAN.AND P0, PT, R71, R71, PT ;  /* 0x000000474700720b */ /* 0x000fe40003f08000 */
[----:B------:R-:W-:Y:S01]  /*0e80*/  LOP3.LUT R6, R6, 0x80000000, R14, 0xb8, !PT ;  /* 0x8000000006067812 */ /* 0x000fe200078eb80e */
[----:B------:R-:W-:-:S03]  /*0e90*/  FFMA R44, R0, R2, R7 ;  /* 0x00000002002c7223 */ /* 0x000fc60000000007 */
[----:B------:R-:W-:Y:S01]  /*0ea0*/  FSEL R71, R71, R6, P0 ;  /* 0x0000000647477208 */ /* 0x000fe20000000000 */
[----:B0-----:R-:W-:Y:S06]  /*0eb0*/  @!P1 BRA `(.L_x_98) ;  /* 0x0000000000109947 */ /* 0x001fec0003800000 */
[----:B------:R-:W-:Y:S02]  /*0ec0*/  MOV R7, R3 ;  /* 0x0000000300077202 */ /* 0x000fe40000000f00 */
[----:B------:R-:W-:Y:S02]  /*0ed0*/  MOV R6, R57 ;  /* 0x0000003900067202 */ /* 0x000fe40000000f00 */
[----:B------:R-:W-:-:S07]  /*0ee0*/  MOV R18, 0xf00 ;  /* 0x00000f0000127802 */ /* 0x000fce0000000f00 */
[----:B-----5:R-:W-:Y:S05]  /*0ef0*/  CALL.REL.NOINC `($__internal_8_$__cuda_sm3x_div_rn_noftz_f32_slowpath) ;  /* 0x000000ac00647944 */ /* 0x020fea0003c00000 */
.L_x_98:
[----:B------:R-:W-:Y:S05]  /*0f00*/  BSYNC.RECONVERGENT B3 ;  /* 0x0000000000037941 */ /* 0x000fea0003800200 */
.L_x_97:
[----:B------:R-:W0:Y:S01]  /*0f10*/  MUFU.RCP R7, R56 ;  /* 0x0000003800077308 */ /* 0x000e220000001000 */
[----:B------:R-:W-:Y:S01]  /*0f20*/  BSSY.RECONVERGENT B3, `(.L_x_99) ;  /* 0x0000010000037945 */ /* 0x000fe20003800200 */
[-C--:B------:R-:W-:Y:S01]  /*0f30*/  FMUL R103, R66, R44.reuse ;  /* 0x0000002c42677220 */ /* 0x080fe20000400000 */
[-C--:B------:R-:W-:Y:S01]  /*0f40*/  FMUL R102, R63, R44.reuse ;  /* 0x0000002c3f667220 */ /* 0x080fe20000400000 */
[----:B------:R-:W-:-:S04]  /*0f50*/  FMUL R101, R62, R44 ;  /* 0x0000002c3e657220 */ /* 0x000fc80000400000 */
[----:B------:R-:W1:Y:S01]  /*0f60*/  FCHK P0, -R3, R56 ;  /* 0x0000003803007302 */ /* 0x000e620000000100 */
[----:B0-----:R-:W-:-:S04]  /*0f70*/  FFMA R0, -R56, R7, 1 ;  /* 0x3f80000038007423 */ /* 0x001fc80000000107 */
[----:B------:R-:W-:-:S04]  /*0f80*/  FFMA R0, R7, R0, R7 ;  /* 0x0000000007007223 */ /* 0x000fc80000000007 */
[----:B------:R-:W-:-:S04]  /*0f90*/  FFMA R7, R0, -R3, RZ ;  /* 0x8000000300077223 */ /* 0x000fc800000000ff */
[----:B------:R-:W-:-:S04]  /*0fa0*/  FFMA R2, -R56, R7, -R3 ;  /* 0x0000000738027223 */ /* 0x000fc80000000903 */
[----:B------:R-:W-:Y:S01]  /*0fb0*/  FFMA R11, R0, R2, R7 ;  /* 0x00000002000b7223 */ /* 0x000fe20000000007 */
[----:B-1----:R-:W-:Y:S06]  /*0fc0*/  @!P0 BRA `(.L_x_100) ;  /* 0x0000000000148947 */ /* 0x002fec0003800000 */
[----:B------:R-:W-:Y:S01]  /*0fd0*/  FADD R7, -R3, -RZ ;  /* 0x800000ff03077221 */ /* 0x000fe20000000100 */
[----:B------:R-:W-:Y:S02]  /*0fe0*/  MOV R6, R56 ;  /* 0x0000003800067202 */ /* 0x000fe40000000f00 */
[----:B------:R-:W-:-:S07]  /*0ff0*/  MOV R18, 0x1010 ;  /* 0x0000101000127802 */ /* 0x000fce0000000f00 */
[----:B-----5:R-:W-:Y:S05]  /*1000*/  CALL.REL.NOINC `($__internal_8_$__cuda_sm3x_div_rn_noftz_f32_slowpath) ;  /* 0x000000ac00207944 */ /* 0x020fea0003c00000 */
[----:B------:R-:W-:-:S07]  /*1010*/  MOV R11, R44 ;  /* 0x0000002c000b7202 */ /* 0x000fce0000000f00 */
.L_x_100:
[----:B------:R-:W-:Y:S05]  /*1020*/  BSYNC.RECONVERGENT B3 ;  /* 0x0000000000037941 */ /* 0x000fea0003800200 */
.L_x_99:
[----:B------:R-:W0:Y:S01]  /*1030*/  MUFU.RCP R2, R9 ;  /* 0x0000000900027308 */ /* 0x000e220000001000 */
[----:B------:R-:W-:Y:S01]  /*1040*/  FMUL R0, R4, R22 ;  /* 0x0000001604007220 */ /* 0x000fe20000400000 */
[----:B------:R-:W-:Y:S01]  /*1050*/  BSSY.RECONVERGENT B3, `(.L_x_101) ;  /* 0x0000014000037945 */ /* 0x000fe20003800200 */
[-C--:B------:R-:W-:Y:S01]  /*1060*/  FMUL R106, R64, R11.reuse ;  /* 0x0000000b406a7220 */ /* 0x080fe20000400000 */
[----:B------:R-:W-:Y:S01]  /*1070*/  FMUL R107, R61, R11 ;  /* 0x0000000b3d6b7220 */ /* 0x000fe20000400000 */
[----:B------:R-:W-:Y:S01]  /*1080*/  FFMA R0, R37, R19, R0 ;  /* 0x0000001325007223 */ /* 0x000fe20000000000 */
[----:B------:R-:W-:-:S03]  /*1090*/  FMUL R108, R58, R11 ;  /* 0x0000000b3a6c7220 */ /* 0x000fc60000400000 */
[----:B------:R-:W-:Y:S01]  /*10a0*/  FFMA R7, R5, R23, R0 ;  /* 0x0000001705077223 */ /* 0x000fe20000000000 */
[----:B------:R-:W-:-:S03]  /*10b0*/  FMUL R0, R22, R27 ;  /* 0x0000001b16007220 */ /* 0x000fc60000400000 */
[----:B------:R-:W1:Y:S01]  /*10c0*/  FCHK P0, R7, R9 ;  /* 0x0000000907007302 */ /* 0x000e620000000000 */
[----:B------:R-:W-:Y:S01]  /*10d0*/  FFMA R0, R19, R8, R0 ;  /* 0x0000000813007223 */ /* 0x000fe20000000000 */
[----:B0-----:R-:W-:-:S03]  /*10e0*/  FFMA R3, -R9, R2, 1 ;  /* 0x3f80000009037423 */ /* 0x001fc60000000102 */
[----:B------:R-:W-:Y:S01]  /*10f0*/  FFMA R0, R23, R12, R0 ;  /* 0x0000000c17007223 */ /* 0x000fe20000000000 */
        /* <DEDUP_REMOVED lines=8> */
[----:B------:R-:W-:-:S07]  /*1180*/  MOV R10, R44 ;  /* 0x0000002c000a7202 */ /* 0x000fce0000000f00 */
.L_x_102:
[----:B------:R-:W-:Y:S05]  /*1190*/  BSYNC.RECONVERGENT B3 ;  /* 0x0000000000037941 */ /* 0x000fea0003800200 */
.L_x_101:
        /* <DEDUP_REMOVED lines=12> */
[----:B-----5:R-:W-:Y:S05]  /*1260*/  CALL.REL.NOINC `($__internal_8_$__cuda_sm3x_div_rn_noftz_f32_slowpath) ;  /* 0x000000a800887944 */ /* 0x020fea0003c00000 */
.L_x_104:
[----:B------:R-:W-:Y:S05]  /*1270*/  BSYNC.RECONVERGENT B3 ;  /* 0x0000000000037941 */ /* 0x000fea0003800200 */
.L_x_103:
[----:B------:R-:W-:Y:S01]  /*1280*/  FADD R0, R10, 1 ;  /* 0x3f8000000a007421 */ /* 0x000fe20000000000 */
[----:B------:R-:W-:-:S03]  /*1290*/  FADD R3, R44, 1 ;  /* 0x3f8000002c037421 */ /* 0x000fc60000000000 */
[-C--:B------:R-:W-:Y:S01]  /*12a0*/  FMUL R7, R103, R0.reuse ;  /* 0x0000000067077220 */ /* 0x080fe20000400000 */
[-C--:B------:R-:W-:Y:S01]  /*12b0*/  FMUL R2, R102, R0.reuse ;  /* 0x0000000066027220 */ /* 0x080fe20000400000 */
[----:B------:R-:W-:Y:S01]  /*12c0*/  FMUL R11, R101, R0 ;  /* 0x00000000650b7220 */ /* 0x000fe20000400000 */
[-C--:B------:R-:W-:Y:S01]  /*12d0*/  FMUL R0, R106, R3.reuse ;  /* 0x000000036a007220 */ /* 0x080fe20000400000 */
[CC--:B------:R-:W-:Y:S01]  /*12e0*/  FMUL R13, R107.reuse, R3.reuse ;  /* 0x000000036b0d7220 */ /* 0x0c0fe20000400000 */
[----:B------:R-:W-:Y:S01]  /*12f0*/  FMUL R6, R108, R3 ;  /* 0x000000036c067220 */ /* 0x000fe20000400000 */
[-C--:B------:R-:W-:Y:S01]  /*1300*/  FFMA R3, R107, R44.reuse, -R2 ;  /* 0x0000002c6b037223 */ /* 0x080fe20000000802 */
[-C--:B------:R-:W-:Y:S01]  /*1310*/  FFMA R100, R106, R44.reuse, -R7 ;  /* 0x0000002c6a647223 */ /* 0x080fe20000000807 */
[----:B------:R-:W-:Y:S01]  /*1320*/  FFMA R2, R108, R44, -R11 ;  /* 0x0000002c6c027223 */ /* 0x000fe2000000080b */
[-C--:B------:R-:W-:Y:S01]  /*1330*/  FFMA R0, R103, R10.reuse, -R0 ;  /* 0x0000000a67007223 */ /* 0x080fe20000000800 */
[-C--:B------:R-:W-:Y:S01]  /*1340*/  FFMA R104, R102, R10.reuse, -R13 ;  /* 0x0000000a66687223 */ /* 0x080fe2000000080d */
[----:B------:R-:W-:-:S07]  /*1350*/  FFMA R105, R101, R10, -R6 ;  /* 0x0000000a65697223 */ /* 0x000fce0000000806 */
.L_x_76:
[----:B------:R-:W-:Y:S05]  /*1360*/  BSYNC.RECONVERGENT B0 ;  /* 0x0000000000007941 */ /* 0x000fea0003800200 */
.L_x_75:
[----:B------:R0:W-:Y:S01]  /*1370*/  STL.128 [R1+0x270], RZ ;  /* 0x000270ff01007387 */ /* 0x0001e20000100c00 */
[----:B------:R-:W-:Y:S01]  /*1380*/  BSSY.RECONVERGENT B0, `(.L_x_105) ;  /* 0x00007b3000007945 */ /* 0x000fe20003800200 */
[----:B------:R-:W-:Y:S02]  /*1390*/  HFMA2 R44, -RZ, RZ, 0, 0 ;  /* 0x00000000ff2c7431 */ /* 0x000fe400000001ff */
[----:B------:R0:W-:Y:S04]  /*13a0*/  STL.128 [R1+0x280], RZ ;  /* 0x000280ff01007387 */ /* 0x0001e80000100c00 */
        /* <DEDUP_REMOVED lines=33> */
[----:B------:R0:W-:Y:S01]  /*15c0*/  STL.128 [R1+0x4a0], RZ ;  /* 0x0004a0ff01007387 */ /* 0x0001e20000100c00 */
[----:B------:R-:W-:Y:S05]  /*15d0*/  @!P2 BRA `(.L_x_106) ;  /* 0x000000780034a947 */ /* 0x000fea0003800000 */
[----:B------:R-:W-:Y:S01]  /*15e0*/  IADD3 R7, PT, PT, R9, -0xd000000, RZ ;  /* 0xf300000009077810 */ /* 0x000fe20007ffe0ff */
[----:B------:R1:W2:Y:S01]  /*15f0*/  MUFU.RSQ R6, R9 ;  /* 0x0000000900067308 */ /* 0x0002a20000001400 */
[----:B------:R-:W-:Y:S02]  /*1600*/  BSSY.RECONVERGENT B1, `(.L_x_107) ;  /* 0x000000b000017945 */ /* 0x000fe40003800200 */
[----:B------:R-:W-:-:S13]  /*1610*/  ISETP.GT.U32.AND P0, PT, R7, 0x727fffff, PT ;  /* 0x727fffff0700780c */ /* 0x000fda0003f04070 */
[----:B-1----:R-:W-:Y:S05]  /*1620*/  @!P0 BRA `(.L_x_108) ;  /* 0x0000000000108947 */ /* 0x002fea0003800000 */
[----:B--2---:R-:W-:Y:S02]  /*1630*/  MOV R6, R9 ;  /* 0x0000000900067202 */ /* 0x004fe40000000f00 */
[----:B------:R-:W-:-:S07]  /*1640*/  MOV R16, 0x1660 ;  /* 0x0000166000107802 */ /* 0x000fce0000000f00 */
[----:B0----5:R-:W-:Y:S05]  /*1650*/  CALL.REL.NOINC `($__internal_7_$__cuda_sm20_sqrt_rn_f32_slowpath) ;  /* 0x000000a400307944 */ /* 0x021fea0003c00000 */
[----:B------:R-:W-:Y:S05]  /*1660*/  BRA `(.L_x_109) ;  /* 0x0000000000107947 */ /* 0x000fea0003800000 */
.L_x_108:
[----:B--2---:R-:W-:Y:S01]  /*1670*/  FMUL.FTZ R10, R9, R6 ;  /* 0x00000006090a7220 */ /* 0x004fe20000410000 */
[----:B------:R-:W-:-:S03]  /*1680*/  FMUL.FTZ R6, R6, 0.5 ;  /* 0x3f00000006067820 */ /* 0x000fc60000410000 */
[----:B------:R-:W-:-:S04]  /*1690*/  FFMA R9, -R10, R10, R9 ;  /* 0x0000000a0a097223 */ /* 0x000fc80000000109 */
[----:B------:R-:W-:-:S07]  /*16a0*/  FFMA R65, R9, R6, R10 ;  /* 0x0000000609417223 */ /* 0x000fce000000000a */
.L_x_109:
[----:B------:R-:W-:Y:S05]  /*16b0*/  BSYNC.RECONVERGENT B1 ;  /* 0x0000000000017941 */ /* 0x000fea0003800200 */
.L_x_107:
[----:B------:R-:W-:Y:S01]  /*16c0*/  FMUL R35, R66, R66 ;  /* 0x0000004242237220 */ /* 0x000fe20000400000 */
[----:B------:R-:W-:Y:S01]  /*16d0*/  FADD R36, -R4, -RZ ;  /* 0x800000ff04247221 */ /* 0x000fe20000000100 */
[----:B------:R-:W-:Y:S01]  /*16e0*/  CS2R R38, SRZ ;  /* 0x0000000000267805 */ /* 0x000fe2000001ff00 */
[----:B------:R-:W-:Y:S01]  /*16f0*/  FMUL R31, R62, R62 ;  /* 0x0000003e3e1f7220 */ /* 0x000fe20000400000 */
[----:B------:R-:W-:Y:S01]  /*1700*/  FADD R6, R74, R35 ;  /* 0x000000234a067221 */ /* 0x000fe20000000000 */
[----:B------:R-:W-:Y:S02]  /*1710*/  HFMA2 R53, -RZ, RZ, -0.0 , 0 ;  /* 0x80000000ff357431 */ /* 0x000fe400000001ff */
[----:B------:R-:W-:Y:S01]  /*1720*/  FADD R52, -R5, -R23 ;  /* 0x8000001705347221 */ /* 0x000fe20000000100 */
[----:B------:R1:W-:Y:S01]  /*1730*/  STL.128 [R1+0x180], R36 ;  /* 0x0001802401007387 */ /* 0x0003e20000100c00 */
[----:B------:R-:W-:Y:S02]  /*1740*/  HFMA2 R41, -RZ, RZ, -0.0 , 0 ;  /* 0x80000000ff297431 */ /* 0x000fe400000001ff */
[----:B------:R-:W-:Y:S01]  /*1750*/  FADD R54, R37, R19 ;  /* 0x0000001325367221 */ /* 0x000fe20000000000 */
[----:B------:R-:W-:-:S02]  /*1760*/  HFMA2 R46, -RZ, RZ, 0, 0 ;  /* 0x00000000ff2e7431 */ /* 0x000fc400000001ff */
[C-C-:B------:R-:W-:Y:S01]  /*1770*/  FADD R55, R4.reuse, R22.reuse ;  /* 0x0000001604377221 */ /* 0x140fe20000000000 */
[----:B------:R-:W-:Y:S01]  /*1780*/  FADD R42, R5, R23 ;  /* 0x00000017052a7221 */ /* 0x000fe20000000000 */
[----:B------:R-:W-:Y:S01]  /*1790*/  FADD R43, -R4, -R22 ;  /* 0x80000016042b7221 */ /* 0x000fe20000000100 */
[----:B------:R-:W-:Y:S01]  /*17a0*/  MOV R40, RZ ;  /* 0x000000ff00287202 */ /* 0x000fe20000000f00 */
[----:B------:R-:W-:Y:S01]  /*17b0*/  FADD R44, -R37, -R19 ;  /* 0x80000013252c7221 */ /* 0x000fe20000000100 */
[----:B------:R-:W-:Y:S01]  /*17c0*/  FADD R47, -R5, -RZ ;  /* 0x800000ff052f7221 */ /* 0x000fe20000000100 */
[----:B------:R-:W-:Y:S01]  /*17d0*/  MOV R45, 0x80000000 ;  /* 0x80000000002d7802 */ /* 0x000fe20000000f00 */
[----:B------:R-:W-:Y:S01]  /*17e0*/  FADD R17, -R19, -RZ ;  /* 0x800000ff13117221 */ /* 0x000fe20000000100 */
[----:B------:R-:W-:Y:S01]  /*17f0*/  FADD R18, -R22, -RZ ;  /* 0x800000ff16127221 */ /* 0x000fe20000000100 */
[----:B------:R-:W-:Y:S01]  /*1800*/  FADD R21, -R23, -RZ ;  /* 0x800000ff17157221 */ /* 0x000fe20000000100 */
[----:B------:R2:W-:Y:S01]  /*1810*/  STL.128 [R1+0x150], R52 ;  /* 0x0001503401007387 */ /* 0x0005e20000100c00 */
[----:B------:R-:W-:Y:S01]  /*1820*/  FADD R26, -R12, -RZ ;  /* 0x800000ff0c1a7221 */ /* 0x000fe20000000100 */
[----:B-1----:R-:W-:Y:S01]  /*1830*/  FADD R36, R31, R6 ;  /* 0x000000061f247221 */ /* 0x002fe20000000000 */
[----:B------:R-:W-:Y:S01]  /*1840*/  HFMA2 R6, -RZ, RZ, 0, 0 ;  /* 0x00000000ff067431 */ /* 0x000fe200000001ff */
[----:B------:R1:W-:Y:S01]  /*1850*/  STL.128 [R1+0x140], R40 ;  /* 0x0001402801007387 */ /* 0x0003e20000100c00 */
[----:B------:R-:W-:Y:S01]  /*1860*/  CS2R R24, SRZ ;  /* 0x0000000000187805 */ /* 0x000fe2000001ff00 */
[----:B------:R-:W3:Y:S01]  /*1870*/  MUFU.RCP R39, R36 ;  /* 0x0000002400277308 */ /* 0x000ee20000001000 */
[----:B------:R-:W-:Y:S01]  /*1880*/  HFMA2 R10, -RZ, RZ, -0.0 , 0 ;  /* 0x80000000ff0a7431 */ /* 0x000fe200000001ff */
[----:B------:R4:W-:Y:S01]  /*1890*/  STL.128 [R1+0x160], R44 ;  /* 0x0001602c01007387 */ /* 0x0009e20000100c00 */
[----:B------:R-:W-:Y:S01]  /*18a0*/  MOV R16, RZ ;  /* 0x000000ff00107202 */ /* 0x000fe20000000f00 */
[----:B------:R-:W-:Y:S01]  /*18b0*/  FADD R7, -R37, -RZ ;  /* 0x800000ff25077221 */ /* 0x000fe20000000100 */
[----:B------:R-:W-:Y:S01]  /*18c0*/  MOV R20, RZ ;  /* 0x000000ff00147202 */ /* 0x000fe20000000f00 */
[----:B------:R-:W-:Y:S01]  /*18d0*/  FADD R11, R23, R12 ;  /* 0x0000000c170b7221 */ /* 0x000fe20000000000 */
[----:B------:R-:W-:Y:S01]  /*18e0*/  MOV R9, RZ ;  /* 0x000000ff00097202 */ /* 0x000fe20000000f00 */
[----:B------:R-:W-:Y:S01]  /*18f0*/  STL.128 [R1+0x1d0], R24 ;  /* 0x0001d01801007387 */ /* 0x000fe20000100c00 */
[----:B------:R-:W0:Y:S01]  /*1900*/  FCHK P0, R65, R36 ;  /* 0x0000002441007302 */ /* 0x000e220000000000 */
[----:B--2---:R-:W-:-:S02]  /*1910*/  HFMA2 R54, -RZ, RZ, -0.0 , 0 ;  /* 0x80000000ff367431 */ /* 0x004fc400000001ff */
[C-C-:B------:R-:W-:Y:S01]  /*1920*/  FADD R52, R22.reuse, R27.reuse ;  /* 0x0000001b16347221 */ /* 0x140fe20000000000 */
[----:B------:R-:W-:Y:S01]  /*1930*/  FADD R53, -R19, -R8 ;  /* 0x8000000813357221 */ /* 0x000fe20000000100 */
[----:B------:R-:W-:Y:S01]  /*1940*/  MOV R55, RZ ;  /* 0x000000ff00377202 */ /* 0x000fe20000000f00 */
[----:B-1----:R-:W-:Y:S01]  /*1950*/  HFMA2 R43, -RZ, RZ, 0, 0 ;  /* 0x00000000ff2b7431 */ /* 0x002fe200000001ff */
[----:B------:R-:W-:Y:S01]  /*1960*/  MOV R41, R22 ;  /* 0x0000001600297202 */ /* 0x000fe20000000f00 */
[----:B------:R-:W-:Y:S01]  /*1970*/  STL.128 [R1+0x130], R16 ;  /* 0x0001301001007387 */ /* 0x000fe20000100c00 */
[----:B------:R-:W-:Y:S01]  /*1980*/  MOV R42, R23 ;  /* 0x00000017002a7202 */ /* 0x000fe20000000f00 */
[----:B----4-:R-:W-:Y:S01]  /*1990*/  HFMA2 R47, -RZ, RZ, 0, 0 ;  /* 0x00000000ff2f7431 */ /* 0x010fe200000001ff */
[----:B------:R-:W-:Y:S01]  /*19a0*/  MOV R46, R19 ;  /* 0x00000013002e7202 */ /* 0x000fe20000000f00 */
[----:B------:R-:W-:Y:S01]  /*19b0*/  STL.128 [R1+0x210], R52 ;  /* 0x0002103401007387 */ /* 0x000fe20000100c00 */
[----:B------:R-:W-:Y:S01]  /*19c0*/  MOV R44, R17 ;  /* 0x00000011002c7202 */ /* 0x000fe20000000f00 */
[----:B------:R-:W-:Y:S01]  /*19d0*/  HFMA2 R13, -RZ, RZ, 0, 0 ;  /* 0x00000000ff0d7431 */ /* 0x000fe200000001ff */
[----:B------:R-:W-:Y:S01]  /*19e0*/  MOV R40, R21 ;  /* 0x0000001500287202 */ /* 0x000fe20000000f00 */
[----:B------:R-:W-:Y:S01]  /*19f0*/  STL.128 [R1+0x170], R4 ;  /* 0x0001700401007387 */ /* 0x000fe20000100c00 */
[----:B------:R-:W-:Y:S01]  /*1a00*/  MOV R45, R18 ;  /* 0x00000012002d7202 */ /* 0x000fe20000000f00 */
[----:B------:R-:W-:Y:S01]  /*1a10*/  FADD R48, -R22, -R27 ;  /* 0x8000001b16307221 */ /* 0x000fe20000000100 */
[----:B------:R-:W-:Y:S01]  /*1a20*/  FADD R49, -R23, -R12 ;  /* 0x8000000c17317221 */ /* 0x000fe20000000100 */
[----:B------:R-:W-:Y:S01]  /*1a30*/  STL.128 [R1+0x120], R20 ;  /* 0x0001201401007387 */ /* 0x000fe20000100c00 */
[----:B------:R-:W-:Y:S01]  /*1a40*/  FADD R51, R19, R8 ;  /* 0x0000000813337221 */ /* 0x000fe20000000000 */
[----:B------:R-:W-:Y:S01]  /*1a50*/  MOV R50, 0x80000000 ;  /* 0x8000000000327802 */ /* 0x000fe20000000f00 */
[----:B------:R-:W-:Y:S01]  /*1a60*/  FADD R14, -R8, -RZ ;  /* 0x800000ff080e7221 */ /* 0x000fe20000000100 */
[----:B------:R-:W-:Y:S01]  /*1a70*/  STL.128 [R1+0x220], R40 ;  /* 0x0002202801007387 */ /* 0x000fe20000100c00 */
[----:B------:R-:W-:Y:S01]  /*1a80*/  FADD R15, -R27, -RZ ;  /* 0x800000ff1b0f7221 */ /* 0x000fe20000000100 */
[----:B------:R-:W-:Y:S02]  /*1a90*/  BSSY.RECONVERGENT B3, `(.L_x_110) ;  /* 0x000001a000037945 */ /* 0x000fe40003800200 */
[----:B------:R-:W-:Y:S04]  /*1aa0*/  STL.128 [R1+0x230], R44 ;  /* 0x0002302c01007387 */ /* 0x000fe80000100c00 */
[----:B------:R-:W-:Y:S04]  /*1ab0*/  STL.128 [R1+0x190], RZ ;  /* 0x000190ff01007387 */ /* 0x000fe80000100c00 */
[----:B------:R-:W-:Y:S04]  /*1ac0*/  STL.128 [R1+0x1a0], RZ ;  /* 0x0001a0ff01007387 */ /* 0x000fe80000100c00 */
[----:B------:R-:W-:Y:S04]  /*1ad0*/  STL.128 [R1+0x1b0], RZ ;  /* 0x0001b0ff01007387 */ /* 0x000fe80000100c00 */
[----:B------:R-:W-:Y:S04]  /*1ae0*/  STL.128 [R1+0x1c0], RZ ;  /* 0x0001c0ff01007387 */ /* 0x000fe80000100c00 */
[----:B------:R3:W-:Y:S04]  /*1af0*/  STL.128 [R1+0x1f0], R8 ;  /* 0x0001f00801007387 */ /* 0x0007e80000100c00 */
[----:B------:R1:W-:Y:S04]  /*1b00*/  STL.128 [R1+0x200], R48 ;  /* 0x0002003001007387 */ /* 0x0003e80000100c00 */
[----:B------:R2:W-:Y:S01]  /*1b10*/  STL.128 [R1+0x1e0], R12 ;  /* 0x0001e00c01007387 */ /* 0x0005e20000100c00 */
[----:B---3--:R-:W-:Y:S01]  /*1b20*/  FFMA R10, -R36, R39, 1 ;  /* 0x3f800000240a7423 */ /* 0x008fe20000000127 */
[----:B------:R-:W-:-:S03]  /*1b30*/  FMUL R11, R66, R62 ;  /* 0x0000003e420b7220 */ /* 0x000fc60000400000 */
[----:B------:R-:W-:Y:S01]  /*1b40*/  FFMA R10, R39, R10, R39 ;  /* 0x0000000a270a7223 */ /* 0x000fe20000000027 */
[----:B-1----:R-:W-:Y:S01]  /*1b50*/  FMUL R50, R63, R62 ;  /* 0x0000003e3f327220 */ /* 0x002fe20000400000 */
[----:B------:R-:W-:Y:S02]  /*1b60*/  FMUL R48, R61, R58 ;  /* 0x0000003a3d307220 */ /* 0x000fe40000400000 */
[----:B------:R-:W-:Y:S01]  /*1b70*/  FFMA R9, R10, R65, RZ ;  /* 0x000000410a097223 */ /* 0x000fe200000000ff */
[----:B--2---:R-:W-:Y:S01]  /*1b80*/  FMUL R13, R66, R63 ;  /* 0x0000003f420d7220 */ /* 0x004fe20000400000 */
[----:B------:R-:W-:Y:S02]  /*1b90*/  FMUL R15, R64, R61 ;  /* 0x0000003d400f7220 */ /* 0x000fe40000400000 */
[----:B------:R-:W-:-:S04]  /*1ba0*/  FFMA R60, -R36, R9, R65 ;  /* 0x00000009243c7223 */ /* 0x000fc80000000141 */
[----:B------:R-:W-:Y:S01]  /*1bb0*/  FFMA R60, R10, R60, R9 ;  /* 0x0000003c0a3c7223 */ /* 0x000fe20000000009 */
[----:B------:R-:W-:Y:S01]  /*1bc0*/  FMUL R9, R64, R58 ;  /* 0x0000003a40097220 */ /* 0x000fe20000400000 */
[----:B0-----:R-:W-:Y:S06]  /*1bd0*/  @!P0 BRA `(.L_x_111) ;  /* 0x0000000000148947 */ /* 0x001fec0003800000 */
[----:B------:R-:W-:Y:S02]  /*1be0*/  MOV R7, R65 ;  /* 0x0000004100077202 */ /* 0x000fe40000000f00 */
[----:B------:R-:W-:Y:S02]  /*1bf0*/  MOV R6, R36 ;  /* 0x0000002400067202 */ /* 0x000fe40000000f00 */
[----:B------:R-:W-:-:S07]  /*1c00*/  MOV R18, 0x1c20 ;  /* 0x00001c2000127802 */ /* 0x000fce0000000f00 */
[----:B-----5:R-:W-:Y:S05]  /*1c10*/  CALL.REL.NOINC `($__internal_8_$__cuda_sm3x_div_rn_noftz_f32_slowpath) ;  /* 0x000000a0001c7944 */ /* 0x020fea0003c00000 */
[----:B------:R-:W-:-:S07]  /*1c20*/  MOV R60, R44 ;  /* 0x0000002c003c7202 */ /* 0x000fce0000000f00 */
.L_x_111:
[----:B------:R-:W-:Y:S05]  /*1c30*/  BSYNC.RECONVERGENT B3 ;  /* 0x0000000000037941 */ /* 0x000fea0003800200 */
.L_x_110:
[----:B------:R-:W0:Y:S01]  /*1c40*/  MUFU.RCP R7, R56 ;  /* 0x0000003800077308 */ /* 0x000e220000001000 */
[----:B------:R-:W-:Y:S07]  /*1c50*/  BSSY.RECONVERGENT B3, `(.L_x_112) ;  /* 0x000000d000037945 */ /* 0x000fee0003800200 */
        /* <DEDUP_REMOVED lines=12> */
.L_x_113:
[----:B------:R-:W-:Y:S05]  /*1d20*/  BSYNC.RECONVERGENT B3 ;  /* 0x0000000000037941 */ /* 0x000fea0003800200 */
.L_x_112:
[----:B------:R-:W0:Y:S01]  /*1d30*/  MUFU.RCP R6, R65 ;  /* 0x0000004100067308 */ /* 0x000e220000001000 */
[----:B------:R-:W-:Y:S07]  /*1d40*/  BSSY.RECONVERGENT B3, `(.L_x_114) ;  /* 0x000000d000037945 */ /* 0x000fee0003800200 */
[----:B------:R-:W1:Y:S01]  /*1d50*/  FCHK P0, -R19, R65 ;  /* 0x0000004113007302 */ /* 0x000e620000000100 */
[----:B0-----:R-:W-:-:S04]  /*1d60*/  FFMA R7, R6, -R65, 1 ;  /* 0x3f80000006077423 */ /* 0x001fc80000000841 */
[----:B------:R-:W-:-:S04]  /*1d70*/  FFMA R6, R6, R7, R6 ;  /* 0x0000000706067223 */ /* 0x000fc80000000006 */
[----:B------:R-:W-:-:S04]  /*1d80*/  FFMA R10, -R19, R6, RZ ;  /* 0x00000006130a7223 */ /* 0x000fc800000001ff */
[----:B------:R-:W-:-:S04]  /*1d90*/  FFMA R47, R10, -R65, -R19 ;  /* 0x800000410a2f7223 */ /* 0x000fc80000000813 */
[----:B------:R-:W-:Y:S01]  /*1da0*/  FFMA R47, R6, R47, R10 ;  /* 0x0000002f062f7223 */ /* 0x000fe2000000000a */
[----:B-1----:R-:W-:Y:S06]  /*1db0*/  @!P0 BRA `(.L_x_115) ;  /* 0x0000000000148947 */ /* 0x002fec0003800000 */
[----:B------:R-:W-:Y:S01]  /*1dc0*/  FADD R7, -R19, -RZ ;  /* 0x800000ff13077221 */ /* 0x000fe20000000100 */
[----:B------:R-:W-:Y:S02]  /*1dd0*/  MOV R6, R65 ;  /* 0x0000004100067202 */ /* 0x000fe40000000f00 */
[----:B------:R-:W-:-:S07]  /*1de0*/  MOV R18, 0x1e00 ;  /* 0x00001e0000127802 */ /* 0x000fce0000000f00 */
[----:B-----5:R-:W-:Y:S05]  /*1df0*/  CALL.REL.NOINC `($__internal_8_$__cuda_sm3x_div_rn_noftz_f32_slowpath) ;  /* 0x0000009c00a47944 */ /* 0x020fea0003c00000 */
[----:B------:R-:W-:-:S07]  /*1e00*/  MOV R47, R44 ;  /* 0x0000002c002f7202 */ /* 0x000fce0000000f00 */
.L_x_115:
[----:B------:R-:W-:Y:S05]  /*1e10*/  BSYNC.RECONVERGENT B3 ;  /* 0x0000000000037941 */ /* 0x000fea0003800200 */
.L_x_114:
[----:B------:R-:W0:Y:S01]  /*1e20*/  MUFU.RCP R6, R65 ;  /* 0x0000004100067308 */ /* 0x000e220000001000 */
[----:B------:R-:W-:Y:S07]  /*1e30*/  BSSY.RECONVERGENT B3, `(.L_x_116) ;  /* 0x000000d000037945 */ /* 0x000fee0003800200 */
[----:B------:R-:W1:Y:S01]  /*1e40*/  FCHK P0, R19, R65 ;  /* 0x0000004113007302 */ /* 0x000e620000000000 */
[----:B0-----:R-:W-:-:S04]  /*1e50*/  FFMA R7, R6, -R65, 1 ;  /* 0x3f80000006077423 */ /* 0x001fc80000000841 */
[----:B------:R-:W-:-:S04]  /*1e60*/  FFMA R17, R6, R7, R6 ;  /* 0x0000000706117223 */ /* 0x000fc80000000006 */
[----:B------:R-:W-:-:S04]  /*1e70*/  FFMA R42, R19, R17, RZ ;  /* 0x00000011132a7223 */ /* 0x000fc800000000ff */
[----:B------:R-:W-:-:S04]  /*1e80*/  FFMA R7, R42, -R65, R19 ;  /* 0x800000412a077223 */ /* 0x000fc80000000013 */
[----:B------:R-:W-:Y:S01]  /*1e90*/  FFMA R42, R17, R7, R42 ;  /* 0x00000007112a7223 */ /* 0x000fe2000000002a */
[----:B-1----:R-:W-:Y:S06]  /*1ea0*/  @!P0 BRA `(.L_x_117) ;  /* 0x0000000000148947 */ /* 0x002fec0003800000 */
[----:B------:R-:W-:Y:S02]  /*1eb0*/  MOV R7, R19 ;  /* 0x0000001300077202 */ /* 0x000fe40000000f00 */
[----:B------:R-:W-:Y:S02]  /*1ec0*/  MOV R6, R65 ;  /* 0x0000004100067202 */ /* 0x000fe40000000f00 */
[----:B------:R-:W-:-:S07]  /*1ed0*/  MOV R18, 0x1ef0 ;  /* 0x00001ef000127802 */ /* 0x000fce0000000f00 */
[----:B-----5:R-:W-:Y:S05]  /*1ee0*/  CALL.REL.NOINC `($__internal_8_$__cuda_sm3x_div_rn_noftz_f32_slowpath) ;  /* 0x0000009c00687944 */ /* 0x020fea0003c00000 */
[----:B------:R-:W-:-:S07]  /*1ef0*/  MOV R42, R44 ;  /* 0x0000002c002a7202 */ /* 0x000fce0000000f00 */
.L_x_117:
[----:B------:R-:W-:Y:S05]  /*1f00*/  BSYNC.RECONVERGENT B3 ;  /* 0x0000000000037941 */ /* 0x000fea0003800200 */
.L_x_116:
        /* <DEDUP_REMOVED lines=14> */
.L_x_119:
[----:B------:R-:W-:Y:S05]  /*1ff0*/  BSYNC.RECONVERGENT B3 ;  /* 0x0000000000037941 */ /* 0x000fea0003800200 */
.L_x_118:
        /* <DEDUP_REMOVED lines=14> */
.L_x_121:
[----:B------:R-:W-:Y:S05]  /*20e0*/  BSYNC.RECONVERGENT B3 ;  /* 0x0000000000037941 */ /* 0x000fea0003800200 */
.L_x_120:
[----:B------:R-:W0:Y:S01]  /*20f0*/  MUFU.RCP R7, R65 ;  /* 0x0000004100077308 */ /* 0x000e220000001000 */
[----:B------:R-:W-:Y:S01]  /*2100*/  HFMA2 R46, -RZ, RZ, 0, 0 ;  /* 0x00000000ff2e7431 */ /* 0x000fe200000001ff */
[----:B------:R-:W-:Y:S01]  /*2110*/  CS2R R44, SRZ ;  /* 0x00000000002c7805 */ /* 0x000fe2000001ff00 */
[----:B------:R-:W-:Y:S04]  /*2120*/  BSSY.RECONVERGENT B3, `(.L_x_122) ;  /* 0x000000e000037945 */ /* 0x000fe80003800200 */
[----:B------:R1:W-:Y:S01]  /*2130*/  STL.128 [R1+0x240], R44 ;  /* 0x0002402c01007387 */ /* 0x0003e20000100c00 */
[----:B------:R-:W2:Y:S01]  /*2140*/  FCHK P0, -R23, R65 ;  /* 0x0000004117007302 */ /* 0x000ea20000000100 */
[----:B0-----:R-:W-:-:S04]  /*2150*/  FFMA R6, R7, -R65, 1 ;  /* 0x3f80000007067423 */ /* 0x001fc80000000841 */
[----:B------:R-:W-:-:S04]  /*2160*/  FFMA R7, R7, R6, R7 ;  /* 0x0000000607077223 */ /* 0x000fc80000000007 */
[----:B------:R-:W-:-:S04]  /*2170*/  FFMA R6, -R23, R7, RZ ;  /* 0x0000000717067223 */ /* 0x000fc800000001ff */
[----:B------:R-:W-:-:S04]  /*2180*/  FFMA R41, R6, -R65, -R23 ;  /* 0x8000004106297223 */ /* 0x000fc80000000817 */
[----:B------:R-:W-:Y:S01]  /*2190*/  FFMA R41, R7, R41, R6 ;  /* 0x0000002907297223 */ /* 0x000fe20000000006 */
[----:B-12---:R-:W-:Y:S06]  /*21a0*/  @!P0 BRA `(.L_x_123) ;  /* 0x0000000000148947 */ /* 0x006fec0003800000 */
[----:B------:R-:W-:Y:S01]  /*21b0*/  FADD R7, -R23, -RZ ;  /* 0x800000ff17077221 */ /* 0x000fe20000000100 */
[----:B------:R-:W-:Y:S02]  /*21c0*/  MOV R6, R65 ;  /* 0x0000004100067202 */ /* 0x000fe40000000f00 */
[----:B------:R-:W-:-:S07]  /*21d0*/  MOV R18, 0x21f0 ;  /* 0x000021f000127802 */ /* 0x000fce0000000f00 */
[----:B-----5:R-:W-:Y:S05]  /*21e0*/  CALL.REL.NOINC `($__internal_8_$__cuda_sm3x_div_rn_noftz_f32_slowpath) ;  /* 0x0000009800a87944 */ /* 0x020fea0003c00000 */
[----:B------:R-:W-:-:S07]  /*21f0*/  MOV R41, R44 ;  /* 0x0000002c00297202 */ /* 0x000fce0000000f00 */
.L_x_123:
[----:B------:R-:W-:Y:S05]  /*2200*/  BSYNC.RECONVERGENT B3 ;  /* 0x0000000000037941 */ /* 0x000fea0003800200 */
.L_x_122:
[----:B------:R-:W0:Y:S01]  /*2210*/  MUFU.RCP R17, R65 ;  /* 0x0000004100117308 */ /* 0x000e220000001000 */
[----:B------:R1:W-:Y:S01]  /*2220*/  STL.128 [R1+0x250], R40 ;  /* 0x0002502801007387 */ /* 0x0003e20000100c00 */
[----:B------:R-:W-:Y:S06]  /*2230*/  BSSY.RECONVERGENT B3, `(.L_x_124) ;  /* 0x000000c000037945 */ /* 0x000fec0003800200 */
[----:B------:R-:W2:Y:S01]  /*2240*/  FCHK P0, R23, R65 ;  /* 0x0000004117007302 */ /* 0x000ea20000000000 */
[----:B0-----:R-:W-:-:S04]  /*2250*/  FFMA R6, R17, -R65, 1 ;  /* 0x3f80000011067423 */ /* 0x001fc80000000841 */
[----:B------:R-:W-:-:S04]  /*2260*/  FFMA R17, R17, R6, R17 ;  /* 0x0000000611117223 */ /* 0x000fc80000000011 */
[----:B------:R-:W-:-:S04]  /*2270*/  FFMA R44, R23, R17, RZ ;  /* 0x00000011172c7223 */ /* 0x000fc800000000ff */
[----:B------:R-:W-:-:S04]  /*2280*/  FFMA R7, R44, -R65, R23 ;  /* 0x800000412c077223 */ /* 0x000fc80000000017 */
[----:B------:R-:W-:Y:S01]  /*2290*/  FFMA R44, R17, R7, R44 ;  /* 0x00000007112c7223 */ /* 0x000fe2000000002c */
[----:B-12---:R-:W-:Y:S06]  /*22a0*/  @!P0 BRA `(.L_x_125) ;  /* 0x0000000000108947 */ /* 0x006fec0003800000 */
[----:B------:R-:W-:Y:S02]  /*22b0*/  MOV R6, R65 ;  /* 0x0000004100067202 */ /* 0x000fe40000000f00 */
[----:B------:R-:W-:Y:S02]  /*22c0*/  MOV R7, R23 ;  /* 0x0000001700077202 */ /* 0x000fe40000000f00 */
[----:B------:R-:W-:-:S07]  /*22d0*/  MOV R18, 0x22f0 ;  /* 0x000022f000127802 */ /* 0x000fce0000000f00 */
[----:B-----5:R-:W-:Y:S05]  /*22e0*/  CALL.REL.NOINC `($__internal_8_$__cuda_sm3x_div_rn_noftz_f32_slowpath) ;  /* 0x0000009800687944 */ /* 0x020fea0003c00000 */
.L_x_125:
[----:B------:R-:W-:Y:S05]  /*22f0*/  BSYNC.RECONVERGENT B3 ;  /* 0x0000000000037941 */ /* 0x000fea0003800200 */
.L_x_124:
[----:B------:R-:W0:Y:S01]  /*2300*/  MUFU.RCP R17, R36 ;  /* 0x0000002400117308 */ /* 0x000e220000001000 */
[----:B------:R-:W-:Y:S01]  /*2310*/  HFMA2 R45, -RZ, RZ, 0, 0 ;  /* 0x00000000ff2d7431 */ /* 0x000fe200000001ff */
[----:B------:R-:W-:Y:S01]  /*2320*/  CS2R R46, SRZ ;  /* 0x00000000002e7805 */ /* 0x000fe2000001ff00 */
[----:B------:R-:W-:Y:S01]  /*2330*/  FFMA R7, R66, R66, R35 ;  /* 0x0000004242077223 */ /* 0x000fe20000000023 */
[----:B------:R-:W-:Y:S03]  /*2340*/  BSSY.RECONVERGENT B3, `(.L_x_126) ;  /* 0x000000d000037945 */ /* 0x000fe60003800200 */
[----:B------:R1:W-:Y:S01]  /*2350*/  STL.128 [R1+0x260], R44 ;  /* 0x0002602c01007387 */ /* 0x0003e20000100c00 */
[----:B------:R-:W2:Y:S01]  /*2360*/  FCHK P0, R7, R36 ;  /* 0x0000002407007302 */ /* 0x000ea20000000000 */
[----:B0-----:R-:W-:-:S04]  /*2370*/  FFMA R6, -R36, R17, 1 ;  /* 0x3f80000024067423 */ /* 0x001fc80000000111 */
[----:B------:R-:W-:-:S04]  /*2380*/  FFMA R14, R17, R6, R17 ;  /* 0x00000006110e7223 */ /* 0x000fc80000000011 */
[----:B------:R-:W-:-:S04]  /*2390*/  FFMA R6, R14, R7, RZ ;  /* 0x000000070e067223 */ /* 0x000fc800000000ff */
[----:B------:R-:W-:-:S04]  /*23a0*/  FFMA R17, -R36, R6, R7 ;  /* 0x0000000624117223 */ /* 0x000fc80000000107 */
[----:B------:R-:W-:Y:S01]  /*23b0*/  FFMA R14, R14, R17, R6 ;  /* 0x000000110e0e7223 */ /* 0x000fe20000000006 */
[----:B-12---:R-:W-:Y:S06]  /*23c0*/  @!P0 BRA `(.L_x_127) ;  /* 0x0000000000108947 */ /* 0x006fec0003800000 */
[----:B------:R-:W-:Y:S02]  /*23d0*/  MOV R6, R36 ;  /* 0x0000002400067202 */ /* 0x000fe40000000f00 */
[----:B------:R-:W-:-:S07]  /*23e0*/  MOV R18, 0x2400 ;  /* 0x0000240000127802 */ /* 0x000fce0000000f00 */
[----:B-----5:R-:W-:Y:S05]  /*23f0*/  CALL.REL.NOINC `($__internal_8_$__cuda_sm3x_div_rn_noftz_f32_slowpath) ;  /* 0x0000009800247944 */ /* 0x020fea0003c00000 */
[----:B------:R-:W-:-:S07]  /*2400*/  MOV R14, R44 ;  /* 0x0000002c000e7202 */ /* 0x000fce0000000f00 */
.L_x_127:
[----:B------:R-:W-:Y:S05]  /*2410*/  BSYNC.RECONVERGENT B3 ;  /* 0x0000000000037941 */ /* 0x000fea0003800200 */
.L_x_126:
[----:B------:R-:W0:Y:S01]  /*2420*/  MUFU.RCP R17, R36 ;  /* 0x0000002400117308 */ /* 0x000e220000001000 */
[----:B------:R-:W-:Y:S01]  /*2430*/  FFMA R7, R66, R63, R13 ;  /* 0x0000003f42077223 */ /* 0x000fe2000000000d */
[----:B------:R-:W-:Y:S01]  /*2440*/  BSSY.RECONVERGENT B3, `(.L_x_128) ;  /* 0x000000c000037945 */ /* 0x000fe20003800200 */
[----:B------:R-:W-:-:S05]  /*2450*/  FADD R14, -R14, 1 ;  /* 0x3f8000000e0e7421 */ /* 0x000fca0000000100 */
        /* <DEDUP_REMOVED lines=10> */
.L_x_129:
[----:B------:R-:W-:Y:S05]  /*2500*/  BSYNC.RECONVERGENT B3 ;  /* 0x0000000000037941 */ /* 0x000fea0003800200 */
.L_x_128:
[----:B------:R-:W0:Y:S01]  /*2510*/  MUFU.RCP R13, R36 ;  /* 0x00000024000d7308 */ /* 0x000e220000001000 */
[----:B------:R-:W-:Y:S01]  /*2520*/  FFMA R7, R66, R62, R11 ;  /* 0x0000003e42077223 */ /* 0x000fe2000000000b */
[----:B------:R-:W-:Y:S06]  /*2530*/  BSSY.RECONVERGENT B3, `(.L_x_130) ;  /* 0x000000c000037945 */ /* 0x000fec0003800200 */
[----:B------:R-:W1:Y:S01]  /*2540*/  FCHK P0, R7, R36 ;  /* 0x0000002407007302 */ /* 0x000e620000000000 */
[----:B0-----:R-:W-:-:S04]  /*2550*/  FFMA R6, -R36, R13, 1 ;  /* 0x3f80000024067423 */ /* 0x001fc8000000010d */
[----:B------:R-:W-:Y:S01]  /*2560*/  FFMA R6, R13, R6, R13 ;  /* 0x000000060d067223 */ /* 0x000fe2000000000d */
[----:B------:R-:W-:-:S03]  /*2570*/  FADD R13, RZ, -R44 ;  /* 0x8000002cff0d7221 */ /* 0x000fc60000000000 */
[----:B------:R-:W-:-:S04]  /*2580*/  FFMA R11, R6, R7, RZ ;  /* 0x00000007060b7223 */ /* 0x000fc800000000ff */
[----:B------:R-:W-:-:S04]  /*2590*/  FFMA R10, -R36, R11, R7 ;  /* 0x0000000b240a7223 */ /* 0x000fc80000000107 */
[----:B------:R-:W-:Y:S01]  /*25a0*/  FFMA R44, R6, R10, R11 ;  /* 0x0000000a062c7223 */ /* 0x000fe2000000000b */
[----:B-1----:R-:W-:Y:S06]  /*25b0*/  @!P0 BRA `(.L_x_131) ;  /* 0x00000000000c8947 */ /* 0x002fec0003800000 */
[----:B------:R-:W-:Y:S02]  /*25c0*/  MOV R6, R36 ;  /* 0x0000002400067202 */ /* 0x000fe40000000f00 */
[----:B------:R-:W-:-:S07]  /*25d0*/  MOV R18, 0x25f0 ;  /* 0x000025f000127802 */ /* 0x000fce0000000f00 */
[----:B-----5:R-:W-:Y:S05]  /*25e0*/  CALL.REL.NOINC `($__internal_8_$__cuda_sm3x_div_rn_noftz_f32_slowpath) ;  /* 0x0000009400a87944 */ /* 0x020fea0003c00000 */
.L_x_131:
[----:B------:R-:W-:Y:S05]  /*25f0*/  BSYNC.RECONVERGENT B3 ;  /* 0x0000000000037941 */ /* 0x000fea0003800200 */
.L_x_130:
[----:B------:R-:W0:Y:S01]  /*2600*/  MUFU.RCP R11, R56 ;  /* 0x00000038000b7308 */ /* 0x000e220000001000 */
[CC--:B------:R-:W-:Y:S01]  /*2610*/  FMUL R7, R64.reuse, R64.reuse ;  /* 0x0000004040077220 */ /* 0x0c0fe20000400000 */
[----:B------:R-:W-:Y:S03]  /*2620*/  BSSY.RECONVERGENT B3, `(.L_x_132) ;  /* 0x000000d000037945 */ /* 0x000fe60003800200 */
[----:B------:R-:W-:-:S04]  /*2630*/  FFMA R7, R64, R64, R7 ;  /* 0x0000004040077223 */ /* 0x000fc80000000007 */
        /* <DEDUP_REMOVED lines=11> */
.L_x_133:
[----:B------:R-:W-:Y:S05]  /*26f0*/  BSYNC.RECONVERGENT B3 ;  /* 0x0000000000037941 */ /* 0x000fea0003800200 */
.L_x_132:
        /* <DEDUP_REMOVED lines=14> */
.L_x_135:
[----:B------:R-:W-:Y:S05]  /*27e0*/  BSYNC.RECONVERGENT B3 ;  /* 0x0000000000037941 */ /* 0x000fea0003800200 */
.L_x_134:
[----:B------:R-:W0:Y:S01]  /*27f0*/  MUFU.RCP R15, R56 ;  /* 0x00000038000f7308 */ /* 0x000e220000001000 */
[----:B------:R-:W-:Y:S01]  /*2800*/  FFMA R7, R64, R58, R9 ;  /* 0x0000003a40077223 */ /* 0x000fe20000000009 */
[----:B------:R-:W-:Y:S01]  /*2810*/  BSSY.RECONVERGENT B3, `(.L_x_136) ;  /* 0x000000c000037945 */ /* 0x000fe20003800200 */
[----:B------:R-:W-:-:S05]  /*2820*/  FADD R9, RZ, -R44 ;  /* 0x8000002cff097221 */ /* 0x000fca0000000000 */
        /* <DEDUP_REMOVED lines=10> */
.L_x_137:
[----:B------:R-:W-:Y:S05]  /*28d0*/  BSYNC.RECONVERGENT B3 ;  /* 0x0000000000037941 */ /* 0x000fea0003800200 */
.L_x_136:
        /* <DEDUP_REMOVED lines=14> */
.L_x_139:
[----:B------:R-:W-:Y:S05]  /*29c0*/  BSYNC.RECONVERGENT B3 ;  /* 0x0000000000037941 */ /* 0x000fea0003800200 */
.L_x_138:
        /* <DEDUP_REMOVED lines=14> */
.L_x_141:
[----:B------:R-:W-:Y:S05]  /*2ab0*/  BSYNC.RECONVERGENT B3 ;  /* 0x0000000000037941 */ /* 0x000fea0003800200 */
.L_x_140:
        /* <DEDUP_REMOVED lines=14> */
.L_x_143:
[----:B------:R-:W-:Y:S05]  /*2ba0*/  BSYNC.RECONVERGENT B3 ;  /* 0x0000000000037941 */ /* 0x000fea0003800200 */
.L_x_142:
        /* <DEDUP_REMOVED lines=14> */
.L_x_145:
[----:B------:R-:W-:Y:S05]  /*2c90*/  BSYNC.RECONVERGENT B3 ;  /* 0x0000000000037941 */ /* 0x000fea0003800200 */
.L_x_144:
        /* <DEDUP_REMOVED lines=14> */
.L_x_147:
[----:B------:R-:W-:Y:S05]  /*2d80*/  BSYNC.RECONVERGENT B3 ;  /* 0x0000000000037941 */ /* 0x000fea0003800200 */
.L_x_146:
[----:B------:R-:W0:Y:S01]  /*2d90*/  MUFU.RCP R17, R56 ;  /* 0x0000003800117308 */ /* 0x000e220000001000 */
[-C--:B------:R-:W-:Y:S01]  /*2da0*/  FMUL R7, R58, R58.reuse ;  /* 0x0000003a3a077220 */ /* 0x080fe20000400000 */
[----:B------:R-:W-:Y:S01]  /*2db0*/  BSSY.RECONVERGENT B3, `(.L_x_148) ;  /* 0x000000d000037945 */ /* 0x000fe20003800200 */
[----:B------:R-:W-:Y:S02]  /*2dc0*/  FADD R90, -R44, 1 ;  /* 0x3f8000002c5a7421 */ /* 0x000fe40000000100 */
[----:B------:R-:W-:-:S04]  /*2dd0*/  FFMA R7, R58, R58, R7 ;  /* 0x0000003a3a077223 */ /* 0x000fc80000000007 */
        /* <DEDUP_REMOVED lines=10> */
.L_x_149:
[----:B------:R-:W-:Y:S05]  /*2e80*/  BSYNC.RECONVERGENT B3 ;  /* 0x0000000000037941 */ /* 0x000fea0003800200 */
.L_x_148:
[----:B------:R-:W-:Y:S02]  /*2e90*/  HFMA2 R65, -RZ, RZ, 0, 0 ;  /* 0x00000000ff417431 */ /* 0x000fe400000001ff */
[----:B------:R-:W-:Y:S01]  /*2ea0*/  FADD R55, -R44, 1 ;  /* 0x3f8000002c377421 */ /* 0x000fe20000000100 */
[----:B------:R-:W-:Y:S02]  /*2eb0*/  IADD3 R59, PT, PT, R1, 0x248, RZ ;  /* 0x00000248013b7810 */ /* 0x000fe40007ffe0ff */
[----:B------:R-:W-:-:S07]  /*2ec0*/  MOV R92, RZ ;  /* 0x000000ff005c7202 */ /* 0x000fce0000000f00 */
.L_x_186:
[----:B------:R-:W2:Y:S01]  /*2ed0*/  LDL R51, [R59+-0x8] ;  /* 0xfffff8003b337983 */ /* 0x000ea20000100800 */
[----:B0-----:R-:W0:Y:S01]  /*2ee0*/  MUFU.RCP R6, R57 ;  /* 0x0000003900067308 */ /* 0x001e220000001000 */
[----:B------:R-:W-:Y:S01]  /*2ef0*/  BSSY.RECONVERGENT B3, `(.L_x_150) ;  /* 0x000000e000037945 */ /* 0x000fe20003800200 */
[----:B------:R-:W-:Y:S01]  /*2f00*/  IADD3 R53, PT, PT, R1, R92, RZ ;  /* 0x0000005c01357210 */ /* 0x000fe20007ffe0ff */
[----:B0-----:R-:W-:-:S04]  /*2f10*/  FFMA R7, -R57, R6, 1 ;  /* 0x3f80000039077423 */ /* 0x001fc80000000106 */
[----:B------:R-:W-:Y:S01]  /*2f20*/  FFMA R6, R6, R7, R6 ;  /* 0x0000000706067223 */ /* 0x000fe20000000006 */
[----:B--2---:R-:W-:-:S04]  /*2f30*/  FMUL R18, R66, R51 ;  /* 0x0000003342127220 */ /* 0x004fc80000400000 */
[----:B------:R-:W0:Y:S01]  /*2f40*/  FCHK P0, R18, R57 ;  /* 0x0000003912007302 */ /* 0x000e220000000000 */
[----:B------:R-:W-:-:S04]  /*2f50*/  FFMA R7, R6, R18, RZ ;  /* 0x0000001206077223 */ /* 0x000fc800000000ff */
[----:B------:R-:W-:-:S04]  /*2f60*/  FFMA R16, -R57, R7, R18 ;  /* 0x0000000739107223 */ /* 0x000fc80000000112 */
[----:B------:R-:W-:Y:S01]  /*2f70*/  FFMA R44, R6, R16, R7 ;  /* 0x00000010062c7223 */ /* 0x000fe20000000007 */
[----:B0-----:R-:W-:Y:S06]  /*2f80*/  @!P0 BRA `(.L_x_151) ;  /* 0x0000000000108947 */ /* 0x001fec0003800000 */
[----:B------:R-:W-:Y:S02]  /*2f90*/  MOV R7, R18 ;  /* 0x0000001200077202 */ /* 0x000fe40000000f00 */
[----:B------:R-:W-:Y:S02]  /*2fa0*/  MOV R6, R57 ;  /* 0x0000003900067202 */ /* 0x000fe40000000f00 */
[----:B------:R-:W-:-:S07]  /*2fb0*/  MOV R18, 0x2fd0 ;  /* 0x00002fd000127802 */ /* 0x000fce0000000f00 */
[----:B-----5:R-:W-:Y:S05]  /*2fc0*/  CALL.REL.NOINC `($__internal_8_$__cuda_sm3x_div_rn_noftz_f32_slowpath) ;  /* 0x0000008c00307944 */ /* 0x020fea0003c00000 */
.L_x_151:
[----:B------:R-:W-:Y:S05]  /*2fd0*/  BSYNC.RECONVERGENT B3 ;  /* 0x0000000000037941 */ /* 0x000fea0003800200 */
.L_x_150:
[----:B------:R-:W2:Y:S04]  /*2fe0*/  LDL R88, [R53+0x120] ;  /* 0x0001200035587983 */ /* 0x000ea80000100800 */
[----:B------:R-:W3:Y:S04]  /*2ff0*/  LDL R36, [R53+0x12c] ;  /* 0x00012c0035247983 */ /* 0x000ee80000100800 */
[----:B------:R-:W4:Y:S01]  /*3000*/  LDL R41, [R53+0x138] ;  /* 0x0001380035297983 */ /* 0x000f220000100800 */
[----:B------:R-:W0:Y:S01]  /*3010*/  MUFU.RCP R21, R56 ;  /* 0x0000003800157308 */ /* 0x000e220000001000 */
[----:B------:R-:W-:Y:S01]  /*3020*/  FMUL R17, R64, -R51 ;  /* 0x8000003340117220 */ /* 0x000fe20000400000 */
[----:B------:R-:W-:Y:S06]  /*3030*/  BSSY.RECONVERGENT B3, `(.L_x_152) ;  /* 0x0000012000037945 */ /* 0x000fec0003800200 */
[----:B------:R-:W1:Y:S01]  /*3040*/  FCHK P0, R17, R56 ;  /* 0x0000003811007302 */ /* 0x000e620000000000 */
[----:B--2---:R-:W-:-:S04]  /*3050*/  FFMA R6, R14, R88, RZ ;  /* 0x000000580e067223 */ /* 0x004fc800000000ff */
[----:B---3--:R-:W-:-:S04]  /*3060*/  FFMA R6, R13, R36, R6 ;  /* 0x000000240d067223 */ /* 0x008fc80000000006 */
[----:B----4-:R-:W-:Y:S01]  /*3070*/  FFMA R7, R11, R41, R6 ;  /* 0x000000290b077223 */ /* 0x010fe20000000006 */
[----:B0-----:R-:W-:-:S03]  /*3080*/  FFMA R6, -R56, R21, 1 ;  /* 0x3f80000038067423 */ /* 0x001fc60000000115 */
[----:B------:R-:W-:Y:S01]  /*3090*/  FFMA R44, R7, R60, R44 ;  /* 0x0000003c072c7223 */ /* 0x000fe2000000002c */
[----:B------:R-:W-:-:S04]  /*30a0*/  FFMA R6, R21, R6, R21 ;  /* 0x0000000615067223 */ /* 0x000fc80000000015 */
[----:B------:R0:W-:Y:S01]  /*30b0*/  STL [R53], R44 ;  /* 0x0000002c35007387 */ /* 0x0001e20000100800 */
[----:B------:R-:W-:-:S04]  /*30c0*/  FFMA R7, R6, R17, RZ ;  /* 0x0000001106077223 */ /* 0x000fc800000000ff */
[----:B------:R-:W-:-:S04]  /*30d0*/  FFMA R16, -R56, R7, R17 ;  /* 0x0000000738107223 */ /* 0x000fc80000000111 */
[----:B------:R-:W-:Y:S01]  /*30e0*/  FFMA R7, R6, R16, R7 ;  /* 0x0000001006077223 */ /* 0x000fe20000000007 */
[----:B01----:R-:W-:Y:S06]  /*30f0*/  @!P0 BRA `(.L_x_153) ;  /* 0x0000000000148947 */ /* 0x003fec0003800000 */
[----:B------:R-:W-:Y:S02]  /*3100*/  MOV R7, R17 ;  /* 0x0000001100077202 */ /* 0x000fe40000000f00 */
[----:B------:R-:W-:Y:S02]  /*3110*/  MOV R6, R56 ;  /* 0x0000003800067202 */ /* 0x000fe40000000f00 */
[----:B------:R-:W-:-:S07]  /*3120*/  MOV R18, 0x3140 ;  /* 0x0000314000127802 */ /* 0x000fce0000000f00 */
[----:B-----5:R-:W-:Y:S05]  /*3130*/  CALL.REL.NOINC `($__internal_8_$__cuda_sm3x_div_rn_noftz_f32_slowpath) ;  /* 0x0000008800d47944 */ /* 0x020fea0003c00000 */
[----:B------:R-:W-:-:S07]  /*3140*/  MOV R7, R44 ;  /* 0x0000002c00077202 */ /* 0x000fce0000000f00 */
.L_x_153:
[----:B------:R-:W-:Y:S05]  /*3150*/  BSYNC.RECONVERGENT B3 ;  /* 0x0000000000037941 */ /* 0x000fea0003800200 */
.L_x_152:
[----:B------:R-:W2:Y:S04]  /*3160*/  LDL R42, [R53+0x1b0] ;  /* 0x0001b000352a7983 */ /* 0x000ea80000100800 */
[----:B------:R-:W3:Y:S04]  /*3170*/  LDL R46, [R53+0x1bc] ;  /* 0x0001bc00352e7983 */ /* 0x000ee80000100800 */
[----:B------:R-:W4:Y:S01]  /*3180*/  LDL R48, [R53+0x1c8] ;  /* 0x0001c80035307983 */ /* 0x000f220000100800 */
[----:B--2---:R-:W-:-:S04]  /*3190*/  FFMA R6, R10, R42, RZ ;  /* 0x0000002a0a067223 */ /* 0x004fc800000000ff */
[----:B---3--:R-:W-:-:S04]  /*31a0*/  FFMA R6, R9, R46, R6 ;  /* 0x0000002e09067223 */ /* 0x008fc80000000006 */
[----:B----4-:R-:W-:-:S04]  /*31b0*/  FFMA R6, R15, R48, R6 ;  /* 0x000000300f067223 */ /* 0x010fc80000000006 */
[----:B------:R-:W-:-:S05]  /*31c0*/  FFMA R16, R6, R38, R7 ;  /* 0x0000002606107223 */ /* 0x000fca0000000007 */
[----:B------:R0:W-:Y:S04]  /*31d0*/  STL [R53+0x90], R16 ;  /* 0x0000901035007387 */ /* 0x0001e80000100800 */
[----:B------:R-:W2:Y:S01]  /*31e0*/  LDL R43, [R59+-0x4] ;  /* 0xfffffc003b2b7983 */ /* 0x000ea20000100800 */
[----:B------:R-:W1:Y:S01]  /*31f0*/  MUFU.RCP R6, R57 ;  /* 0x0000003900067308 */ /* 0x000e620000001000 */
[----:B------:R-:W-:Y:S01]  /*3200*/  BSSY.RECONVERGENT B3, `(.L_x_154) ;  /* 0x000000d000037945 */ /* 0x000fe20003800200 */
[----:B-1----:R-:W-:-:S04]  /*3210*/  FFMA R7, -R57, R6, 1 ;  /* 0x3f80000039077423 */ /* 0x002fc80000000106 */
[----:B------:R-:W-:Y:S01]  /*3220*/  FFMA R6, R6, R7, R6 ;  /* 0x0000000706067223 */ /* 0x000fe20000000006 */
[----:B--2---:R-:W-:-:S04]  /*3230*/  FMUL R20, R66, R43 ;  /* 0x0000002b42147220 */ /* 0x004fc80000400000 */
[----:B------:R-:W1:Y:S01]  /*3240*/  FCHK P0, R20, R57 ;  /* 0x0000003914007302 */ /* 0x000e620000000000 */
        /* <DEDUP_REMOVED lines=8> */
.L_x_155:
[----:B------:R-:W-:Y:S05]  /*32d0*/  BSYNC.RECONVERGENT B3 ;  /* 0x0000000000037941 */ /* 0x000fea0003800200 */
.L_x_154:
        /* <DEDUP_REMOVED lines=13> */
[----:B------:R0:W-:Y:S01]  /*33b0*/  STL [R53+0x4], R44 ;  /* 0x0000042c35007387 */ /* 0x0001e20000100800 */
        /* <DEDUP_REMOVED lines=9> */
.L_x_157:
[----:B------:R-:W-:Y:S05]  /*3450*/  BSYNC.RECONVERGENT B3 ;  /* 0x0000000000037941 */ /* 0x000fea0003800200 */
.L_x_156:
        /* <DEDUP_REMOVED lines=8> */
[----:B------:R-:W2:Y:S01]  /*34e0*/  LDL R47, [R59] ;  /* 0x000000003b2f7983 */ /* 0x000ea20000100800 */
        /* <DEDUP_REMOVED lines=14> */
.L_x_159:
[----:B------:R-:W-:Y:S05]  /*35d0*/  BSYNC.RECONVERGENT B3 ;  /* 0x0000000000037941 */ /* 0x000fea0003800200 */
.L_x_158:
        /* <DEDUP_REMOVED lines=23> */
.L_x_161:
[----:B------:R-:W-:Y:S05]  /*3750*/  BSYNC.RECONVERGENT B3 ;  /* 0x0000000000037941 */ /* 0x000fea0003800200 */
.L_x_160:
[----:B------:R-:W2:Y:S04]  /*3760*/  LDL R82, [R53+0x1b8] ;  /* 0x0001b80035527983 */ /* 0x000ea80000100800 */
[----:B------:R-:W3:Y:S04]  /*3770*/  LDL R84, [R53+0x1c4] ;  /* 0x0001c40035547983 */ /* 0x000ee80000100800 */
[----:B------:R-:W4:Y:S01]  /*3780*/  LDL R86, [R53+0x1d0] ;  /* 0x0001d00035567983 */ /* 0x000f220000100800 */
[----:B------:R-:W0:Y:S01]  /*3790*/  MUFU.RCP R18, R57 ;  /* 0x0000003900127308 */ /* 0x000e220000001000 */
[----:B------:R-:W-:Y:S01]  /*37a0*/  FMUL R20, R63, R51 ;  /* 0x000000333f147220 */ /* 0x000fe20000400000 */
[----:B------:R-:W-:Y:S06]  /*37b0*/  BSSY.RECONVERGENT B3, `(.L_x_162) ;  /* 0x0000011000037945 */ /* 0x000fec0003800200 */
[----:B------:R-:W1:Y:S01]  /*37c0*/  FCHK P0, R20, R57 ;  /* 0x0000003914007302 */ /* 0x000e620000000000 */
[----:B--2---:R-:W-:-:S04]  /*37d0*/  FFMA R6, R10, R82, RZ ;  /* 0x000000520a067223 */ /* 0x004fc800000000ff */
[----:B---3--:R-:W-:-:S04]  /*37e0*/  FFMA R6, R9, R84, R6 ;  /* 0x0000005409067223 */ /* 0x008fc80000000006 */
[----:B----4-:R-:W-:-:S04]  /*37f0*/  FFMA R6, R15, R86, R6 ;  /* 0x000000560f067223 */ /* 0x010fc80000000006 */
[----:B------:R-:W-:Y:S01]  /*3800*/  FFMA R16, R6, R38, R7 ;  /* 0x0000002606107223 */ /* 0x000fe20000000007 */
[----:B0-----:R-:W-:-:S04]  /*3810*/  FFMA R7, -R57, R18, 1 ;  /* 0x3f80000039077423 */ /* 0x001fc80000000112 */
[----:B------:R0:W-:Y:S01]  /*3820*/  STL [R53+0x98], R16 ;  /* 0x0000981035007387 */ /* 0x0001e20000100800 */
[----:B------:R-:W-:-:S04]  /*3830*/  FFMA R6, R18, R7, R18 ;  /* 0x0000000712067223 */ /* 0x000fc80000000012 */
        /* <DEDUP_REMOVED lines=8> */
.L_x_163:
[----:B------:R-:W-:Y:S05]  /*38c0*/  BSYNC.RECONVERGENT B3 ;  /* 0x0000000000037941 */ /* 0x000fea0003800200 */
.L_x_162:
[----:B------:R-:W-:Y:S01]  /*38d0*/  FFMA R6, R13, R88, RZ ;  /* 0x000000580d067223 */ /* 0x000fe200000000ff */
[----:B------:R-:W0:Y:S01]  /*38e0*/  MUFU.RCP R21, R56 ;  /* 0x0000003800157308 */ /* 0x000e220000001000 */
[----:B------:R-:W-:Y:S01]  /*38f0*/  FMUL R17, R61, -R51 ;  /* 0x800000333d117220 */ /* 0x000fe20000400000 */
[----:B------:R-:W-:Y:S01]  /*3900*/  BSSY.RECONVERGENT B3, `(.L_x_164) ;  /* 0x0000011000037945 */ /* 0x000fe20003800200 */
[----:B------:R-:W-:-:S04]  /*3910*/  FFMA R7, R35, R36, R6 ;  /* 0x0000002423077223 */ /* 0x000fc80000000006 */
[----:B------:R-:W-:Y:S01]  /*3920*/  FFMA R7, R40, R41, R7 ;  /* 0x0000002928077223 */ /* 0x000fe20000000007 */
[----:B------:R-:W1:Y:S03]  /*3930*/  FCHK P0, R17, R56 ;  /* 0x0000003811007302 */ /* 0x000e660000000000 */
[----:B------:R-:W-:-:S05]  /*3940*/  FFMA R44, R7, R60, R44 ;  /* 0x0000003c072c7223 */ /* 0x000fca000000002c */
[----:B------:R2:W-:Y:S01]  /*3950*/  STL [R53+0xc], R44 ;  /* 0x00000c2c35007387 */ /* 0x0005e20000100800 */
[----:B0-----:R-:W-:-:S04]  /*3960*/  FFMA R6, -R56, R21, 1 ;  /* 0x3f80000038067423 */ /* 0x001fc80000000115 */
[----:B------:R-:W-:-:S04]  /*3970*/  FFMA R6, R21, R6, R21 ;  /* 0x0000000615067223 */ /* 0x000fc80000000015 */
[----:B------:R-:W-:-:S04]  /*3980*/  FFMA R7, R6, R17, RZ ;  /* 0x0000001106077223 */ /* 0x000fc800000000ff */
[----:B------:R-:W-:-:S04]  /*3990*/  FFMA R16, -R56, R7, R17 ;  /* 0x0000000738107223 */ /* 0x000fc80000000111 */
[----:B------:R-:W-:Y:S01]  /*39a0*/  FFMA R7, R6, R16, R7 ;  /* 0x0000001006077223 */ /* 0x000fe20000000007 */
[----:B-12---:R-:W-:Y:S06]  /*39b0*/  @!P0 BRA `(.L_x_165) ;  /* 0x0000000000148947 */ /* 0x006fec0003800000 */
[----:B------:R-:W-:Y:S02]  /*39c0*/  MOV R7, R17 ;  /* 0x0000001100077202 */ /* 0x000fe40000000f00 */
[----:B------:R-:W-:Y:S02]  /*39d0*/  MOV R6, R56 ;  /* 0x0000003800067202 */ /* 0x000fe40000000f00 */
[----:B------:R-:W-:-:S07]  /*39e0*/  MOV R18, 0x3a00 ;  /* 0x00003a0000127802 */ /* 0x000fce0000000f00 */
[----:B-----5:R-:W-:Y:S05]  /*39f0*/  CALL.REL.NOINC `($__internal_8_$__cuda_sm3x_div_rn_noftz_f32_slowpath) ;  /* 0x0000008000a47944 */ /* 0x020fea0003c00000 */
[----:B------:R-:W-:-:S07]  /*3a00*/  MOV R7, R44 ;  /* 0x0000002c00077202 */ /* 0x000fce0000000f00 */
.L_x_165:
[----:B------:R-:W-:Y:S05]  /*3a10*/  BSYNC.RECONVERGENT B3 ;  /* 0x0000000000037941 */ /* 0x000fea0003800200 */
.L_x_164:
[----:B------:R-:W-:Y:S01]  /*3a20*/  FFMA R6, R9, R42, RZ ;  /* 0x0000002a09067223 */ /* 0x000fe200000000ff */
[----:B------:R-:W0:Y:S01]  /*3a30*/  MUFU.RCP R18, R57 ;  /* 0x0000003900127308 */ /* 0x000e220000001000 */
[----:B------:R-:W-:Y:S01]  /*3a40*/  FMUL R20, R63, R43 ;  /* 0x0000002b3f147220 */ /* 0x000fe20000400000 */
        /* <DEDUP_REMOVED lines=16> */
.L_x_167:
[----:B------:R-:W-:Y:S05]  /*3b50*/  BSYNC.RECONVERGENT B3 ;  /* 0x0000000000037941 */ /* 0x000fea0003800200 */
.L_x_166:
        /* <DEDUP_REMOVED lines=20> */
.L_x_169:
[----:B------:R-:W-:Y:S05]  /*3ca0*/  BSYNC.RECONVERGENT B3 ;  /* 0x0000000000037941 */ /* 0x000fea0003800200 */
.L_x_168:
        /* <DEDUP_REMOVED lines=19> */
.L_x_171:
[----:B------:R-:W-:Y:S05]  /*3de0*/  BSYNC.RECONVERGENT B3 ;  /* 0x0000000000037941 */ /* 0x000fea0003800200 */
.L_x_170:
        /* <DEDUP_REMOVED lines=20> */
.L_x_173:
[----:B------:R-:W-:Y:S05]  /*3f30*/  BSYNC.RECONVERGENT B3 ;  /* 0x0000000000037941 */ /* 0x000fea0003800200 */
.L_x_172:
        /* <DEDUP_REMOVED lines=19> */
.L_x_175:
[----:B------:R-:W-:Y:S05]  /*4070*/  BSYNC.RECONVERGENT B3 ;  /* 0x0000000000037941 */ /* 0x000fea0003800200 */
.L_x_174:
        /* <DEDUP_REMOVED lines=20> */
.L_x_177:
[----:B------:R-:W-:Y:S05]  /*41c0*/  BSYNC.RECONVERGENT B3 ;  /* 0x0000000000037941 */ /* 0x000fea0003800200 */
.L_x_176:
        /* <DEDUP_REMOVED lines=19> */
.L_x_179:
[----:B------:R-:W-:Y:S05]  /*4300*/  BSYNC.RECONVERGENT B3 ;  /* 0x0000000000037941 */ /* 0x000fea0003800200 */
.L_x_178:
        /* <DEDUP_REMOVED lines=20> */
.L_x_181:
[----:B------:R-:W-:Y:S05]  /*4450*/  BSYNC.RECONVERGENT B3 ;  /* 0x0000000000037941 */ /* 0x000fea0003800200 */
.L_x_180:
        /* <DEDUP_REMOVED lines=19> */
.L_x_183:
[----:B------:R-:W-:Y:S05]  /*4590*/  BSYNC.RECONVERGENT B3 ;  /* 0x0000000000037941 */ /* 0x000fea0003800200 */
.L_x_182:
        /* <DEDUP_REMOVED lines=20> */
.L_x_185:
[----:B------:R-:W-:Y:S05]  /*46e0*/  BSYNC.RECONVERGENT B3 ;  /* 0x0000000000037941 */ /* 0x000fea0003800200 */
.L_x_184:
[----:B------:R-:W-:Y:S01]  /*46f0*/  FFMA R82, R15, R82, RZ ;  /* 0x000000520f527223 */ /* 0x000fe200000000ff */
[----:B------:R-:W-:Y:S02]  /*4700*/  IADD3 R65, PT, PT, R65, 0x1, RZ ;  /* 0x0000000141417810 */ /* 0x000fe40007ffe0ff */
[----:B------:R-:W-:Y:S01]  /*4710*/  IADD3 R59, PT, PT, R59, 0xc, RZ ;  /* 0x0000000c3b3b7810 */ /* 0x000fe20007ffe0ff */
[----:B------:R-:W-:Y:S01]  /*4720*/  FFMA R82, R31, R84, R82 ;  /* 0x000000541f527223 */ /* 0x000fe20000000052 */
[----:B------:R-:W-:Y:S02]  /*4730*/  ISETP.NE.AND P0, PT, R65, 0x4, PT ;  /* 0x000000044100780c */ /* 0x000fe40003f05270 */
[----:B------:R-:W-:Y:S01]  /*4740*/  IADD3 R92, PT, PT, R92, 0x24, RZ ;  /* 0x000000245c5c7810 */ /* 0x000fe20007ffe0ff */
[----:B------:R-:W-:-:S04]  /*4750*/  FFMA R82, R55, R86, R82 ;  /* 0x0000005637527223 */ /* 0x000fc80000000052 */
[----:B------:R-:W-:-:S05]  /*4760*/  FFMA R82, R82, R38, R7 ;  /* 0x0000002652527223 */ /* 0x000fca0000000007 */
[----:B------:R0:W-:Y:S01]  /*4770*/  STL [R53+0xb0], R82 ;  /* 0x0000b05235007387 */ /* 0x0001e20000100800 */
[----:B------:R-:W-:Y:S05]  /*4780*/  @P0 BRA `(.L_x_186) ;  /* 0xffffffe400d00947 */ /* 0x000fea000383ffff */
[-C--:B------:R-:W-:Y:S01]  /*4790*/  FMUL R6, R22, R22.reuse ;  /* 0x0000001616067220 */ /* 0x080fe20000400000 */
[CC--:B------:R-:W-:Y:S01]  /*47a0*/  FMUL R14, R4.reuse, R22.reuse ;  /* 0x00000016040e7220 */ /* 0x0c0fe20000400000 */
[-C--:B------:R-:W-:Y:S01]  /*47b0*/  FMUL R7, R5, R22.reuse ;  /* 0x0000001605077220 */ /* 0x080fe20000400000 */
[CC--:B------:R-:W-:Y:S01]  /*47c0*/  FMUL R11, R4.reuse, R19.reuse ;  /* 0x00000013040b7220 */ /* 0x0c0fe20000400000 */
[-C--:B------:R-:W-:Y:S01]  /*47d0*/  FFMA R6, R19, R19.reuse, R6 ;  /* 0x0000001313067223 */ /* 0x080fe20000000006 */
[C---:B------:R-:W-:Y:S01]  /*47e0*/  FFMA R14, R37.reuse, R19, R14 ;  /* 0x00000013250e7223 */ /* 0x040fe2000000000e */
[-C--:B------:R-:W-:Y:S01]  /*47f0*/  FFMA R7, R4, R23.reuse, -R7 ;  /* 0x0000001704077223 */ /* 0x080fe20000000807 */
[----:B------:R-:W-:Y:S01]  /*4800*/  FFMA R11, R37, R22, -R11 ;  /* 0x00000016250b7223 */ /* 0x000fe2000000080b */
[-C--:B------:R-:W-:Y:S01]  /*4810*/  FFMA R10, R23, R23.reuse, R6 ;  /* 0x00000017170a7223 */ /* 0x080fe20000000006 */
[----:B------:R-:W-:Y:S01]  /*4820*/  FMUL R6, R37, R23 ;  /* 0x0000001725067220 */ /* 0x000fe20000400000 */
[----:B------:R-:W-:Y:S01]  /*4830*/  FMUL R64, R7, R60 ;  /* 0x0000003c07407220 */ /* 0x000fe20000400000 */
[----:B------:R-:W-:Y:S01]  /*4840*/  FMUL R7, R23, R27 ;  /* 0x0000001b17077220 */ /* 0x000fe20000400000 */
[----:B------:R-:W1:Y:S01]  /*4850*/  MUFU.RCP R13, R10 ;  /* 0x0000000a000d7308 */ /* 0x000e620000001000 */
[----:B------:R-:W-:Y:S01]  /*4860*/  FFMA R9, R5, R19, -R6 ;  /* 0x0000001305097223 */ /* 0x000fe20000000806 */
[----:B------:R-:W-:Y:S01]  /*4870*/  BSSY.RECONVERGENT B3, `(.L_x_187) ;  /* 0x0000018000037945 */ /* 0x000fe20003800200 */
[----:B------:R-:W-:-:S02]  /*4880*/  FFMA R7, R22, R12, -R7 ;  /* 0x0000000c16077223 */ /* 0x000fc40000000807 */
[-C--:B------:R-:W-:Y:S01]  /*4890*/  FMUL R62, R9, R60.reuse ;  /* 0x0000003c093e7220 */ /* 0x080fe20000400000 */
[----:B------:R-:W-:Y:S01]  /*48a0*/  FMUL R60, R11, R60 ;  /* 0x0000003c0b3c7220 */ /* 0x000fe20000400000 */
[----:B------:R-:W-:Y:S01]  /*48b0*/  FMUL R92, R7, R38 ;  /* 0x00000026075c7220 */ /* 0x000fe20000400000 */
[----:B-1----:R-:W-:-:S04]  /*48c0*/  FFMA R6, -R10, R13, 1 ;  /* 0x3f8000000a067423 */ /* 0x002fc8000000010d */
[----:B------:R-:W-:Y:S01]  /*48d0*/  FFMA R16, R13, R6, R13 ;  /* 0x000000060d107223 */ /* 0x000fe2000000000d */
[----:B------:R-:W-:Y:S01]  /*48e0*/  FFMA R13, R5, R23, R14 ;  /* 0x00000017050d7223 */ /* 0x000fe2000000000e */
[----:B------:R-:W-:Y:S01]  /*48f0*/  FMUL R6, R19, R12 ;  /* 0x0000000c13067220 */ /* 0x000fe20000400000 */
[----:B------:R-:W-:Y:S02]  /*4900*/  FMUL R14, R22, R8 ;  /* 0x00000008160e7220 */ /* 0x000fe40000400000 */
[----:B------:R-:W1:Y:S01]  /*4910*/  FCHK P0, R13, R10 ;  /* 0x0000000a0d007302 */ /* 0x000e620000000000 */
[----:B------:R-:W-:Y:S01]  /*4920*/  FFMA R87, R13, R16, RZ ;  /* 0x000000100d577223 */ /* 0x000fe200000000ff */
[----:B------:R-:W-:Y:S01]  /*4930*/  FFMA R9, R23, R8, -R6 ;  /* 0x0000000817097223 */ /* 0x000fe20000000806 */
[----:B------:R-:W-:Y:S02]  /*4940*/  FFMA R11, R19, R27, -R14 ;  /* 0x0000001b130b7223 */ /* 0x000fe4000000080e */
[----:B------:R-:W-:Y:S01]  /*4950*/  FFMA R6, -R10, R87, R13 ;  /* 0x000000570a067223 */ /* 0x000fe2000000010d */
[-C--:B------:R-:W-:Y:S01]  /*4960*/  FMUL R76, R9, R38.reuse ;  /* 0x00000026094c7220 */ /* 0x080fe20000400000 */
[----:B------:R-:W-:-:S02]  /*4970*/  FMUL R40, R11, R38 ;  /* 0x000000260b287220 */ /* 0x000fc40000400000 */
[----:B------:R-:W-:Y:S01]  /*4980*/  FFMA R87, R16, R6, R87 ;  /* 0x0000000610577223 */ /* 0x000fe20000000057 */
[----:B-1----:R-:W-:Y:S06]  /*4990*/  @!P0 BRA `(.L_x_188) ;  /* 0x0000000000148947 */ /* 0x002fec0003800000 */
[----:B------:R-:W-:Y:S02]  /*49a0*/  MOV R7, R13 ;  /* 0x0000000d00077202 */ /* 0x000fe40000000f00 */
[----:B------:R-:W-:Y:S02]  /*49b0*/  MOV R6, R10 ;  /* 0x0000000a00067202 */ /* 0x000fe40000000f00 */
[----:B------:R-:W-:-:S07]  /*49c0*/  MOV R18, 0x49e0 ;  /* 0x000049e000127802 */ /* 0x000fce0000000f00 */
[----:B0----5:R-:W-:Y:S05]  /*49d0*/  CALL.REL.NOINC `($__internal_8_$__cuda_sm3x_div_rn_noftz_f32_slowpath) ;  /* 0x0000007000ac7944 */ /* 0x021fea0003c00000 */
[----:B------:R-:W-:-:S07]  /*49e0*/  MOV R87, R44 ;  /* 0x0000002c00577202 */ /* 0x000fce0000000f00 */
.L_x_188:
[----:B------:R-:W-:Y:S05]  /*49f0*/  BSYNC.RECONVERGENT B3 ;  /* 0x0000000000037941 */ /* 0x000fea0003800200 */
.L_x_187:
[----:B------:R-:W1:Y:S01]  /*4a00*/  MUFU.RCP R7, R10 ;  /* 0x0000000a00077308 */ /* 0x000e620000001000 */
[----:B------:R-:W-:Y:S01]  /*4a10*/  FMUL R6, R22, R27 ;  /* 0x0000001b16067220 */ /* 0x000fe20000400000 */
[----:B------:R-:W-:Y:S03]  /*4a20*/  BSSY.RECONVERGENT B3, `(.L_x_189) ;  /* 0x000000f000037945 */ /* 0x000fe60003800200 */
[----:B------:R-:W-:-:S04]  /*4a30*/  FFMA R6, R19, R8, R6 ;  /* 0x0000000813067223 */ /* 0x000fc80000000006 */
[----:B------:R-:W-:-:S04]  /*4a40*/  FFMA R9, R23, R12, R6 ;  /* 0x0000000c17097223 */ /* 0x000fc80000000006 */
[----:B------:R-:W2:Y:S01]  /*4a50*/  FCHK P0, R9, R10 ;  /* 0x0000000a09007302 */ /* 0x000ea20000000000 */
[----:B-1----:R-:W-:-:S04]  /*4a60*/  FFMA R14, -R10, R7, 1 ;  /* 0x3f8000000a0e7423 */ /* 0x002fc80000000107 */
[----:B------:R-:W-:-:S04]  /*4a70*/  FFMA R14, R7, R14, R7 ;  /* 0x0000000e070e7223 */ /* 0x000fc80000000007 */
[----:B------:R-:W-:-:S04]  /*4a80*/  FFMA R75, R9, R14, RZ ;  /* 0x0000000e094b7223 */ /* 0x000fc800000000ff */
[----:B------:R-:W-:-:S04]  /*4a90*/  FFMA R6, -R10, R75, R9 ;  /* 0x0000004b0a067223 */ /* 0x000fc80000000109 */
[----:B------:R-:W-:Y:S01]  /*4aa0*/  FFMA R75, R14, R6, R75 ;  /* 0x000000060e4b7223 */ /* 0x000fe2000000004b */
[----:B--2---:R-:W-:Y:S06]  /*4ab0*/  @!P0 BRA `(.L_x_190) ;  /* 0x0000000000148947 */ /* 0x004fec0003800000 */
[----:B------:R-:W-:Y:S02]  /*4ac0*/  MOV R7, R9 ;  /* 0x0000000900077202 */ /* 0x000fe40000000f00 */
[----:B------:R-:W-:Y:S02]  /*4ad0*/  MOV R6, R10 ;  /* 0x0000000a00067202 */ /* 0x000fe40000000f00 */
[----:B------:R-:W-:-:S07]  /*4ae0*/  MOV R18, 0x4b00 ;  /* 0x00004b0000127802 */ /* 0x000fce0000000f00 */
[----:B0----5:R-:W-:Y:S05]  /*4af0*/  CALL.REL.NOINC `($__internal_8_$__cuda_sm3x_div_rn_noftz_f32_slowpath) ;  /* 0x0000007000647944 */ /* 0x021fea0003c00000 */
[----:B------:R-:W-:-:S07]  /*4b00*/  MOV R75, R44 ;  /* 0x0000002c004b7202 */ /* 0x000fce0000000f00 */
.L_x_190:
[----:B------:R-:W-:Y:S05]  /*4b10*/  BSYNC.RECONVERGENT B3 ;  /* 0x0000000000037941 */ /* 0x000fea0003800200 */
.L_x_189:
[----:B------:R-:W-:Y:S01]  /*4b20*/  FMUL R11, R10, R10 ;  /* 0x0000000a0a0b7220 */ /* 0x000fe20000400000 */
[----:B------:R-:W-:Y:S01]  /*4b30*/  FMUL R7, RZ, R13 ;  /* 0x0000000dff077220 */ /* 0x000fe20000400000 */
[----:B------:R-:W-:Y:S01]  /*4b40*/  BSSY.RECONVERGENT B3, `(.L_x_191) ;  /* 0x000000f000037945 */ /* 0x000fe20003800200 */
[----:B------:R-:W-:Y:S01]  /*4b50*/  FADD R67, R87, 1 ;  /* 0x3f80000057437421 */ /* 0x000fe20000000000 */
[----:B------:R-:W1:Y:S01]  /*4b60*/  MUFU.RCP R6, R11 ;  /* 0x0000000b00067308 */ /* 0x000e620000001000 */
[----:B------:R-:W-:-:S07]  /*4b70*/  FADD R73, R75, 1 ;  /* 0x3f8000004b497421 */ /* 0x000fce0000000000 */
        /* <DEDUP_REMOVED lines=8> */
[----:B------:R-:W-:-:S07]  /*4c00*/  MOV R18, 0x4c20 ;  /* 0x00004c2000127802 */ /* 0x000fce0000000f00 */
[----:B0----5:R-:W-:Y:S05]  /*4c10*/  CALL.REL.NOINC `($__internal_8_$__cuda_sm3x_div_rn_noftz_f32_slowpath) ;  /* 0x00000070001c7944 */ /* 0x021fea0003c00000 */
[----:B------:R-:W-:-:S07]  /*4c20*/  MOV R129, R44 ;  /* 0x0000002c00817202 */ /* 0x000fce0000000f00 */
.L_x_192:
[----:B------:R-:W-:Y:S05]  /*4c30*/  BSYNC.RECONVERGENT B3 ;  /* 0x0000000000037941 */ /* 0x000fea0003800200 */
.L_x_191:
[----:B------:R-:W1:Y:S01]  /*4c40*/  MUFU.RCP R7, R10 ;  /* 0x0000000a00077308 */ /* 0x000e620000001000 */
[----:B------:R-:W-:Y:S07]  /*4c50*/  BSSY.RECONVERGENT B3, `(.L_x_193) ;  /* 0x000000d000037945 */ /* 0x000fee0003800200 */
        /* <DEDUP_REMOVED lines=12> */
.L_x_194:
[----:B------:R-:W-:Y:S05]  /*4d20*/  BSYNC.RECONVERGENT B3 ;  /* 0x0000000000037941 */ /* 0x000fea0003800200 */
.L_x_193:
[----:B------:R-:W1:Y:S01]  /*4d30*/  MUFU.RCP R7, R10 ;  /* 0x0000000a00077308 */ /* 0x000e620000001000 */
[----:B------:R-:W-:Y:S01]  /*4d40*/  BSSY.RECONVERGENT B3, `(.L_x_195) ;  /* 0x000000e000037945 */ /* 0x000fe20003800200 */
[----:B------:R-:W-:-:S06]  /*4d50*/  FADD R39, R42, R129 ;  /* 0x000000812a277221 */ /* 0x000fcc0000000000 */
[----:B------:R-:W2:Y:S01]  /*4d60*/  FCHK P0, RZ, R10 ;  /* 0x0000000aff007302 */ /* 0x000ea20000000000 */
[----:B-1----:R-:W-:-:S04]  /*4d70*/  FFMA R6, -R10, R7, 1 ;  /* 0x3f8000000a067423 */ /* 0x002fc80000000107 */
[----:B------:R-:W-:-:S04]  /*4d80*/  FFMA R6, R7, R6, R7 ;  /* 0x0000000607067223 */ /* 0x000fc80000000007 */
[----:B------:R-:W-:-:S04]  /*4d90*/  FFMA R7, RZ, R6, RZ ;  /* 0x00000006ff077223 */ /* 0x000fc800000000ff */
[----:B------:R-:W-:-:S04]  /*4da0*/  FFMA R48, -R10, R7, RZ ;  /* 0x000000070a307223 */ /* 0x000fc800000001ff */
[----:B------:R-:W-:Y:S01]  /*4db0*/  FFMA R48, R6, R48, R7 ;  /* 0x0000003006307223 */ /* 0x000fe20000000007 */
[----:B--2---:R-:W-:Y:S06]  /*4dc0*/  @!P0 BRA `(.L_x_196) ;  /* 0x0000000000148947 */ /* 0x004fec0003800000 */
[----:B------:R-:W-:Y:S01]  /*4dd0*/  HFMA2 R7, -RZ, RZ, 0, 0 ;  /* 0x00000000ff077431 */ /* 0x000fe200000001ff */
[----:B------:R-:W-:Y:S02]  /*4de0*/  MOV R6, R10 ;  /* 0x0000000a00067202 */ /* 0x000fe40000000f00 */
[----:B------:R-:W-:-:S07]  /*4df0*/  MOV R18, 0x4e10 ;  /* 0x00004e1000127802 */ /* 0x000fce0000000f00 */
[----:B0----5:R-:W-:Y:S05]  /*4e00*/  CALL.REL.NOINC `($__internal_8_$__cuda_sm3x_div_rn_noftz_f32_slowpath) ;  /* 0x0000006c00a07944 */ /* 0x021fea0003c00000 */
[----:B------:R-:W-:-:S07]  /*4e10*/  MOV R48, R44 ;  /* 0x0000002c00307202 */ /* 0x000fce0000000f00 */
.L_x_196:
[----:B------:R-:W-:Y:S05]  /*4e20*/  BSYNC.RECONVERGENT B3 ;  /* 0x0000000000037941 */ /* 0x000fea0003800200 */
.L_x_195:
[----:B------:R-:W1:Y:S01]  /*4e30*/  MUFU.RCP R6, R11 ;  /* 0x0000000b00067308 */ /* 0x000e620000001000 */
[----:B------:R-:W-:Y:S01]  /*4e40*/  FMUL R7, RZ, R9 ;  /* 0x00000009ff077220 */ /* 0x000fe20000400000 */
[----:B------:R-:W-:Y:S06]  /*4e50*/  BSSY.RECONVERGENT B3, `(.L_x_197) ;  /* 0x000000c000037945 */ /* 0x000fec0003800200 */
        /* <DEDUP_REMOVED lines=11> */
.L_x_198:
[----:B------:R-:W-:Y:S05]  /*4f10*/  BSYNC.RECONVERGENT B3 ;  /* 0x0000000000037941 */ /* 0x000fea0003800200 */
.L_x_197:
[----:B------:R-:W1:Y:S01]  /*4f20*/  MUFU.RCP R7, R10 ;  /* 0x0000000a00077308 */ /* 0x000e620000001000 */
[----:B------:R-:W-:Y:S01]  /*4f30*/  BSSY.RECONVERGENT B3, `(.L_x_199) ;  /* 0x000000d000037945 */ /* 0x000fe20003800200 */
[----:B------:R-:W-:-:S06]  /*4f40*/  FADD R93, -R41, R48 ;  /* 0x00000030295d7221 */ /* 0x000fcc0000000100 */
[----:B------:R-:W2:Y:S01]  /*4f50*/  FCHK P0, -R19, R10 ;  /* 0x0000000a13007302 */ /* 0x000ea20000000100 */
[----:B-1----:R-:W-:-:S04]  /*4f60*/  FFMA R6, -R10, R7, 1 ;  /* 0x3f8000000a067423 */ /* 0x002fc80000000107 */
[----:B------:R-:W-:-:S04]  /*4f70*/  FFMA R15, R7, R6, R7 ;  /* 0x00000006070f7223 */ /* 0x000fc80000000007 */
[----:B------:R-:W-:-:S04]  /*4f80*/  FFMA R6, -R19, R15, RZ ;  /* 0x0000000f13067223 */ /* 0x000fc800000001ff */
[----:B------:R-:W-:-:S04]  /*4f90*/  FFMA R7, -R10, R6, -R19 ;  /* 0x000000060a077223 */ /* 0x000fc80000000913 */
[----:B------:R-:W-:Y:S01]  /*4fa0*/  FFMA R44, R15, R7, R6 ;  /* 0x000000070f2c7223 */ /* 0x000fe20000000006 */
[----:B--2---:R-:W-:Y:S06]  /*4fb0*/  @!P0 BRA `(.L_x_200) ;  /* 0x0000000000108947 */ /* 0x004fec0003800000 */
[----:B------:R-:W-:Y:S01]  /*4fc0*/  FADD R7, -R19, -RZ ;  /* 0x800000ff13077221 */ /* 0x000fe20000000100 */
[----:B------:R-:W-:Y:S02]  /*4fd0*/  MOV R6, R10 ;  /* 0x0000000a00067202 */ /* 0x000fe40000000f00 */
[----:B------:R-:W-:-:S07]  /*4fe0*/  MOV R18, 0x5000 ;  /* 0x0000500000127802 */ /* 0x000fce0000000f00 */
[----:B0----5:R-:W-:Y:S05]  /*4ff0*/  CALL.REL.NOINC `($__internal_8_$__cuda_sm3x_div_rn_noftz_f32_slowpath) ;  /* 0x0000006c00247944 */ /* 0x021fea0003c00000 */
.L_x_200:
[----:B------:R-:W-:Y:S05]  /*5000*/  BSYNC.RECONVERGENT B3 ;  /* 0x0000000000037941 */ /* 0x000fea0003800200 */
.L_x_199:
[----:B------:R-:W1:Y:S01]  /*5010*/  MUFU.RCP R7, R10 ;  /* 0x0000000a00077308 */ /* 0x000e620000001000 */
[----:B------:R-:W-:Y:S01]  /*5020*/  BSSY.RECONVERGENT B3, `(.L_x_201) ;  /* 0x000000f000037945 */ /* 0x000fe20003800200 */
[----:B------:R-:W-:Y:S01]  /*5030*/  FADD R49, R44, -R129 ;  /* 0x800000812c317221 */ /* 0x000fe20000000000 */
[----:B------:R-:W-:-:S05]  /*5040*/  FADD R141, R41, -R48 ;  /* 0x80000030298d7221 */ /* 0x000fca0000000000 */
        /* <DEDUP_REMOVED lines=12> */
.L_x_202:
[----:B------:R-:W-:Y:S05]  /*5110*/  BSYNC.RECONVERGENT B3 ;  /* 0x0000000000037941 */ /* 0x000fea0003800200 */
.L_x_201:
[----:B------:R-:W1:Y:S01]  /*5120*/  MUFU.RCP R7, R10 ;  /* 0x0000000a00077308 */ /* 0x000e620000001000 */
[----:B------:R-:W-:Y:S01]  /*5130*/  BSSY.RECONVERGENT B3, `(.L_x_203) ;  /* 0x000000d000037945 */ /* 0x000fe20003800200 */
[----:B------:R-:W-:-:S06]  /*5140*/  FADD R51, R36, R129 ;  /* 0x0000008124337221 */ /* 0x000fcc0000000000 */
        /* <DEDUP_REMOVED lines=11> */
.L_x_204:
[----:B------:R-:W-:Y:S05]  /*5200*/  BSYNC.RECONVERGENT B3 ;  /* 0x0000000000037941 */ /* 0x000fea0003800200 */
.L_x_203:
[----:B------:R-:W1:Y:S01]  /*5210*/  MUFU.RCP R7, R10 ;  /* 0x0000000a00077308 */ /* 0x000e620000001000 */
[----:B------:R-:W-:Y:S01]  /*5220*/  BSSY.RECONVERGENT B3, `(.L_x_205) ;  /* 0x000000e000037945 */ /* 0x000fe20003800200 */
[----:B------:R-:W-:-:S06]  /*5230*/  FADD R91, R44, -R129 ;  /* 0x800000812c5b7221 */ /* 0x000fcc0000000000 */
        /* <DEDUP_REMOVED lines=12> */
.L_x_206:
[----:B------:R-:W-:Y:S05]  /*5300*/  BSYNC.RECONVERGENT B3 ;  /* 0x0000000000037941 */ /* 0x000fea0003800200 */
.L_x_205:
[----:B------:R-:W1:Y:S01]  /*5310*/  MUFU.RCP R7, R10 ;  /* 0x0000000a00077308 */ /* 0x000e620000001000 */
[----:B------:R-:W-:Y:S01]  /*5320*/  FADD R28, -R28, R32 ;  /* 0x000000201c1c7221 */ /* 0x000fe20000000100 */
[----:B------:R-:W-:Y:S01]  /*5330*/  BSSY.RECONVERGENT B3, `(.L_x_207) ;  /* 0x000000e000037945 */ /* 0x000fe20003800200 */
[----:B------:R-:W-:Y:S02]  /*5340*/  FADD R117, R38, R129 ;  /* 0x0000008126757221 */ /* 0x000fe40000000000 */
[----:B------:R-:W-:-:S03]  /*5350*/  FMUL R14, R28, -2 ;  /* 0xc00000001c0e7820 */ /* 0x000fc60000400000 */
        /* <DEDUP_REMOVED lines=11> */
.L_x_208:
[----:B------:R-:W-:Y:S05]  /*5410*/  BSYNC.RECONVERGENT B3 ;  /* 0x0000000000037941 */ /* 0x000fea0003800200 */
.L_x_207:
[----:B------:R-:W1:Y:S01]  /*5420*/  MUFU.RCP R6, R11 ;  /* 0x0000000b00067308 */ /* 0x000e620000001000 */
[----:B------:R-:W-:Y:S01]  /*5430*/  FMUL R7, R13, R14 ;  /* 0x0000000e0d077220 */ /* 0x000fe20000400000 */
[----:B------:R-:W-:Y:S01]  /*5440*/  BSSY.RECONVERGENT B3, `(.L_x_209) ;  /* 0x000000d000037945 */ /* 0x000fe20003800200 */
        /* <DEDUP_REMOVED lines=12> */
.L_x_210:
[----:B------:R-:W-:Y:S05]  /*5510*/  BSYNC.RECONVERGENT B3 ;  /* 0x0000000000037941 */ /* 0x000fea0003800200 */
.L_x_209:
[----:B------:R-:W1:Y:S01]  /*5520*/  MUFU.RCP R15, R10 ;  /* 0x0000000a000f7308 */ /* 0x000e620000001000 */
[----:B------:R-:W-:Y:S01]  /*5530*/  FADD R7, -R37, R28 ;  /* 0x0000001c25077221 */ /* 0x000fe20000000100 */
        /* <DEDUP_REMOVED lines=12> */
.L_x_212:
[----:B------:R-:W-:Y:S05]  /*5600*/  BSYNC.RECONVERGENT B3 ;  /* 0x0000000000037941 */ /* 0x000fea0003800200 */
.L_x_211:
        /* <DEDUP_REMOVED lines=14> */
[----:B------:R-:W-:-:S07]  /*56f0*/  MOV R32, R44 ;  /* 0x0000002c00207202 */ /* 0x000fce0000000f00 */
.L_x_214:
[----:B------:R-:W-:Y:S05]  /*5700*/  BSYNC.RECONVERGENT B3 ;  /* 0x0000000000037941 */ /* 0x000fea0003800200 */
.L_x_213:
[----:B------:R-:W1:Y:S01]  /*5710*/  MUFU.RCP R6, R11 ;  /* 0x0000000b00067308 */ /* 0x000e620000001000 */
[----:B------:R-:W-:Y:S01]  /*5720*/  FMUL R7, R9, R14 ;  /* 0x0000000e09077220 */ /* 0x000fe20000400000 */
        /* <DEDUP_REMOVED lines=12> */
.L_x_216:
[----:B------:R-:W-:Y:S05]  /*57f0*/  BSYNC.RECONVERGENT B3 ;  /* 0x0000000000037941 */ /* 0x000fea0003800200 */
.L_x_215:
[----:B------:R-:W1:Y:S01]  /*5800*/  MUFU.RCP R7, R10 ;  /* 0x0000000a00077308 */ /* 0x000e620000001000 */
[----:B------:R-:W-:Y:S01]  /*5810*/  FADD R29, -R29, R33 ;  /* 0x000000211d1d7221 */ /* 0x000fe20000000100 */
[----:B------:R-:W-:Y:S01]  /*5820*/  BSSY.RECONVERGENT B3, `(.L_x_217) ;  /* 0x000000f000037945 */ /* 0x000fe20003800200 */
[----:B------:R-:W-:Y:S01]  /*5830*/  FADD R139, R22, -R139 ;  /* 0x8000008b168b7221 */ /* 0x000fe20000000000 */
[----:B------:R-:W-:Y:S01]  /*5840*/  FADD R85, -R65, R32 ;  /* 0x0000002041557221 */ /* 0x000fe20000000100 */
[----:B------:R-:W-:-:S03]  /*5850*/  FMUL R14, R29, -2 ;  /* 0xc00000001d0e7820 */ /* 0x000fc60000400000 */
        /* <DEDUP_REMOVED lines=11> */
.L_x_218:
[----:B------:R-:W-:Y:S05]  /*5910*/  BSYNC.RECONVERGENT B3 ;  /* 0x0000000000037941 */ /* 0x000fea0003800200 */
.L_x_217:
[----:B------:R-:W1:Y:S01]  /*5920*/  MUFU.RCP R6, R11 ;  /* 0x0000000b00067308 */ /* 0x000e620000001000 */
[----:B------:R-:W-:Y:S01]  /*5930*/  FMUL R7, R13, R14 ;  /* 0x0000000e0d077220 */ /* 0x000fe20000400000 */
[----:B------:R-:W-:Y:S01]  /*5940*/  BSSY.RECONVERGENT B3, `(.L_x_219) ;  /* 0x000000d000037945 */ /* 0x000fe20003800200 */
[----:B------:R-:W-:-:S05]  /*5950*/  FADD R65, R44, R65 ;  /* 0x000000412c417221 */ /* 0x000fca0000000000 */
        /* <DEDUP_REMOVED lines=11> */
.L_x_220:
[----:B------:R-:W-:Y:S05]  /*5a10*/  BSYNC.RECONVERGENT B3 ;  /* 0x0000000000037941 */ /* 0x000fea0003800200 */
.L_x_219:
        /* <DEDUP_REMOVED lines=14> */
.L_x_222:
[----:B------:R-:W-:Y:S05]  /*5b00*/  BSYNC.RECONVERGENT B3 ;  /* 0x0000000000037941 */ /* 0x000fea0003800200 */
.L_x_221:
        /* <DEDUP_REMOVED lines=15> */
.L_x_224:
[----:B------:R-:W-:Y:S05]  /*5c00*/  BSYNC.RECONVERGENT B3 ;  /* 0x0000000000037941 */ /* 0x000fea0003800200 */
.L_x_223:
        /* <DEDUP_REMOVED lines=14> */
.L_x_226:
[----:B------:R-:W-:Y:S05]  /*5cf0*/  BSYNC.RECONVERGENT B3 ;  /* 0x0000000000037941 */ /* 0x000fea0003800200 */
.L_x_225:
        /* <DEDUP_REMOVED lines=17> */
.L_x_228:
[----:B------:R-:W-:Y:S05]  /*5e10*/  BSYNC.RECONVERGENT B3 ;  /* 0x0000000000037941 */ /* 0x000fea0003800200 */
.L_x_227:
        /* <DEDUP_REMOVED lines=15> */
.L_x_230:
[----:B------:R-:W-:Y:S05]  /*5f10*/  BSYNC.RECONVERGENT B3 ;  /* 0x0000000000037941 */ /* 0x000fea0003800200 */
.L_x_229:
        /* <DEDUP_REMOVED lines=14> */
.L_x_232:
[----:B------:R-:W-:Y:S05]  /*6000*/  BSYNC.RECONVERGENT B3 ;  /* 0x0000000000037941 */ /* 0x000fea0003800200 */
.L_x_231:
        /* <DEDUP_REMOVED lines=15> */
.L_x_234:
[----:B------:R-:W-:Y:S05]  /*6100*/  BSYNC.RECONVERGENT B3 ;  /* 0x0000000000037941 */ /* 0x000fea0003800200 */
.L_x_233:
        /* <DEDUP_REMOVED lines=14> */
.L_x_236:
[----:B------:R-:W-:Y:S05]  /*61f0*/  BSYNC.RECONVERGENT B3 ;  /* 0x0000000000037941 */ /* 0x000fea0003800200 */
.L_x_235:
[----:B------:R-:W1:Y:S01]  /*6200*/  MUFU.RCP R7, R10 ;  /* 0x0000000a00077308 */ /* 0x000e620000001000 */
[----:B------:R-:W-:Y:S01]  /*6210*/  BSSY.RECONVERGENT B3, `(.L_x_237) ;  /* 0x000000f000037945 */ /* 0x000fe20003800200 */
[----:B------:R-:W-:Y:S01]  /*6220*/  FADD R135, R14, -R135 ;  /* 0x800000870e877221 */ /* 0x000fe20000000000 */
[----:B------:R-:W-:Y:S01]  /*6230*/  FADD R83, -R81, R32 ;  /* 0x0000002051537221 */ /* 0x000fe20000000100 */
[----:B------:R-:W-:-:S04]  /*6240*/  FADD R14, R28, R28 ;  /* 0x0000001c1c0e7221 */ /* 0x000fc80000000000 */
        /* <DEDUP_REMOVED lines=11> */
.L_x_238:
[----:B------:R-:W-:Y:S05]  /*6300*/  BSYNC.RECONVERGENT B3 ;  /* 0x0000000000037941 */ /* 0x000fea0003800200 */
.L_x_237:
        /* <DEDUP_REMOVED lines=15> */
.L_x_240:
[----:B------:R-:W-:Y:S05]  /*6400*/  BSYNC.RECONVERGENT B3 ;  /* 0x0000000000037941 */ /* 0x000fea0003800200 */
.L_x_239:
        /* <DEDUP_REMOVED lines=14> */
.L_x_242:
[----:B------:R-:W-:Y:S05]  /*64f0*/  BSYNC.RECONVERGENT B3 ;  /* 0x0000000000037941 */ /* 0x000fea0003800200 */
.L_x_241:
[----:B------:R-:W1:Y:S01]  /*6500*/  MUFU.RCP R15, R10 ;  /* 0x0000000a000f7308 */ /* 0x000e620000001000 */
[----:B------:R-:W-:Y:S01]  /*6510*/  FADD R7, -R28, R8 ;  /* 0x000000081c077221 */ /* 0x000fe20000000100 */
[----:B------:R-:W-:Y:S01]  /*6520*/  BSSY.RECONVERGENT B3, `(.L_x_243) ;  /* 0x000000d000037945 */ /* 0x000fe20003800200 */
[----:B------:R-:W-:-:S05]  /*6530*/  FADD R89, -R22, R113 ;  /* 0x0000007116597221 */ /* 0x000fca0000000100 */
        /* <DEDUP_REMOVED lines=11> */
.L_x_244:
[----:B------:R-:W-:Y:S05]  /*65f0*/  BSYNC.RECONVERGENT B3 ;  /* 0x0000000000037941 */ /* 0x000fea0003800200 */
.L_x_243:
        /* <DEDUP_REMOVED lines=14> */
.L_x_246:
[----:B------:R-:W-:Y:S05]  /*66e0*/  BSYNC.RECONVERGENT B3 ;  /* 0x0000000000037941 */ /* 0x000fea0003800200 */
.L_x_245:
[----:B------:R-:W1:Y:S01]  /*66f0*/  MUFU.RCP R6, R11 ;  /* 0x0000000b00067308 */ /* 0x000e620000001000 */
[----:B------:R-:W-:Y:S01]  /*6700*/  FMUL R7, R13, R14 ;  /* 0x0000000e0d077220 */ /* 0x000fe20000400000 */
[----:B------:R-:W-:Y:S01]  /*6710*/  BSSY.RECONVERGENT B3, `(.L_x_247) ;  /* 0x000000f000037945 */ /* 0x000fe20003800200 */
[----:B------:R-:W-:Y:S01]  /*6720*/  FADD R97, -R44, R95 ;  /* 0x0000005f2c617221 */ /* 0x000fe20000000100 */
[----:B------:R-:W-:Y:S01]  /*6730*/  FADD R113, R22, -R113 ;  /* 0x8000007116717221 */ /* 0x000fe20000000000 */
[----:B------:R-:W-:-:S03]  /*6740*/  FADD R95, R44, -R95 ;  /* 0x8000005f2c5f7221 */ /* 0x000fc60000000000 */
        /* <DEDUP_REMOVED lines=11> */
.L_x_248:
[----:B------:R-:W-:Y:S05]  /*6800*/  BSYNC.RECONVERGENT B3 ;  /* 0x0000000000037941 */ /* 0x000fea0003800200 */
.L_x_247:
        /* <DEDUP_REMOVED lines=14> */
.L_x_250:
[----:B------:R-:W-:Y:S05]  /*68f0*/  BSYNC.RECONVERGENT B3 ;  /* 0x0000000000037941 */ /* 0x000fea0003800200 */
.L_x_249:
        /* <DEDUP_REMOVED lines=15> */
.L_x_252:
[----:B------:R-:W-:Y:S05]  /*69f0*/  BSYNC.RECONVERGENT B3 ;  /* 0x0000000000037941 */ /* 0x000fea0003800200 */
.L_x_251:
        /* <DEDUP_REMOVED lines=14> */
.L_x_254:
[----:B------:R-:W-:Y:S05]  /*6ae0*/  BSYNC.RECONVERGENT B3 ;  /* 0x0000000000037941 */ /* 0x000fea0003800200 */
.L_x_253:
        /* <DEDUP_REMOVED lines=17> */
.L_x_256:
[----:B------:R-:W-:Y:S05]  /*6c00*/  BSYNC.RECONVERGENT B3 ;  /* 0x0000000000037941 */ /* 0x000fea0003800200 */
.L_x_255:
        /* <DEDUP_REMOVED lines=14> */
.L_x_258:
[----:B------:R-:W-:Y:S05]  /*6cf0*/  BSYNC.RECONVERGENT B3 ;  /* 0x0000000000037941 */ /* 0x000fea0003800200 */
.L_x_257:
        /* <DEDUP_REMOVED lines=15> */
.L_x_260:
[----:B------:R-:W-:Y:S05]  /*6df0*/  BSYNC.RECONVERGENT B3 ;  /* 0x0000000000037941 */ /* 0x000fea0003800200 */
.L_x_259:
        /* <DEDUP_REMOVED lines=14> */
.L_x_262:
[----:B------:R-:W-:Y:S05]  /*6ee0*/  BSYNC.RECONVERGENT B3 ;  /* 0x0000000000037941 */ /* 0x000fea0003800200 */
.L_x_261:
[----:B------:R-:W2:Y:S04]  /*6ef0*/  LDL.128 R44, [R1] ;  /* 0x00000000012c7983 */ /* 0x000ea80000100c00 */
[----:B------:R-:W3:Y:S04]  /*6f00*/  LDL.128 R32, [R1+0x10] ;  /* 0x0000100001207983 */ /* 0x000ee80000100c00 */
[----:B------:R-:W4:Y:S04]  /*6f10*/  LDL.128 R28, [R1+0x20] ;  /* 0x00002000011c7983 */ /* 0x000f280000100c00 */
[----:B------:R-:W4:Y:S04]  /*6f20*/  LDL.128 R12, [R1+0x30] ;  /* 0x00003000010c7983 */ /* 0x000f280000100c00 */
[----:B------:R-:W4:Y:S04]  /*6f30*/  LDL.128 R16, [R1+0x50] ;  /* 0x0000500001107983 */ /* 0x000f280000100c00 */
[----:B------:R-:W4:Y:S04]  /*6f40*/  LDL.128 R24, [R1+0x60] ;  /* 0x0000600001187983 */ /* 0x000f280000100c00 */
[----:B------:R-:W4:Y:S04]  /*6f50*/  LDL.128 R4, [R1+0x70] ;  /* 0x0000700001047983 */ /* 0x000f280000100c00 */
[----:B------:R-:W4:Y:S01]  /*6f60*/  LDL.128 R20, [R1+0x40] ;  /* 0x0000400001147983 */ /* 0x000f220000100c00 */
[C-C-:B0-----:R-:W-:Y:S01]  /*6f70*/  FADD R53, R36.reuse, -R41.reuse ;  /* 0x8000002924357221 */ /* 0x141fe20000000000 */
[----:B------:R-:W-:Y:S01]  /*6f80*/  FADD R57, -R36, R41 ;  /* 0x0000002924397221 */ /* 0x000fe20000000100 */
[C-C-:B------:R-:W-:Y:S01]  /*6f90*/  FADD R55, -R41.reuse, R42.reuse ;  /* 0x0000002a29377221 */ /* 0x140fe20000000100 */
[----:B------:R-:W-:Y:S01]  /*6fa0*/  FADD R59, R41, -R42 ;  /* 0x8000002a293b7221 */ /* 0x000fe20000000000 */
[C-C-:B------:R-:W-:Y:S01]  /*6fb0*/  FADD R79, -R52.reuse, R61.reuse ;  /* 0x0000003d344f7221 */ /* 0x140fe20000000100 */
[----:B------:R-:W-:Y:S01]  /*6fc0*/  FADD R61, R52, -R61 ;  /* 0x8000003d343d7221 */ /* 0x000fe20000000000 */
[----:B------:R-:W-:Y:S01]  /*6fd0*/  FADD R127, -R48, R129 ;  /* 0x00000081307f7221 */ /* 0x000fe20000000100 */
[----:B------:R-:W-:Y:S01]  /*6fe0*/  FADD R137, R50, -R137 ;  /* 0x8000008932897221 */ /* 0x000fe20000000000 */
[----:B------:R-:W-:Y:S01]  /*6ff0*/  FADD R129, R48, -R129 ;  /* 0x8000008130817221 */ /* 0x000fe20000000000 */
[C-C-:B------:R-:W-:Y:S01]  /*7000*/  FADD R43, R38.reuse, -R41.reuse ;  /* 0x80000029262b7221 */ /* 0x140fe20000000000 */
[----:B------:R-:W-:Y:S01]  /*7010*/  FADD R41, -R38, R41 ;  /* 0x0000002926297221 */ /* 0x000fe20000000100 */
[----:B------:R-:W4:Y:S01]  /*7020*/  LDL.128 R8, [R1+0x80] ;  /* 0x0000800001087983 */ /* 0x000f220000100c00 */
[----:B--2---:R-:W-:Y:S01]  /*7030*/  MOV R36, R47 ;  /* 0x0000002f00247202 */ /* 0x004fe20000000f00 */
[C---:B------:R-:W-:Y:S01]  /*7040*/  FMUL R121, R67.reuse, R44 ;  /* 0x0000002c43797220 */ /* 0x040fe20000400000 */
[----:B---3--:R-:W-:-:S03]  /*7050*/  FMUL R143, R67, R34 ;  /* 0x00000022438f7220 */ /* 0x008fc60000400000 */
[C---:B------:R-:W-:Y:S01]  /*7060*/  FMUL R37, R67.reuse, R36 ;  /* 0x0000002443257220 */ /* 0x040fe20000400000 */
[----:B------:R-:W-:Y:S01]  /*7070*/  FFMA R121, R64, R39, -R121 ;  /* 0x0000002740797223 */ /* 0x000fe20000000879 */
[----:B----4-:R-:W-:Y:S02]  /*7080*/  MOV R47, R29 ;  /* 0x0000001d002f7202 */ /* 0x010fe40000000f00 */
[-C--:B------:R-:W-:Y:S01]  /*7090*/  FFMA R42, R62, R39.reuse, -R37 ;  /* 0x000000273e2a7223 */ /* 0x080fe20000000825 */
[----:B------:R-:W-:Y:S01]  /*70a0*/  FFMA R78, R60, R39, -R143 ;  /* 0x000000273c4e7223 */ /* 0x000fe2000000088f */
[C---:B------:R-:W-:Y:S01]  /*70b0*/  FMUL R39, R67.reuse, R45 ;  /* 0x0000002d43277220 */ /* 0x040fe20000400000 */
[C---:B------:R-:W-:Y:S01]  /*70c0*/  FMUL R143, R67.reuse, R32 ;  /* 0x00000020438f7220 */ /* 0x040fe20000400000 */
[C---:B------:R-:W-:Y:S01]  /*70d0*/  FMUL R149, R67.reuse, R35 ;  /* 0x0000002343957220 */ /* 0x040fe20000400000 */
[----:B------:R0:W-:Y:S01]  /*70e0*/  STL.128 [R1+0x270], R44 ;  /* 0x0002702c01007387 */ /* 0x0001e20000100c00 */
[----:B------:R-:W-:Y:S01]  /*70f0*/  FMUL R151, R36, R87 ;  /* 0x0000005724977220 */ /* 0x000fe20000400000 */
[-C--:B------:R-:W-:Y:S01]  /*7100*/  FFMA R143, R62, R51.reuse, -R143 ;  /* 0x000000333e8f7223 */ /* 0x080fe2000000088f */
[----:B------:R-:W-:Y:S01]  /*7110*/  FFMA R52, R60, R51, -R149 ;  /* 0x000000333c347223 */ /* 0x000fe20000000895 */
[-C--:B------:R-:W-:Y:S01]  /*7120*/  FMUL R147, R44, R87.reuse ;  /* 0x000000572c937220 */ /* 0x080fe20000400000 */
[----:B------:R-:W-:Y:S01]  /*7130*/  FMUL R58, R34, R87 ;  /* 0x00000057223a7220 */ /* 0x000fe20000400000 */
[-C--:B------:R-:W-:Y:S01]  /*7140*/  FFMA R54, R62, R49.reuse, R151 ;  /* 0x000000313e367223 */ /* 0x080fe20000000097 */
[C---:B------:R-:W-:Y:S01]  /*7150*/  FMUL R151, R67.reuse, R28 ;  /* 0x0000001c43977220 */ /* 0x040fe20000400000 */
[-C--:B------:R-:W-:Y:S01]  /*7160*/  FFMA R56, R64, R49.reuse, R147 ;  /* 0x0000003140387223 */ /* 0x080fe20000000093 */
[----:B------:R-:W-:Y:S01]  /*7170*/  FFMA R58, R60, R49, R58 ;  /* 0x000000313c3a7223 */ /* 0x000fe2000000003a */
[----:B------:R-:W-:Y:S01]  /*7180*/  MOV R48, R34 ;  /* 0x0000002200307202 */ /* 0x000fe20000000f00 */
[----:B0-----:R-:W-:Y:S01]  /*7190*/  FFMA R47, R64, R51, -R39 ;  /* 0x00000033402f7223 */ /* 0x001fe20000000827 */
[----:B------:R-:W-:Y:S01]  /*71a0*/  FMUL R51, R67, R46 ;  /* 0x0000002e43337220 */ /* 0x000fe20000400000 */
[----:B------:R-:W-:-:S02]  /*71b0*/  MOV R50, R28 ;  /* 0x0000001c00327202 */ /* 0x000fc40000000f00 */
[----:B------:R-:W-:Y:S01]  /*71c0*/  MOV R49, R35 ;  /* 0x0000002300317202 */ /* 0x000fe20000000f00 */
[----:B------:R-:W-:Y:S01]  /*71d0*/  FFMA R82, R64, R117, -R51 ;  /* 0x0000007540527223 */ /* 0x000fe20000000833 */
[----:B------:R-:W-:Y:S01]  /*71e0*/  MOV R51, R15 ;  /* 0x0000000f00337202 */ /* 0x000fe20000000f00 */
[----:B------:R-:W-:Y:S01]  /*71f0*/  FFMA R151, R60, R117, -R151 ;  /* 0x000000753c977223 */ /* 0x000fe20000000897 */
[----:B------:R-:W-:Y:S01]  /*7200*/  MOV R37, R32 ;  /* 0x0000002000257202 */ /* 0x000fe20000000f00 */
[----:B------:R-:W-:Y:S01]  /*7210*/  FMUL R46, R46, R87 ;  /* 0x000000572e2e7220 */ /* 0x000fe20000400000 */
[----:B------:R-:W-:Y:S02]  /*7220*/  MOV R38, R33 ;  /* 0x0000002100267202 */ /* 0x000fe40000000f00 */
[----:B------:R-:W-:Y:S01]  /*7230*/  MOV R39, R12 ;  /* 0x0000000c00277202 */ /* 0x000fe20000000f00 */
[----:B------:R-:W-:Y:S01]  /*7240*/  FMUL R28, R28, R87 ;  /* 0x000000571c1c7220 */ /* 0x000fe20000400000 */
[----:B------:R0:W-:Y:S01]  /*7250*/  STL.128 [R1+0x2d0], R48 ;  /* 0x0002d03001007387 */ /* 0x0001e20000100c00 */
[-C--:B------:R-:W-:Y:S01]  /*7260*/  FFMA R66, R92, R93.reuse, R47 ;  /* 0x0000005d5c427223 */ /* 0x080fe2000000002f */
[----:B------:R-:W-:Y:S01]  /*7270*/  FFMA R47, R40, R93, R151 ;  /* 0x0000005d282f7223 */ /* 0x000fe20000000097 */
[----:B------:R-:W-:Y:S01]  /*7280*/  FMUL R151, R67, R29 ;  /* 0x0000001d43977220 */ /* 0x000fe20000400000 */
[----:B------:R1:W-:Y:S01]  /*7290*/  STL.128 [R1+0x2a0], R36 ;  /* 0x0002a02401007387 */ /* 0x0003e20000100c00 */
[-C--:B------:R-:W-:Y:S01]  /*72a0*/  FMUL R153, R29, R87.reuse ;  /* 0x000000571d997220 */ /* 0x080fe20000400000 */
[-C--:B------:R-:W-:Y:S01]  /*72b0*/  FMUL R132, R67, R30.reuse ;  /* 0x0000001e43847220 */ /* 0x080fe20000400000 */
[----:B------:R-:W-:Y:S01]  /*72c0*/  FMUL R130, R31, R87 ;  /* 0x000000571f827220 */ /* 0x000fe20000400000 */
[----:B------:R-:W-:Y:S01]  /*72d0*/  MOV R29, R27 ;  /* 0x0000001b001d7202 */ /* 0x000fe20000000f00 */
[----:B0-----:R-:W-:Y:S01]  /*72e0*/  FFMA R48, R64, R115, R46 ;  /* 0x0000007340307223 */ /* 0x001fe2000000002e */
[----:B------:R-:W-:Y:S01]  /*72f0*/  FFMA R49, R76, R93, R143 ;  /* 0x0000005d4c317223 */ /* 0x000fe2000000008f */
[----:B------:R-:W-:Y:S01]  /*7300*/  FFMA R51, R60, R115, R28 ;  /* 0x000000733c337223 */ /* 0x000fe2000000001c */
[----:B------:R-:W-:Y:S01]  /*7310*/  FMUL R143, R30, R87 ;  /* 0x000000571e8f7220 */ /* 0x000fe20000400000 */
[----:B-1----:R-:W-:Y:S01]  /*7320*/  MOV R36, R30 ;  /* 0x0000001e00247202 */ /* 0x002fe20000000f00 */
[-C--:B------:R-:W-:Y:S01]  /*7330*/  FMUL R46, R67, R31.reuse ;  /* 0x0000001f432e7220 */ /* 0x080fe20000400000 */
[----:B------:R-:W-:-:S02]  /*7340*/  MOV R37, R31 ;  /* 0x0000001f00257202 */ /* 0x000fc40000000f00 */
[----:B------:R-:W-:Y:S02]  /*7350*/  MOV R28, R16 ;  /* 0x00000010001c7202 */ /* 0x000fe40000000f00 */
[----:B------:R-:W-:Y:S02]  /*7360*/  MOV R30, R4 ;  /* 0x00000004001e7202 */ /* 0x000fe40000000f00 */
[----:B------:R-:W-:-:S05]  /*7370*/  MOV R31, R5 ;  /* 0x00000005001f7202 */ /* 0x000fca0000000f00 */
[----:B------:R0:W-:Y:S02]  /*7380*/  STL.128 [R1+0x290], R28 ;  /* 0x0002901c01007387 */ /* 0x0001e40000100c00 */
[----:B0-----:R-:W-:-:S04]  /*7390*/  FMUL R29, R67, R22 ;  /* 0x00000016431d7220 */ /* 0x001fc80000400000 */
[----:B------:R-:W-:Y:S02]  /*73a0*/  FFMA R98, R64, R89, -R29 ;  /* 0x0000005940627223 */ /* 0x000fe4000000081d */
[----:B------:R-:W2:Y:S01]  /*73b0*/  LDL.128 R28, [R1+0x90] ;  /* 0x00009000011c7983 */ /* 0x000ea20000100c00 */
[----:B------:R-:W-:Y:S01]  /*73c0*/  FMUL R147, R67, R33 ;  /* 0x0000002143937220 */ /* 0x000fe20000400000 */
[-C--:B------:R-:W-:Y:S01]  /*73d0*/  FMUL R35, R35, R87.reuse ;  /* 0x0000005723237220 */ /* 0x080fe20000400000 */
[----:B------:R-:W-:Y:S01]  /*73e0*/  FMUL R33, R33, R87 ;  /* 0x0000005721217220 */ /* 0x000fe20000400000 */
[----:B------:R-:W-:Y:S02]  /*73f0*/  MOV R38, R22 ;  /* 0x0000001600267202 */ /* 0x000fe40000000f00 */
[----:B------:R-:W-:Y:S01]  /*7400*/  MOV R39, R23 ;  /* 0x0000001700277202 */ /* 0x000fe20000000f00 */
[----:B------:R-:W-:Y:S01]  /*7410*/  FFMA R80, R62, R117, -R147 ;  /* 0x000000753e507223 */ /* 0x000fe20000000893 */
[-C--:B------:R-:W-:Y:S01]  /*7420*/  FMUL R147, R32, R87.reuse ;  /* 0x0000005720937220 */ /* 0x080fe20000400000 */
[----:B------:R-:W-:Y:S01]  /*7430*/  FMUL R149, R45, R87 ;  /* 0x000000572d957220 */ /* 0x000fe20000400000 */
[----:B------:R-:W-:Y:S01]  /*7440*/  FFMA R74, R60, R91, R35 ;  /* 0x0000005b3c4a7223 */ /* 0x000fe20000000023 */
[----:B------:R-:W-:Y:S01]  /*7450*/  FFMA R50, R62, R115, R33 ;  /* 0x000000733e327223 */ /* 0x000fe20000000021 */
[----:B------:R0:W-:Y:S01]  /*7460*/  STL.128 [R1+0x280], R36 ;  /* 0x0002802401007387 */ /* 0x0001e20000100c00 */
[----:B------:R-:W-:-:S02]  /*7470*/  MOV R32, R13 ;  /* 0x0000000d00207202 */ /* 0x000fc40000000f00 */
[----:B------:R-:W-:Y:S02]  /*7480*/  MOV R33, R14 ;  /* 0x0000000e00217202 */ /* 0x000fe40000000f00 */
[----:B------:R-:W-:Y:S02]  /*7490*/  MOV R34, R17 ;  /* 0x0000001100227202 */ /* 0x000fe40000000f00 */
[----:B------:R-:W-:Y:S01]  /*74a0*/  MOV R35, R18 ;  /* 0x0000001200237202 */ /* 0x000fe20000000f00 */
[-C--:B------:R-:W-:Y:S01]  /*74b0*/  FFMA R149, R64, R91.reuse, R149 ;  /* 0x0000005b40957223 */ /* 0x080fe20000000095 */
[----:B------:R-:W-:Y:S01]  /*74c0*/  FFMA R147, R62, R91, R147 ;  /* 0x0000005b3e937223 */ /* 0x000fe20000000093 */
[-C--:B------:R-:W-:Y:S01]  /*74d0*/  FFMA R91, R76, R93.reuse, R42 ;  /* 0x0000005d4c5b7223 */ /* 0x080fe2000000002a */
[CC--:B------:R-:W-:Y:S01]  /*74e0*/  FFMA R117, R92.reuse, R93.reuse, R82 ;  /* 0x0000005d5c757223 */ /* 0x0c0fe20000000052 */
[----:B------:R-:W-:Y:S01]  /*74f0*/  FFMA R121, R92, R93, R121 ;  /* 0x0000005d5c797223 */ /* 0x000fe20000000079 */
[----:B0-----:R-:W-:-:S02]  /*7500*/  MOV R36, R20 ;  /* 0x0000001400247202 */ /* 0x001fc40000000f00 */
[----:B------:R-:W-:Y:S02]  /*7510*/  MOV R37, R21 ;  /* 0x0000001500257202 */ /* 0x000fe40000000f00 */
[----:B------:R-:W-:Y:S02]  /*7520*/  MOV R38, R24 ;  /* 0x0000001800267202 */ /* 0x000fe40000000f00 */
[----:B------:R-:W-:Y:S01]  /*7530*/  MOV R39, R25 ;  /* 0x0000001900277202 */ /* 0x000fe20000000f00 */
[CC--:B------:R-:W-:Y:S01]  /*7540*/  FFMA R45, R40.reuse, R93.reuse, R78 ;  /* 0x0000005d282d7223 */ /* 0x0c0fe2000000004e */
[-C--:B------:R-:W-:Y:S01]  /*7550*/  FFMA R52, R40, R93.reuse, R52 ;  /* 0x0000005d28347223 */ /* 0x080fe20000000034 */
[----:B------:R-:W-:Y:S01]  /*7560*/  FFMA R42, R76, R93, R80 ;  /* 0x0000005d4c2a7223 */ /* 0x000fe20000000050 */
[----:B------:R0:W-:Y:S01]  /*7570*/  STL.128 [R1+0x2b0], R32 ;  /* 0x0002b02001007387 */ /* 0x0001e20000100c00 */
[CC--:B------:R-:W-:Y:S01]  /*7580*/  FFMA R115, R92.reuse, R141.reuse, R48 ;  /* 0x0000008d5c737223 */ /* 0x0c0fe20000000030 */
[-C--:B------:R-:W-:Y:S01]  /*7590*/  FFMA R56, R92, R141.reuse, R56 ;  /* 0x0000008d5c387223 */ /* 0x080fe20000000038 */
[CC--:B------:R-:W-:Y:S01]  /*75a0*/  FFMA R51, R40.reuse, R141.reuse, R51 ;  /* 0x0000008d28337223 */ /* 0x0c0fe20000000033 */
[----:B------:R1:W-:Y:S01]  /*75b0*/  STL.128 [R1+0x2e0], R36 ;  /* 0x0002e02401007387 */ /* 0x0003e20000100c00 */
[-C--:B------:R-:W-:Y:S01]  /*75c0*/  FFMA R48, R40, R141.reuse, R74 ;  /* 0x0000008d28307223 */ /* 0x080fe2000000004a */
[CC--:B------:R-:W-:Y:S01]  /*75d0*/  FFMA R93, R76.reuse, R141.reuse, R54 ;  /* 0x0000008d4c5d7223 */ /* 0x0c0fe20000000036 */
[----:B------:R-:W-:Y:S01]  /*75e0*/  FFMA R50, R76, R141, R50 ;  /* 0x0000008d4c327223 */ /* 0x000fe20000000032 */
[----:B------:R-:W-:Y:S01]  /*75f0*/  FMUL R128, R67, R13 ;  /* 0x0000000d43807220 */ /* 0x000fe20000400000 */
[-C--:B0-----:R-:W-:Y:S01]  /*7600*/  FFMA R32, R92, R141.reuse, R149 ;  /* 0x0000008d5c207223 */ /* 0x081fe20000000095 */
[-C--:B------:R-:W-:Y:S01]  /*7610*/  FFMA R33, R40, R141.reuse, R58 ;  /* 0x0000008d28217223 */ /* 0x080fe2000000003a */
[----:B------:R-:W-:Y:S01]  /*7620*/  FFMA R35, R76, R141, R147 ;  /* 0x0000008d4c237223 */ /* 0x000fe20000000093 */
[----:B------:R-:W-:Y:S01]  /*7630*/  FMUL R141, R15, R87 ;  /* 0x000000570f8d7220 */ /* 0x000fe20000400000 */
[----:B-1----:R-:W-:Y:S01]  /*7640*/  FMUL R37, R67, R15 ;  /* 0x0000000f43257220 */ /* 0x002fe20000400000 */
[----:B------:R-:W-:Y:S01]  /*7650*/  FMUL R15, R13, R87 ;  /* 0x000000570d0f7220 */ /* 0x000fe20000400000 */
[----:B------:R-:W-:Y:S01]  /*7660*/  FMUL R13, R67, R23 ;  /* 0x00000017430d7220 */ /* 0x000fe20000400000 */
[----:B------:R-:W-:-:S02]  /*7670*/  FMUL R39, R12, R87 ;  /* 0x000000570c277220 */ /* 0x000fc40000400000 */
[----:B------:R-:W-:Y:S01]  /*7680*/  FFMA R126, R62, R123, R15 ;  /* 0x0000007b3e7e7223 */ /* 0x000fe2000000000f */
[C---:B------:R-:W-:Y:S01]  /*7690*/  FMUL R15, R67.reuse, R17 ;  /* 0x00000011430f7220 */ /* 0x040fe20000400000 */
[----:B------:R-:W-:Y:S01]  /*76a0*/  FFMA R88, R64, R111, -R13 ;  /* 0x0000006f40587223 */ /* 0x000fe2000000080d */
[----:B------:R-:W-:Y:S01]  /*76b0*/  FMUL R13, R67, R16 ;  /* 0x00000010430d7220 */ /* 0x000fe20000400000 */
[-C--:B------:R-:W-:Y:S01]  /*76c0*/  FMUL R96, R22, R87.reuse ;  /* 0x0000005716607220 */ /* 0x080fe20000400000 */
[-C--:B------:R-:W-:Y:S01]  /*76d0*/  FMUL R120, R17, R87.reuse ;  /* 0x0000005711787220 */ /* 0x080fe20000400000 */
[----:B------:R-:W-:Y:S01]  /*76e0*/  FMUL R82, R24, R87 ;  /* 0x0000005718527220 */ /* 0x000fe20000400000 */
[----:B------:R-:W-:Y:S01]  /*76f0*/  FFMA R122, R62, R89, -R15 ;  /* 0x000000593e7a7223 */ /* 0x000fe2000000080f */
[-C--:B------:R-:W-:Y:S01]  /*7700*/  FFMA R147, R64, R139.reuse, R153 ;  /* 0x0000008b40937223 */ /* 0x080fe20000000099 */
[-C--:B------:R-:W-:Y:S01]  /*7710*/  FFMA R39, R62, R139.reuse, R39 ;  /* 0x0000008b3e277223 */ /* 0x080fe20000000027 */
[----:B------:R-:W-:Y:S01]  /*7720*/  FFMA R136, R60, R139, R141 ;  /* 0x0000008b3c887223 */ /* 0x000fe2000000008d */
[C---:B------:R-:W-:Y:S01]  /*7730*/  FMUL R17, R67.reuse, R24 ;  /* 0x0000001843117220 */ /* 0x040fe20000400000 */
[----:B------:R-:W-:Y:S01]  /*7740*/  FMUL R15, R67, R25 ;  /* 0x00000019430f7220 */ /* 0x000fe20000400000 */
[----:B------:R-:W-:Y:S01]  /*7750*/  FFMA R78, R64, R131, -R13 ;  /* 0x00000083404e7223 */ /* 0x000fe2000000080d */
[-C--:B------:R-:W-:Y:S01]  /*7760*/  FMUL R141, R16, R87.reuse ;  /* 0x00000057108d7220 */ /* 0x080fe20000400000 */
[-C--:B------:R-:W-:Y:S01]  /*7770*/  FMUL R139, R19, R87.reuse ;  /* 0x00000057138b7220 */ /* 0x080fe20000400000 */
[----:B------:R-:W-:Y:S01]  /*7780*/  FMUL R13, R26, R87 ;  /* 0x000000571a0d7220 */ /* 0x000fe20000400000 */
[-C--:B------:R-:W-:Y:S01]  /*7790*/  FFMA R96, R64, R113.reuse, R96 ;  /* 0x0000007140607223 */ /* 0x080fe20000000060 */
[-C--:B------:R-:W-:Y:S01]  /*77a0*/  FFMA R120, R62, R113.reuse, R120 ;  /* 0x000000713e787223 */ /* 0x080fe20000000078 */
[C---:B------:R-:W-:Y:S01]  /*77b0*/  FFMA R82, R60.reuse, R113, R82 ;  /* 0x000000713c527223 */ /* 0x040fe20000000052 */
[C---:B------:R-:W-:Y:S01]  /*77c0*/  FMUL R149, R67.reuse, R12 ;  /* 0x0000000c43957220 */ /* 0x040fe20000400000 */
[C---:B------:R-:W-:Y:S01]  /*77d0*/  FFMA R89, R60.reuse, R89, -R17 ;  /* 0x000000593c597223 */ /* 0x040fe20000000811 */
[----:B------:R-:W-:Y:S01]  /*77e0*/  FMUL R113, R67, R18 ;  /* 0x0000001243717220 */ /* 0x000fe20000400000 */
[----:B------:R-:W-:Y:S01]  /*77f0*/  FFMA R114, R60, R111, -R15 ;  /* 0x0000006f3c727223 */ /* 0x000fe2000000080f */
[-C--:B------:R-:W-:Y:S01]  /*7800*/  FMUL R124, R23, R87.reuse ;  /* 0x00000057177c7220 */ /* 0x080fe20000400000 */
[-C--:B------:R-:W-:Y:S01]  /*7810*/  FMUL R18, R18, R87.reuse ;  /* 0x0000005712127220 */ /* 0x080fe20000400000 */
[----:B------:R-:W-:Y:S01]  /*7820*/  FMUL R112, R25, R87 ;  /* 0x0000005719707220 */ /* 0x000fe20000400000 */
[C---:B------:R-:W-:Y:S01]  /*7830*/  FMUL R15, R67.reuse, R19 ;  /* 0x00000013430f7220 */ /* 0x040fe20000400000 */
[----:B------:R-:W-:Y:S01]  /*7840*/  FMUL R17, R67, R26 ;  /* 0x0000001a43117220 */ /* 0x000fe20000400000 */
[-C--:B------:R-:W-:Y:S01]  /*7850*/  FFMA R141, R64, R137.reuse, R141 ;  /* 0x00000089408d7223 */ /* 0x080fe2000000008d */
[-C--:B------:R-:W-:Y:S01]  /*7860*/  FFMA R139, R62, R137.reuse, R139 ;  /* 0x000000893e8b7223 */ /* 0x080fe2000000008b */
[----:B------:R-:W-:Y:S01]  /*7870*/  FFMA R137, R60, R137, R13 ;  /* 0x000000893c897223 */ /* 0x000fe2000000000d */
[-C--:B------:R-:W-:Y:S01]  /*7880*/  FMUL R13, R27, R87.reuse ;  /* 0x000000571b0d7220 */ /* 0x080fe20000400000 */
[-C--:B------:R-:W-:Y:S01]  /*7890*/  FMUL R58, R4, R87.reuse ;  /* 0x00000057043a7220 */ /* 0x080fe20000400000 */
[----:B------:R-:W-:Y:S01]  /*78a0*/  FMUL R54, R5, R87 ;  /* 0x0000005705367220 */ /* 0x000fe20000400000 */
[-C--:B------:R-:W-:Y:S01]  /*78b0*/  FFMA R151, R64, R145.reuse, -R151 ;  /* 0x0000009140977223 */ /* 0x080fe20000000897 */
[----:B------:R-:W-:Y:S01]  /*78c0*/  FFMA R149, R62, R145, -R149 ;  /* 0x000000913e957223 */ /* 0x000fe20000000895 */
[----:B------:R-:W-:Y:S01]  /*78d0*/  FFMA R134, R64, R123, R143 ;  /* 0x0000007b40867223 */ /* 0x000fe2000000008f */
[----:B------:R-:W-:Y:S01]  /*78e0*/  FFMA R113, R62, R111, -R113 ;  /* 0x0000006f3e717223 */ /* 0x000fe20000000871 */
[C---:B------:R-:W-:Y:S01]  /*78f0*/  FMUL R12, R67.reuse, R14 ;  /* 0x0000000e430c7220 */ /* 0x040fe20000400000 */
[----:B------:R-:W-:Y:S01]  /*7900*/  FFMA R145, R60, R145, -R37 ;  /* 0x000000913c917223 */ /* 0x000fe20000000825 */
[C---:B------:R-:W-:Y:S01]  /*7910*/  FFMA R143, R64.reuse, R119, -R46 ;  /* 0x00000077408f7223 */ /* 0x040fe2000000082e */
[-C--:B------:R-:W-:Y:S01]  /*7920*/  FFMA R124, R64, R133.reuse, R124 ;  /* 0x00000085407c7223 */ /* 0x080fe2000000007c */
[-C--:B------:R-:W-:Y:S01]  /*7930*/  FFMA R111, R62, R133.reuse, R18 ;  /* 0x000000853e6f7223 */ /* 0x080fe20000000012 */
[----:B------:R-:W-:Y:S01]  /*7940*/  FFMA R112, R60, R133, R112 ;  /* 0x000000853c707223 */ /* 0x000fe20000000070 */
[-C--:B------:R-:W-:Y:S01]  /*7950*/  FFMA R90, R62, R131.reuse, -R15 ;  /* 0x000000833e5a7223 */ /* 0x080fe2000000080f */
[----:B------:R-:W-:Y:S01]  /*7960*/  FFMA R74, R60, R131, -R17 ;  /* 0x000000833c4a7223 */ /* 0x000fe20000000811 */
[-C--:B------:R-:W-:Y:S01]  /*7970*/  FMUL R14, R14, R87.reuse ;  /* 0x000000570e0e7220 */ /* 0x080fe20000400000 */
[----:B------:R-:W-:Y:S01]  /*7980*/  FMUL R118, R67, R20 ;  /* 0x0000001443767220 */ /* 0x000fe20000400000 */
[-C--:B------:R-:W-:Y:S01]  /*7990*/  FMUL R23, R20, R87.reuse ;  /* 0x0000005714177220 */ /* 0x080fe20000400000 */
[-C--:B------:R-:W-:Y:S01]  /*79a0*/  FMUL R116, R21, R87.reuse ;  /* 0x0000005715747220 */ /* 0x080fe20000400000 */
[-C--:B------:R-:W-:Y:S01]  /*79b0*/  FMUL R133, R6, R87.reuse ;  /* 0x0000005706857220 */ /* 0x080fe20000400000 */
[-C--:B------:R-:W-:Y:S01]  /*79c0*/  FMUL R84, R7, R87.reuse ;  /* 0x0000005707547220 */ /* 0x080fe20000400000 */
[-C--:B------:R-:W-:Y:S01]  /*79d0*/  FMUL R36, R8, R87.reuse ;  /* 0x0000005708247220 */ /* 0x080fe20000400000 */
[-C--:B------:R-:W-:Y:S01]  /*79e0*/  FMUL R131, R9, R87.reuse ;  /* 0x0000005709837220 */ /* 0x080fe20000400000 */
[-C--:B------:R-:W-:Y:S01]  /*79f0*/  FMUL R37, R10, R87.reuse ;  /* 0x000000570a257220 */ /* 0x080fe20000400000 */
[----:B------:R-:W-:Y:S01]  /*7a00*/  FMUL R46, R11, R87 ;  /* 0x000000570b2e7220 */ /* 0x000fe20000400000 */
[C---:B------:R-:W-:Y:S01]  /*7a10*/  FFMA R132, R64.reuse, R125, -R132 ;  /* 0x0000007d40847223 */ /* 0x040fe20000000884 */
[C---:B------:R-:W-:Y:S01]  /*7a20*/  FFMA R130, R64.reuse, R135, R130 ;  /* 0x0000008740827223 */ /* 0x040fe20000000082 */
[CC--:B------:R-:W-:Y:S01]  /*7a30*/  FFMA R87, R64.reuse, R129.reuse, R13 ;  /* 0x0000008140577223 */ /* 0x0c0fe2000000000d */
[CC--:B------:R-:W-:Y:S01]  /*7a40*/  FFMA R58, R64.reuse, R129.reuse, R58 ;  /* 0x00000081403a7223 */ /* 0x0c0fe2000000003a */
[C---:B------:R-:W-:Y:S01]  /*7a50*/  FFMA R54, R64.reuse, R129, R54 ;  /* 0x0000008140367223 */ /* 0x040fe20000000036 */
[C---:B------:R-:W-:Y:S01]  /*7a60*/  FMUL R22, R67.reuse, R21 ;  /* 0x0000001543167220 */ /* 0x040fe20000400000 */
[----:B------:R-:W-:Y:S01]  /*7a70*/  FMUL R64, R64, R127 ;  /* 0x0000007f40407220 */ /* 0x000fe20000400000 */
[-C--:B------:R-:W-:Y:S01]  /*7a80*/  FFMA R128, R62, R125.reuse, -R128 ;  /* 0x0000007d3e807223 */ /* 0x080fe20000000880 */
[----:B------:R-:W-:Y:S01]  /*7a90*/  FFMA R118, R60, R125, -R118 ;  /* 0x0000007d3c767223 */ /* 0x000fe20000000876 */
[-C--:B------:R-:W-:Y:S01]  /*7aa0*/  FFMA R125, R62, R119.reuse, -R12 ;  /* 0x000000773e7d7223 */ /* 0x080fe2000000080c */
[C---:B------:R-:W-:Y:S01]  /*7ab0*/  FFMA R119, R60.reuse, R119, -R22 ;  /* 0x000000773c777223 */ /* 0x040fe20000000816 */
[C---:B------:R-:W-:Y:S01]  /*7ac0*/  FFMA R110, -R67.reuse, R27, R64 ;  /* 0x0000001b436e7223 */ /* 0x040fe20000000140 */
[----:B------:R-:W-:Y:S01]  /*7ad0*/  MOV R16, R26 ;  /* 0x0000001a00107202 */ /* 0x000fe20000000f00 */
[----:B------:R-:W-:Y:S01]  /*7ae0*/  FFMA R20, R60, R123, R23 ;  /* 0x0000007b3c147223 */ /* 0x000fe20000000017 */
[-C--:B------:R-:W-:Y:S01]  /*7af0*/  FMUL R22, R62, R127.reuse ;  /* 0x0000007f3e167220 */ /* 0x080fe20000400000 */
[----:B------:R-:W3:Y:S01]  /*7b00*/  LDL.128 R24, [R1+0xb0] ;  /* 0x0000b00001187983 */ /* 0x000ee20000100c00 */
[----:B------:R-:W-:Y:S01]  /*7b10*/  FMUL R80, R60, R127 ;  /* 0x0000007f3c507220 */ /* 0x000fe20000400000 */
[-C--:B------:R-:W-:Y:S01]  /*7b20*/  FFMA R123, R62, R135.reuse, R14 ;  /* 0x000000873e7b7223 */ /* 0x080fe2000000000e */
[----:B------:R-:W-:Y:S01]  /*7b30*/  FFMA R116, R60, R135, R116 ;  /* 0x000000873c747223 */ /* 0x000fe20000000074 */
[CC--:B------:R-:W-:Y:S01]  /*7b40*/  FFMA R133, R62.reuse, R129.reuse, R133 ;  /* 0x000000813e857223 */ /* 0x0c0fe20000000085 */
[CC--:B------:R-:W-:Y:S01]  /*7b50*/  FFMA R84, R62.reuse, R129.reuse, R84 ;  /* 0x000000813e547223 */ /* 0x0c0fe20000000054 */
[----:B------:R-:W-:Y:S01]  /*7b60*/  FFMA R36, R62, R129, R36 ;  /* 0x000000813e247223 */ /* 0x000fe20000000024 */
[----:B------:R-:W-:Y:S01]  /*7b70*/  MOV R15, R8 ;  /* 0x00000008000f7202 */ /* 0x000fe20000000f00 */
[-C--:B------:R-:W-:Y:S01]  /*7b80*/  FFMA R134, R92, R99.reuse, R134 ;  /* 0x000000635c867223 */ /* 0x080fe20000000086 */
[----:B------:R-:W-:Y:S01]  /*7b90*/  FFMA R126, R76, R99, R126 ;  /* 0x000000634c7e7223 */ /* 0x000fe2000000007e */
[CC--:B------:R-:W-:Y:S01]  /*7ba0*/  FFMA R131, R60.reuse, R129.reuse, R131 ;  /* 0x000000813c837223 */ /* 0x0c0fe20000000083 */
[CC--:B------:R-:W-:Y:S01]  /*7bb0*/  FFMA R37, R60.reuse, R129.reuse, R37 ;  /* 0x000000813c257223 */ /* 0x0c0fe20000000025 */
[----:B------:R-:W-:Y:S01]  /*7bc0*/  FFMA R46, R60, R129, R46 ;  /* 0x000000813c2e7223 */ /* 0x000fe2000000002e */
[C---:B------:R-:W-:Y:S01]  /*7bd0*/  FFMA R94, -R67.reuse, R5, R64 ;  /* 0x00000005435e7223 */ /* 0x040fe20000000140 */
[C-C-:B------:R-:W-:Y:S01]  /*7be0*/  FFMA R62, -R67.reuse, R6, R22.reuse ;  /* 0x00000006433e7223 */ /* 0x140fe20000000116 */
[C-C-:B------:R-:W-:Y:S01]  /*7bf0*/  FFMA R86, -R67.reuse, R7, R22.reuse ;  /* 0x0000000743567223 */ /* 0x140fe20000000116 */
[C---:B------:R-:W-:Y:S01]  /*7c00*/  FFMA R8, -R67.reuse, R8, R22 ;  /* 0x0000000843087223 */ /* 0x040fe20000000116 */
[C-C-:B------:R-:W-:Y:S01]  /*7c10*/  FFMA R135, -R67.reuse, R9, R80.reuse ;  /* 0x0000000943877223 */ /* 0x140fe20000000150 */
[C---:B------:R-:W-:Y:S01]  /*7c20*/  FFMA R38, -R67.reuse, R10, R80 ;  /* 0x0000000a43267223 */ /* 0x040fe20000000150 */
[----:B------:R-:W-:Y:S01]  /*7c30*/  FFMA R99, R40, R99, R20 ;  /* 0x0000006328637223 */ /* 0x000fe20000000014 */
[C---:B------:R-:W-:Y:S01]  /*7c40*/  FFMA R60, -R67.reuse, R4, R64 ;  /* 0x00000004433c7223 */ /* 0x040fe20000000140 */
[----:B------:R-:W-:Y:S01]  /*7c50*/  FFMA R80, -R67, R11, R80 ;  /* 0x0000000b43507223 */ /* 0x000fe20000000150 */
[-C--:B------:R-:W-:Y:S01]  /*7c60*/  FFMA R34, R92, R65.reuse, R147 ;  /* 0x000000415c227223 */ /* 0x080fe20000000093 */
[-C--:B------:R-:W-:Y:S01]  /*7c70*/  FFMA R39, R76, R65.reuse, R39 ;  /* 0x000000414c277223 */ /* 0x080fe20000000027 */
[----:B------:R-:W-:Y:S01]  /*7c80*/  FFMA R136, R40, R65, R136 ;  /* 0x0000004128887223 */ /* 0x000fe20000000088 */
[----:B------:R-:W4:Y:S01]  /*7c90*/  LDL.128 R20, [R1+0xc0] ;  /* 0x0000c00001147983 */ /* 0x000f220000100c00 */
[----:B--2---:R-:W-:-:S03]  /*7ca0*/  FFMA R5, R29, R75, R66 ;  /* 0x0000004b1d057223 */ /* 0x004fc60000000042 */
[----:B------:R-:W2:Y:S01]  /*7cb0*/  LDL.128 R64, [R1+0xa0] ;  /* 0x0000a00001407983 */ /* 0x000ea20000100c00 */
[----:B------:R-:W-:Y:S02]  /*7cc0*/  MOV R12, R19 ;  /* 0x00000013000c7202 */ /* 0x000fe40000000f00 */
[----:B------:R-:W-:Y:S02]  /*7cd0*/  MOV R17, R9 ;  /* 0x0000000900117202 */ /* 0x000fe40000000f00 */
[----:B------:R-:W-:Y:S01]  /*7ce0*/  MOV R18, R10 ;  /* 0x0000000a00127202 */ /* 0x000fe20000000f00 */
[----:B------:R-:W-:Y:S01]  /*7cf0*/  FFMA R10, R92, R85, R151 ;  /* 0x000000555c0a7223 */ /* 0x000fe20000000097 */
[----:B------:R-:W-:Y:S02]  /*7d00*/  MOV R19, R11 ;  /* 0x0000000b00137202 */ /* 0x000fe40000000f00 */
[----:B------:R-:W-:Y:S02]  /*7d10*/  MOV R13, R6 ;  /* 0x00000006000d7202 */ /* 0x000fe40000000f00 */
[----:B------:R-:W-:Y:S01]  /*7d20*/  MOV R14, R7 ;  /* 0x00000007000e7202 */ /* 0x000fe20000000f00 */
[----:B------:R0:W-:Y:S01]  /*7d30*/  STL.128 [R1+0x2f0], R16 ;  /* 0x0002f01001007387 */ /* 0x0001e20000100c00 */
[-C--:B------:R-:W-:Y:S01]  /*7d40*/  FFMA R4, R28, R75.reuse, R121 ;  /* 0x0000004b1c047223 */ /* 0x080fe20000000079 */
[----:B------:R-:W-:Y:S01]  /*7d50*/  FFMA R6, R30, R75, R117 ;  /* 0x0000004b1e067223 */ /* 0x000fe20000000075 */
[-C--:B------:R-:W-:Y:S01]  /*7d60*/  FFMA R127, R92, R109.reuse, R132 ;  /* 0x0000006d5c7f7223 */ /* 0x080fe20000000084 */
[-C--:B------:R-:W-:Y:S01]  /*7d70*/  FFMA R128, R76, R109.reuse, R128 ;  /* 0x0000006d4c807223 */ /* 0x080fe20000000080 */
[----:B------:R-:W-:Y:S01]  /*7d80*/  FFMA R109, R40, R109, R118 ;  /* 0x0000006d286d7223 */ /* 0x000fe20000000076 */
[-C--:B------:R-:W-:Y:S01]  /*7d90*/  FFMA R121, R92, R97.reuse, R98 ;  /* 0x000000615c797223 */ /* 0x080fe20000000062 */
[----:B------:R-:W-:Y:S01]  /*7da0*/  FFMA R122, R76, R97, R122 ;  /* 0x000000614c7a7223 */ /* 0x000fe2000000007a */
[C---:B------:R-:W-:Y:S01]  /*7db0*/  FFMA R118, R40.reuse, R83, R119 ;  /* 0x0000005328767223 */ /* 0x040fe20000000077 */
[----:B------:R-:W-:Y:S01]  /*7dc0*/  FFMA R97, R40, R97, R89 ;  /* 0x0000006128617223 */ /* 0x000fe20000000059 */
[----:B------:R1:W-:Y:S01]  /*7dd0*/  STL.128 [R1+0x2c0], R12 ;  /* 0x0002c00c01007387 */ /* 0x0003e20000100c00 */
[-C--:B------:R-:W-:Y:S01]  /*7de0*/  FFMA R132, R92, R83.reuse, R143 ;  /* 0x000000535c847223 */ /* 0x080fe2000000008f */
[----:B------:R-:W-:Y:S01]  /*7df0*/  FFMA R125, R76, R83, R125 ;  /* 0x000000534c7d7223 */ /* 0x000fe2000000007d */
[C---:B------:R-:W-:Y:S01]  /*7e00*/  FFMA R119, R92.reuse, R95, R96 ;  /* 0x0000005f5c777223 */ /* 0x040fe20000000060 */
[C---:B------:R-:W-:Y:S01]  /*7e10*/  FFMA R117, R92.reuse, R77, R88 ;  /* 0x0000004d5c757223 */ /* 0x040fe20000000058 */
[----:B0-----:R-:W2:Y:S01]  /*7e20*/  LDL.128 R16, [R1+0xd0] ;  /* 0x0000d00001107983 */ /* 0x001ea20000100c00 */
[C---:B------:R-:W-:Y:S01]  /*7e30*/  FFMA R89, R92.reuse, R79, R78 ;  /* 0x0000004f5c597223 */ /* 0x040fe2000000004e */
[C---:B------:R-:W-:Y:S01]  /*7e40*/  FFMA R98, R92.reuse, R59, R87 ;  /* 0x0000003b5c627223 */ /* 0x040fe20000000057 */
[-C--:B------:R-:W-:Y:S01]  /*7e50*/  FFMA R124, R92, R63.reuse, R124 ;  /* 0x0000003f5c7c7223 */ /* 0x080fe2000000007c */
[-C--:B------:R-:W-:Y:S01]  /*7e60*/  FFMA R111, R76, R63.reuse, R111 ;  /* 0x0000003f4c6f7223 */ /* 0x080fe2000000006f */
[----:B------:R-:W-:Y:S01]  /*7e70*/  FFMA R112, R40, R63, R112 ;  /* 0x0000003f28707223 */ /* 0x000fe20000000070 */
[-C--:B------:R-:W-:Y:S01]  /*7e80*/  FFMA R96, R92, R61.reuse, R141 ;  /* 0x0000003d5c607223 */ /* 0x080fe2000000008d */
[-C--:B------:R-:W-:Y:S01]  /*7e90*/  FFMA R88, R76, R61.reuse, R139 ;  /* 0x0000003d4c587223 */ /* 0x080fe2000000008b */
[----:B------:R-:W-:Y:S01]  /*7ea0*/  FFMA R78, R40, R61, R137 ;  /* 0x0000003d284e7223 */ /* 0x000fe20000000089 */
[----:B------:R-:W-:Y:S01]  /*7eb0*/  FFMA R87, R92, R53, R60 ;  /* 0x000000355c577223 */ /* 0x000fe2000000003c */
[----:B-1----:R-:W2:Y:S01]  /*7ec0*/  LDL.128 R12, [R1+0xe0] ;  /* 0x0000e000010c7983 */ /* 0x002ea20000100c00 */
[C---:B------:R-:W-:Y:S01]  /*7ed0*/  FFMA R83, R76.reuse, R55, R62 ;  /* 0x000000374c537223 */ /* 0x040fe2000000003e */
[-C--:B------:R-:W-:Y:S01]  /*7ee0*/  FFMA R113, R76, R77.reuse, R113 ;  /* 0x0000004d4c717223 */ /* 0x080fe20000000071 */
[----:B------:R-:W-:Y:S01]  /*7ef0*/  FFMA R114, R40, R77, R114 ;  /* 0x0000004d28727223 */ /* 0x000fe20000000072 */
[----:B------:R-:W2:Y:S01]  /*7f00*/  LDL.128 R60, [R1+0xf0] ;  /* 0x0000f000013c7983 */ /* 0x000ea20000100c00 */
[----:B------:R-:W-:Y:S01]  /*7f10*/  FFMA R77, R76, R43, R8 ;  /* 0x0000002b4c4d7223 */ /* 0x000fe20000000008 */
[----:B---3--:R-:W-:Y:S01]  /*7f20*/  FFMA R7, R25, R75, R10 ;  /* 0x0000004b19077223 */ /* 0x008fe2000000000a */
[----:B------:R-:W-:-:S04]  /*7f30*/  FFMA R10, R40, R85, R145 ;  /* 0x00000055280a7223 */ /* 0x000fc80000000091 */
[----:B------:R0:W-:Y:S02]  /*7f40*/  STL.128 [R1+0x300], R4 ;  /* 0x0003000401007387 */ /* 0x0001e40000100c00 */
[-C--:B0-----:R-:W-:Y:S01]  /*7f50*/  FFMA R6, R24, R75.reuse, R47 ;  /* 0x0000004b18067223 */ /* 0x081fe2000000002f */
[-C--:B----4-:R-:W-:Y:S02]  /*7f60*/  FFMA R7, R23, R75.reuse, R10 ;  /* 0x0000004b17077223 */ /* 0x090fe4000000000a */
[----:B------:R-:W3:Y:S01]  /*7f70*/  LDL.128 R8, [R1+0x100] ;  /* 0x0001000001087983 */ /* 0x000ee20000100c00 */
[-C--:B--2---:R-:W-:Y:S01]  /*7f80*/  FFMA R4, R66, R75.reuse, R45 ;  /* 0x0000004b42047223 */ /* 0x084fe2000000002d */
[----:B------:R-:W-:-:S05]  /*7f90*/  FFMA R5, R67, R75, R52 ;  /* 0x0000004b43057223 */ /* 0x000fca0000000034 */
[----:B------:R0:W-:Y:S04]  /*7fa0*/  STL.128 [R1+0x360], R4 ;  /* 0x0003600401007387 */ /* 0x0001e80000100c00 */
[----:B0-----:R-:W2:Y:S01]  /*7fb0*/  LDL.128 R4, [R1+0x110] ;  /* 0x0001100001047983 */ /* 0x001ea20000100c00 */
[C---:B------:R-:W-:Y:S01]  /*7fc0*/  FFMA R129, R76.reuse, R85, R149 ;  /* 0x000000554c817223 */ /* 0x040fe20000000095 */
[C---:B------:R-:W-:Y:S01]  /*7fd0*/  FFMA R120, R76.reuse, R95, R120 ;  /* 0x0000005f4c787223 */ /* 0x040fe20000000078 */
[----:B------:R-:W-:Y:S01]  /*7fe0*/  FFMA R90, R76, R79, R90 ;  /* 0x0000004f4c5a7223 */ /* 0x000fe2000000005a */
[-C--:B------:R-:W-:Y:S01]  /*7ff0*/  FFMA R130, R92, R81.reuse, R130 ;  /* 0x000000515c827223 */ /* 0x080fe20000000082 */
[-C--:B------:R-:W-:Y:S01]  /*8000*/  FFMA R123, R76, R81.reuse, R123 ;  /* 0x000000514c7b7223 */ /* 0x080fe2000000007b */
[C---:B------:R-:W-:Y:S01]  /*8010*/  FFMA R116, R40.reuse, R81, R116 ;  /* 0x0000005128747223 */ /* 0x040fe20000000074 */
[C---:B------:R-:W-:Y:S01]  /*8020*/  FFMA R95, R40.reuse, R95, R82 ;  /* 0x0000005f285f7223 */ /* 0x040fe20000000052 */
[----:B------:R-:W-:Y:S01]  /*8030*/  FFMA R79, R40, R79, R74 ;  /* 0x0000004f284f7223 */ /* 0x000fe2000000004a */
[C---:B------:R-:W-:Y:S01]  /*8040*/  FFMA R110, R92.reuse, R55, R110 ;  /* 0x000000375c6e7223 */ /* 0x040fe2000000006e */
[C---:B------:R-:W-:Y:S01]  /*8050*/  FFMA R85, R92.reuse, R57, R58 ;  /* 0x000000395c557223 */ /* 0x040fe2000000003a */
[C---:B------:R-:W-:Y:S01]  /*8060*/  FFMA R94, R92.reuse, R43, R94 ;  /* 0x0000002b5c5e7223 */ /* 0x040fe2000000005e */
[----:B------:R-:W-:Y:S01]  /*8070*/  FFMA R92, R92, R41, R54 ;  /* 0x000000295c5c7223 */ /* 0x000fe20000000036 */
[-C--:B------:R-:W-:Y:S01]  /*8080*/  FFMA R81, R76, R59.reuse, R133 ;  /* 0x0000003b4c517223 */ /* 0x080fe20000000085 */
[----:B------:R-:W-:Y:S01]  /*8090*/  FFMA R74, R40, R59, R131 ;  /* 0x0000003b284a7223 */ /* 0x000fe20000000083 */
[-C--:B------:R-:W-:Y:S01]  /*80a0*/  FFMA R84, R76, R57.reuse, R84 ;  /* 0x000000394c547223 */ /* 0x080fe20000000054 */
[----:B------:R-:W-:Y:S01]  /*80b0*/  FFMA R45, R40, R57, R37 ;  /* 0x00000039282d7223 */ /* 0x000fe20000000025 */
[----:B------:R-:W-:Y:S01]  /*80c0*/  FFMA R86, R76, R53, R86 ;  /* 0x000000354c567223 */ /* 0x000fe20000000056 */
[C---:B------:R-:W-:Y:S01]  /*80d0*/  FFMA R82, R40.reuse, R55, R135 ;  /* 0x0000003728527223 */ /* 0x040fe20000000087 */
[----:B------:R-:W-:Y:S01]  /*80e0*/  FFMA R47, R40, R53, R38 ;  /* 0x00000035282f7223 */ /* 0x000fe20000000026 */
[CC--:B------:R-:W-:Y:S01]  /*80f0*/  FFMA R56, -R73.reuse, R28.reuse, R56 ;  /* 0x0000001c49387223 */ /* 0x0c0fe20000000138 */
[----:B------:R-:W-:Y:S01]  /*8100*/  MOV R52, R28 ;  /* 0x0000001c00347202 */ /* 0x000fe20000000f00 */
[CC--:B------:R-:W-:Y:S01]  /*8110*/  FFMA R57, -R73.reuse, R29.reuse, R32 ;  /* 0x0000001d49397223 */ /* 0x0c0fe20000000120 */
[----:B------:R-:W-:Y:S01]  /*8120*/  MOV R53, R29 ;  /* 0x0000001d00357202 */ /* 0x000fe20000000f00 */
[CC--:B------:R-:W-:Y:S01]  /*8130*/  FFMA R58, -R73.reuse, R30.reuse, R115 ;  /* 0x0000001e493a7223 */ /* 0x0c0fe20000000173 */
[----:B------:R-:W-:Y:S01]  /*8140*/  MOV R54, R30 ;  /* 0x0000001e00367202 */ /* 0x000fe20000000f00 */
[CC--:B------:R-:W-:Y:S01]  /*8150*/  FFMA R59, -R73.reuse, R25.reuse, R34 ;  /* 0x00000019493b7223 */ /* 0x0c0fe20000000122 */
[----:B------:R-:W-:Y:S01]  /*8160*/  MOV R55, R25 ;  /* 0x0000001900377202 */ /* 0x000fe20000000f00 */
[----:B------:R-:W-:Y:S01]  /*8170*/  FFMA R76, R76, R41, R36 ;  /* 0x000000294c4c7223 */ /* 0x000fe20000000024 */
[----:B------:R-:W-:Y:S01]  /*8180*/  MOV R28, R31 ;  /* 0x0000001f001c7202 */ /* 0x000fe20000000f00 */
[----:B------:R-:W-:Y:S01]  /*8190*/  FFMA R46, R40, R41, R46 ;  /* 0x00000029282e7223 */ /* 0x000fe2000000002e */
[----:B------:R-:W-:Y:S01]  /*81a0*/  MOV R29, R64 ;  /* 0x00000040001d7202 */ /* 0x000fe20000000f00 */
[----:B------:R0:W-:Y:S01]  /*81b0*/  STL.128 [R1+0x420], R52 ;  /* 0x0004203401007387 */ /* 0x0001e20000100c00 */
[----:B------:R-:W-:Y:S01]  /*81c0*/  MOV R30, R65 ;  /* 0x00000041001e7202 */ /* 0x000fe20000000f00 */
[C---:B------:R-:W-:Y:S01]  /*81d0*/  FFMA R38, -R73.reuse, R24, R51 ;  /* 0x0000001849267223 */ /* 0x040fe20000000133 */
[----:B------:R-:W-:Y:S01]  /*81e0*/  MOV R31, R20 ;  /* 0x00000014001f7202 */ /* 0x000fe20000000f00 */
[----:B------:R1:W-:Y:S01]  /*81f0*/  STL.128 [R1+0x390], R56 ;  /* 0x0003903801007387 */ /* 0x0003e20000100c00 */
[----:B------:R-:W-:Y:S01]  /*8200*/  MOV R34, R24 ;  /* 0x0000001800227202 */ /* 0x000fe20000000f00 */
[-C--:B------:R-:W-:Y:S01]  /*8210*/  FFMA R41, R64, R75.reuse, R49 ;  /* 0x0000004b40297223 */ /* 0x080fe20000000031 */
[C---:B------:R-:W-:Y:S01]  /*8220*/  FFMA R49, -R73.reuse, R64, R35 ;  /* 0x0000004049317223 */ /* 0x040fe20000000123 */
[-C--:B------:R-:W-:Y:S01]  /*8230*/  FFMA R36, -R73, R66.reuse, R33 ;  /* 0x0000004249247223 */ /* 0x080fe20000000121 */
[-C--:B------:R-:W-:Y:S01]  /*8240*/  FFMA R24, R26, R75.reuse, R127 ;  /* 0x0000004b1a187223 */ /* 0x080fe2000000007f */
[----:B------:R-:W-:Y:S01]  /*8250*/  FFMA R25, R27, R75, R132 ;  /* 0x0000004b1b197223 */ /* 0x000fe20000000084 */
[----:B------:R-:W-:Y:S01]  /*8260*/  MOV R32, R66 ;  /* 0x0000004200207202 */ /* 0x000fe20000000f00 */
[----:B------:R-:W-:Y:S01]  /*8270*/  FFMA R80, R40, R43, R80 ;  /* 0x0000002b28507223 */ /* 0x000fe20000000050 */
[-C--:B------:R-:W-:Y:S01]  /*8280*/  MOV R33, R67.reuse ;  /* 0x0000004300217202 */ /* 0x080fe20000000f00 */
[C---:B------:R-:W-:Y:S01]  /*8290*/  FFMA R37, -R73.reuse, R67, R48 ;  /* 0x0000004349257223 */ /* 0x040fe20000000130 */
[----:B------:R-:W-:Y:S01]  /*82a0*/  MOV R35, R23 ;  /* 0x0000001700237202 */ /* 0x000fe20000000f00 */
[CC--:B0-----:R-:W-:Y:S01]  /*82b0*/  FFMA R52, -R73.reuse, R26.reuse, R134 ;  /* 0x0000001a49347223 */ /* 0x0c1fe20000000186 */
[----:B------:R-:W-:Y:S01]  /*82c0*/  FFMA R53, -R73, R27, R130 ;  /* 0x0000001b49357223 */ /* 0x000fe20000000182 */
[----:B-1----:R-:W-:Y:S01]  /*82d0*/  MOV R56, R26 ;  /* 0x0000001a00387202 */ /* 0x002fe20000000f00 */
[----:B------:R-:W-:Y:S01]  /*82e0*/  FFMA R26, R18, R75, R121 ;  /* 0x0000004b121a7223 */ /* 0x000fe20000000079 */
[----:B------:R-:W-:Y:S01]  /*82f0*/  MOV R57, R27 ;  /* 0x0000001b00397202 */ /* 0x000fe20000000f00 */
[-C--:B------:R-:W-:Y:S01]  /*8300*/  FFMA R27, R19, R75.reuse, R117 ;  /* 0x0000004b131b7223 */ /* 0x080fe20000000075 */
[C---:B------:R-:W-:Y:S01]  /*8310*/  FFMA R51, -R73.reuse, R20, R39 ;  /* 0x0000001449337223 */ /* 0x040fe20000000127 */
[-C--:B------:R-:W-:Y:S01]  /*8320*/  FFMA R40, R28, R75.reuse, R91 ;  /* 0x0000004b1c287223 */ /* 0x080fe2000000005b */
[----:B------:R-:W-:Y:S01]  /*8330*/  FFMA R48, -R73, R28, R93 ;  /* 0x0000001c49307223 */ /* 0x000fe2000000015d */
[----:B------:R0:W-:Y:S01]  /*8340*/  STL.128 [R1+0x450], R28 ;  /* 0x0004501c01007387 */ /* 0x0001e20000100c00 */
[-C--:B------:R-:W-:Y:S01]  /*8350*/  FFMA R42, R65, R75.reuse, R42 ;  /* 0x0000004b412a7223 */ /* 0x080fe2000000002a */
[----:B------:R-:W-:Y:S01]  /*8360*/  FFMA R43, R20, R75, R129 ;  /* 0x0000004b142b7223 */ /* 0x000fe20000000081 */
[C---:B------:R-:W-:Y:S01]  /*8370*/  FFMA R39, -R73.reuse, R23, R136 ;  /* 0x0000001749277223 */ /* 0x040fe20000000188 */
[CC--:B------:R-:W-:Y:S01]  /*8380*/  FFMA R54, -R73.reuse, R18.reuse, R119 ;  /* 0x0000001249367223 */ /* 0x0c0fe20000000177 */
[----:B------:R-:W-:Y:S01]  /*8390*/  MOV R58, R18 ;  /* 0x00000012003a7202 */ /* 0x000fe20000000f00 */
[CC--:B------:R-:W-:Y:S01]  /*83a0*/  FFMA R55, -R73.reuse, R19.reuse, R124 ;  /* 0x0000001349377223 */ /* 0x0c0fe2000000017c */
[----:B------:R-:W-:Y:S01]  /*83b0*/  MOV R59, R19 ;  /* 0x00000013003b7202 */ /* 0x000fe20000000f00 */
[----:B------:R-:W-:Y:S01]  /*83c0*/  FFMA R50, -R73, R65, R50 ;  /* 0x0000004149327223 */ /* 0x000fe20000000132 */
[----:B------:R-:W-:Y:S01]  /*83d0*/  FFMA R64, R21, R75, R128 ;  /* 0x0000004b15407223 */ /* 0x000fe20000000080 */
[----:B------:R-:W-:Y:S01]  /*83e0*/  FFMA R20, -R73, R21, R126 ;  /* 0x0000001549147223 */ /* 0x000fe2000000017e */
[----:B------:R-:W-:Y:S01]  /*83f0*/  MOV R18, R60 ;  /* 0x0000003c00127202 */ /* 0x000fe20000000f00 */
[----:B------:R1:W-:Y:S01]  /*8400*/  STL.128 [R1+0x480], R32 ;  /* 0x0004802001007387 */ /* 0x0003e20000100c00 */
[----:B------:R-:W-:Y:S01]  /*8410*/  MOV R19, R61 ;  /* 0x0000003d00137202 */ /* 0x000fe20000000f00 */
[----:B------:R-:W-:Y:S01]  /*8420*/  FFMA R65, R22, R75, R125 ;  /* 0x0000004b16417223 */ /* 0x000fe2000000007d */
[----:B0-----:R-:W-:-:S02]  /*8430*/  MOV R28, R21 ;  /* 0x00000015001c7202 */ /* 0x001fc40000000f00 */
[----:B------:R-:W-:Y:S02]  /*8440*/  MOV R29, R22 ;  /* 0x00000016001d7202 */ /* 0x000fe40000000f00 */
[-C--:B------:R-:W-:Y:S02]  /*8450*/  MOV R30, R13.reuse ;  /* 0x0000000d001e7202 */ /* 0x080fe40000000f00 */
[----:B------:R-:W-:Y:S01]  /*8460*/  MOV R31, R14 ;  /* 0x0000000e001f7202 */ /* 0x000fe20000000f00 */
[C---:B------:R-:W-:Y:S01]  /*8470*/  FFMA R21, -R73.reuse, R22, R123 ;  /* 0x0000001649157223 */ /* 0x040fe2000000017b */
[----:B------:R0:W-:Y:S01]  /*8480*/  STL.128 [R1+0x310], R24 ;  /* 0x0003101801007387 */ /* 0x0001e20000100c00 */
[C---:B------:R-:W-:Y:S01]  /*8490*/  FFMA R22, -R73.reuse, R13, R120 ;  /* 0x0000000d49167223 */ /* 0x040fe20000000178 */
[C---:B------:R-:W-:Y:S01]  /*84a0*/  FFMA R23, -R73.reuse, R14, R111 ;  /* 0x0000000e49177223 */ /* 0x040fe2000000016f */
[C---:B-1----:R-:W-:Y:S01]  /*84b0*/  FFMA R32, -R73.reuse, R16, R99 ;  /* 0x0000001049207223 */ /* 0x042fe20000000163 */
[C---:B------:R-:W-:Y:S01]  /*84c0*/  FFMA R33, -R73.reuse, R17, R116 ;  /* 0x0000001149217223 */ /* 0x040fe20000000174 */
[C---:B------:R-:W-:Y:S01]  /*84d0*/  FFMA R34, -R73.reuse, R60, R95 ;  /* 0x0000003c49227223 */ /* 0x040fe2000000015f */
[----:B------:R-:W-:Y:S01]  /*84e0*/  FFMA R35, -R73, R61, R112 ;  /* 0x0000003d49237223 */ /* 0x000fe20000000170 */
[----:B------:R1:W-:Y:S01]  /*84f0*/  STL.128 [R1+0x3f0], R36 ;  /* 0x0003f02401007387 */ /* 0x0003e20000100c00 */
[-C--:B------:R-:W-:Y:S01]  /*8500*/  FFMA R66, R13, R75.reuse, R122 ;  /* 0x0000004b0d427223 */ /* 0x080fe2000000007a */
[----:B------:R-:W-:-:S02]  /*8510*/  FFMA R67, R14, R75, R113 ;  /* 0x0000004b0e437223 */ /* 0x000fc40000000071 */
[----:B------:R4:W-:Y:S01]  /*8520*/  STL.128 [R1+0x330], R40 ;  /* 0x0003302801007387 */ /* 0x0009e20000100c00 */
[-C--:B0-----:R-:W-:Y:S02]  /*8530*/  MOV R24, R12.reuse ;  /* 0x0000000c00187202 */ /* 0x081fe40000000f00 */
[----:B------:R-:W-:Y:S01]  /*8540*/  MOV R25, R63 ;  /* 0x0000003f00197202 */ /* 0x000fe20000000f00 */
[----:B------:R0:W-:Y:S04]  /*8550*/  STL.128 [R1+0x460], R28 ;  /* 0x0004601c01007387 */ /* 0x0001e80000100c00 */
[----:B------:R0:W-:Y:S01]  /*8560*/  STL.128 [R1+0x490], R16 ;  /* 0x0004901001007387 */ /* 0x0001e20000100c00 */
[-C--:B-1----:R-:W-:Y:S01]  /*8570*/  FFMA R37, R17, R75.reuse, R118 ;  /* 0x0000004b11257223 */ /* 0x082fe20000000076 */
[-C--:B------:R-:W-:Y:S01]  /*8580*/  FFMA R36, R16, R75.reuse, R109 ;  /* 0x0000004b10247223 */ /* 0x080fe2000000006d */
[-C--:B------:R-:W-:Y:S01]  /*8590*/  FFMA R38, R60, R75.reuse, R97 ;  /* 0x0000004b3c267223 */ /* 0x080fe20000000061 */
[----:B------:R1:W-:Y:S01]  /*85a0*/  STL.128 [R1+0x3d0], R20 ;  /* 0x0003d01401007387 */ /* 0x0003e20000100c00 */
[-C--:B----4-:R-:W-:Y:S01]  /*85b0*/  FFMA R40, R12, R75.reuse, R89 ;  /* 0x0000004b0c287223 */ /* 0x090fe20000000059 */
[-C--:B------:R-:W-:Y:S01]  /*85c0*/  FFMA R39, R61, R75.reuse, R114 ;  /* 0x0000004b3d277223 */ /* 0x080fe20000000072 */
[----:B------:R-:W-:Y:S01]  /*85d0*/  FFMA R41, R63, R75, R110 ;  /* 0x0000004b3f297223 */ /* 0x000fe2000000006e */
[----:B------:R4:W-:Y:S01]  /*85e0*/  STL.128 [R1+0x400], R32 ;  /* 0x0004002001007387 */ /* 0x0009e20000100c00 */
[C---:B0-----:R-:W-:Y:S01]  /*85f0*/  FFMA R28, -R73.reuse, R12, R96 ;  /* 0x0000000c491c7223 */ /* 0x041fe20000000160 */
[----:B------:R-:W-:Y:S01]  /*8600*/  MOV R12, R15 ;  /* 0x0000000f000c7202 */ /* 0x000fe20000000f00 */
[----:B------:R-:W-:Y:S01]  /*8610*/  FFMA R29, -R73, R63, R98 ;  /* 0x0000003f491d7223 */ /* 0x000fe20000000162 */
[-C--:B------:R-:W-:Y:S01]  /*8620*/  FFMA R16, R15, R75.reuse, R90 ;  /* 0x0000004b0f107223 */ /* 0x080fe2000000005a */
[----:B-1----:R-:W-:Y:S01]  /*8630*/  FFMA R20, R62, R75, R79 ;  /* 0x0000004b3e147223 */ /* 0x002fe2000000004f */
[----:B----4-:R-:W-:-:S02]  /*8640*/  MOV R32, R62 ;  /* 0x0000003e00207202 */ /* 0x010fc40000000f00 */
[-C--:B---3--:R-:W-:Y:S02]  /*8650*/  MOV R26, R8.reuse ;  /* 0x00000008001a7202 */ /* 0x088fe40000000f00 */
[----:B------:R-:W-:Y:S01]  /*8660*/  MOV R27, R9 ;  /* 0x00000009001b7202 */ /* 0x000fe20000000f00 */
[----:B------:R-:W-:Y:S01]  /*8670*/  FFMA R43, R9, R75, R94 ;  /* 0x0000004b092b7223 */ /* 0x000fe2000000005e */
[C---:B------:R-:W-:Y:S01]  /*8680*/  FFMA R31, -R73.reuse, R9, R92 ;  /* 0x00000009491f7223 */ /* 0x040fe2000000015c */
[-C--:B------:R-:W-:Y:S01]  /*8690*/  FFMA R42, R8, R75.reuse, R87 ;  /* 0x0000004b082a7223 */ /* 0x080fe20000000057 */
[C---:B------:R-:W-:Y:S01]  /*86a0*/  FFMA R30, -R73.reuse, R8, R85 ;  /* 0x00000008491e7223 */ /* 0x040fe20000000155 */
[----:B------:R-:W-:Y:S01]  /*86b0*/  FFMA R17, R10, R75, R83 ;  /* 0x0000004b0a117223 */ /* 0x000fe20000000053 */
[CC--:B------:R-:W-:Y:S01]  /*86c0*/  FFMA R9, -R73.reuse, R10.reuse, R81 ;  /* 0x0000000a49097223 */ /* 0x0c0fe20000000151 */
[----:B------:R-:W-:Y:S01]  /*86d0*/  MOV R13, R10 ;  /* 0x0000000a000d7202 */ /* 0x000fe20000000f00 */
[----:B------:R0:W-:Y:S01]  /*86e0*/  STL.128 [R1+0x440], R24 ;  /* 0x0004401801007387 */ /* 0x0001e20000100c00 */
[----:B------:R-:W-:Y:S01]  /*86f0*/  FFMA R8, -R73, R15, R88 ;  /* 0x0000000f49087223 */ /* 0x000fe20000000158 */
[----:B------:R-:W-:Y:S01]  /*8700*/  MOV R14, R11 ;  /* 0x0000000b000e7202 */ /* 0x000fe20000000f00 */
[----:B------:R-:W-:Y:S01]  /*8710*/  FFMA R18, R11, R75, R86 ;  /* 0x0000004b0b127223 */ /* 0x000fe20000000056 */
[C---:B------:R-:W-:Y:S01]  /*8720*/  FFMA R10, -R73.reuse, R11, R84 ;  /* 0x0000000b490a7223 */ /* 0x040fe20000000154 */
[----:B------:R1:W-:Y:S04]  /*8730*/  STL.128 [R1+0x3c0], R48 ;  /* 0x0003c03001007387 */ /* 0x0003e80000100c00 */
[----:B------:R1:W-:Y:S01]  /*8740*/  STL.128 [R1+0x430], R56 ;  /* 0x0004303801007387 */ /* 0x0003e20000100c00 */
[----:B0-----:R-:W-:-:S03]  /*8750*/  FFMA R24, -R73, R62, R78 ;  /* 0x0000003e49187223 */ /* 0x001fc6000000014e */
[----:B------:R1:W-:Y:S04]  /*8760*/  STL.128 [R1+0x3a0], R52 ;  /* 0x0003a03401007387 */ /* 0x0003e80000100c00 */
[----:B------:R1:W-:Y:S04]  /*8770*/  STL.128 [R1+0x340], R64 ;  /* 0x0003404001007387 */ /* 0x0003e80000100c00 */
[----:B------:R1:W-:Y:S04]  /*8780*/  STL.128 [R1+0x370], R36 ;  /* 0x0003702401007387 */ /* 0x0003e80000100c00 */
[----:B------:R1:W-:Y:S04]  /*8790*/  STL.128 [R1+0x320], R40 ;  /* 0x0003202801007387 */ /* 0x0003e80000100c00 */
[----:B------:R1:W-:Y:S01]  /*87a0*/  STL.128 [R1+0x3b0], R28 ;  /* 0x0003b01c01007387 */ /* 0x0003e20000100c00 */
[-C--:B--2---:R-:W-:Y:S01]  /*87b0*/  MOV R15, R4.reuse ;  /* 0x00000004000f7202 */ /* 0x084fe20000000f00 */
[-C--:B------:R-:W-:Y:S01]  /*87c0*/  FFMA R19, R4, R75.reuse, R77 ;  /* 0x0000004b04137223 */ /* 0x080fe2000000004d */
[-C--:B------:R-:W-:Y:S01]  /*87d0*/  FFMA R21, R5, R75.reuse, R82 ;  /* 0x0000004b05157223 */ /* 0x080fe20000000052 */
[-C--:B------:R-:W-:Y:S01]  /*87e0*/  FFMA R22, R6, R75.reuse, R47 ;  /* 0x0000004b06167223 */ /* 0x080fe2000000002f */
[----:B------:R-:W-:Y:S01]  /*87f0*/  FFMA R23, R7, R75, R80 ;  /* 0x0000004b07177223 */ /* 0x000fe20000000050 */
[-C--:B------:R-:W-:Y:S01]  /*8800*/  MOV R33, R5.reuse ;  /* 0x0000000500217202 */ /* 0x080fe20000000f00 */
[C---:B------:R-:W-:Y:S01]  /*8810*/  FFMA R11, -R73.reuse, R4, R76 ;  /* 0x00000004490b7223 */ /* 0x040fe2000000014c */
[-C--:B------:R-:W-:Y:S01]  /*8820*/  MOV R34, R6.reuse ;  /* 0x0000000600227202 */ /* 0x080fe20000000f00 */
[C---:B------:R-:W-:Y:S01]  /*8830*/  FFMA R25, -R73.reuse, R5, R74 ;  /* 0x0000000549197223 */ /* 0x040fe2000000014a */
[-C--:B------:R-:W-:Y:S01]  /*8840*/  MOV R35, R7.reuse ;  /* 0x0000000700237202 */ /* 0x080fe20000000f00 */
[C---:B------:R-:W-:Y:S01]  /*8850*/  FFMA R26, -R73.reuse, R6, R45 ;  /* 0x00000006491a7223 */ /* 0x040fe2000000012d */
[----:B------:R-:W-:Y:S01]  /*8860*/  FFMA R27, -R73, R7, R46 ;  /* 0x00000007491b7223 */ /* 0x000fe2000000012e */
[----:B------:R1:W-:Y:S04]  /*8870*/  STL.128 [R1+0x470], R12 ;  /* 0x0004700c01007387 */ /* 0x0003e80000100c00 */
[----:B------:R1:W-:Y:S04]  /*8880*/  STL.128 [R1+0x4a0], R32 ;  /* 0x0004a02001007387 */ /* 0x0003e80000100c00 */
[----:B------:R1:W-:Y:S04]  /*8890*/  STL.128 [R1+0x350], R16 ;  /* 0x0003501001007387 */ /* 0x0003e80000100c00 */
[----:B------:R1:W-:Y:S04]  /*88a0*/  STL.128 [R1+0x380], R20 ;  /* 0x0003801401007387 */ /* 0x0003e80000100c00 */
[----:B------:R1:W-:Y:S04]  /*88b0*/  STL.128 [R1+0x3e0], R8 ;  /* 0x0003e00801007387 */ /* 0x0003e80000100c00 */
[----:B------:R1:W-:Y:S01]  /*88c0*/  STL.128 [R1+0x410], R24 ;  /* 0x0004101801007387 */ /* 0x0003e20000100c00 */
[----:B------:R-:W-:-:S07]  /*88d0*/  HFMA2 R4, -RZ, RZ, 0, 0 ;  /* 0x00000000ff047431 */ /* 0x000fce00000001ff */
.L_x_264:
[----:B------:R-:W-:-:S13]  /*88e0*/  ISETP.GT.U32.AND P0, PT, R4, 0xa, PT ;  /* 0x0000000a0400780c */ /* 0x000fda0003f04070 */
[----:B0-234-:R-:W-:Y:S05]  /*88f0*/  @P0 BRA `(.L_x_263) ;  /* 0x0000000400600947 */ /* 0x01dfea0003800000 */
[----:B------:R-:W-:-:S05]  /*8900*/  IMAD R5, R4, 0xd, RZ ;  /* 0x0000000d04057824 */ /* 0x000fca00078e02ff */
[----:B------:R-:W-:-:S05]  /*8910*/  LEA R5, R5, R72, 0x2 ;  /* 0x0000004805057211 */ /* 0x000fca00078e10ff */
[----:B------:R-:W2:Y:S04]  /*8920*/  LDL R6, [R5+0x4] ;  /* 0x0000040005067983 */ /* 0x000ea80000100800 */
[----:B------:R-:W2:Y:S01]  /*8930*/  LDL R7, [R5+0x30] ;  /* 0x0000300005077983 */ /* 0x000ea20000100800 */
[----:B------:R-:W-:Y:S01]  /*8940*/  ISETP.NE.AND P0, PT, R4, 0xa, PT ;  /* 0x0000000a0400780c */ /* 0x000fe20003f05270 */
[----:B--2---:R-:W-:-:S04]  /*8950*/  FADD R6, R6, R7 ;  /* 0x0000000706067221 */ /* 0x004fc80000000000 */
[----:B------:R-:W-:-:S05]  /*8960*/  FMUL R6, R6, 0.5 ;  /* 0x3f00000006067820 */ /* 0x000fca0000400000 */
[----:B------:R0:W-:Y:S04]  /*8970*/  STL [R5+0x4], R6 ;  /* 0x0000040605007387 */ /* 0x0001e80000100800 */
[----:B------:R0:W-:Y:S01]  /*8980*/  STL [R5+0x30], R6 ;  /* 0x0000300605007387 */ /* 0x0001e20000100800 */
[----:B------:R-:W-:Y:S05]  /*8990*/  @!P0 BRA `(.L_x_263) ;  /* 0x0000000400388947 */ /* 0x000fea0003800000 */
[----:B0-----:R-:W2:Y:S04]  /*89a0*/  LDL R6, [R5+0x8] ;  /* 0x0000080005067983 */ /* 0x001ea80000100800 */
[----:B------:R-:W2:Y:S01]  /*89b0*/  LDL R7, [R5+0x60] ;  /* 0x0000600005077983 */ /* 0x000ea20000100800 */
[----:B------:R-:W-:Y:S01]  /*89c0*/  ISETP.NE.AND P0, PT, R4, 0x9, PT ;  /* 0x000000090400780c */ /* 0x000fe20003f05270 */
[----:B--2---:R-:W-:-:S04]  /*89d0*/  FADD R6, R6, R7 ;  /* 0x0000000706067221 */ /* 0x004fc80000000000 */
[----:B------:R-:W-:-:S05]  /*89e0*/  FMUL R6, R6, 0.5 ;  /* 0x3f00000006067820 */ /* 0x000fca0000400000 */
[----:B------:R2:W-:Y:S04]  /*89f0*/  STL [R5+0x8], R6 ;  /* 0x0000080605007387 */ /* 0x0005e80000100800 */
[----:B------:R2:W-:Y:S01]  /*8a00*/  STL [R5+0x60], R6 ;  /* 0x0000600605007387 */ /* 0x0005e20000100800 */
[----:B------:R-:W-:Y:S05]  /*8a10*/  @!P0 BRA `(.L_x_263) ;  /* 0x0000000400188947 */ /* 0x000fea0003800000 */
[----:B--2---:R-:W2:Y:S04]  /*8a20*/  LDL R6, [R5+0xc] ;  /* 0x00000c0005067983 */ /* 0x004ea80000100800 */
[----:B------:R-:W2:Y:S01]  /*8a30*/  LDL R7, [R5+0x90] ;  /* 0x0000900005077983 */ /* 0x000ea20000100800 */
[----:B------:R-:W-:Y:S01]  /*8a40*/  ISETP.NE.AND P0, PT, R4, 0x8, PT ;  /* 0x000000080400780c */ /* 0x000fe20003f05270 */
[----:B--2---:R-:W-:-:S04]  /*8a50*/  FADD R6, R6, R7 ;  /* 0x0000000706067221 */ /* 0x004fc80000000000 */
[----:B------:R-:W-:-:S05]  /*8a60*/  FMUL R6, R6, 0.5 ;  /* 0x3f00000006067820 */ /* 0x000fca0000400000 */
[----:B------:R3:W-:Y:S04]  /*8a70*/  STL [R5+0xc], R6 ;  /* 0x00000c0605007387 */ /* 0x0007e80000100800 */
[----:B------:R3:W-:Y:S01]  /*8a80*/  STL [R5+0x90], R6 ;  /* 0x0000900605007387 */ /* 0x0007e20000100800 */
[----:B------:R-:W-:Y:S05]  /*8a90*/  @!P0 BRA `(.L_x_263) ;  /* 0x0000000000f88947 */ /* 0x000fea0003800000 */
[----:B---3--:R-:W2:Y:S04]  /*8aa0*/  LDL R6, [R5+0x10] ;  /* 0x0000100005067983 */ /* 0x008ea80000100800 */
[----:B------:R-:W2:Y:S01]  /*8ab0*/  LDL R7, [R5+0xc0] ;  /* 0x0000c00005077983 */ /* 0x000ea20000100800 */
[----:B------:R-:W-:Y:S01]  /*8ac0*/  ISETP.NE.AND P0, PT, R4, 0x7, PT ;  /* 0x000000070400780c */ /* 0x000fe20003f05270 */
[----:B--2---:R-:W-:-:S04]  /*8ad0*/  FADD R6, R6, R7 ;  /* 0x0000000706067221 */ /* 0x004fc80000000000 */
[----:B------:R-:W-:-:S05]  /*8ae0*/  FMUL R6, R6, 0.5 ;  /* 0x3f00000006067820 */ /* 0x000fca0000400000 */
[----:B------:R4:W-:Y:S04]  /*8af0*/  STL [R5+0x10], R6 ;  /* 0x0000100605007387 */ /* 0x0009e80000100800 */
[----:B------:R4:W-:Y:S01]  /*8b00*/  STL [R5+0xc0], R6 ;  /* 0x0000c00605007387 */ /* 0x0009e20000100800 */
[----:B------:R-:W-:Y:S05]  /*8b10*/  @!P0 BRA `(.L_x_263) ;  /* 0x0000000000d88947 */ /* 0x000fea0003800000 */
[----:B----4-:R-:W2:Y:S04]  /*8b20*/  LDL R6, [R5+0x14] ;  /* 0x0000140005067983 */ /* 0x010ea80000100800 */
        /* <DEDUP_REMOVED lines=48> */
[----:B------:R-:W2:Y:S02]  /*8e30*/  LDL R7, [R5+0x210] ;  /* 0x0002100005077983 */ /* 0x000ea40000100800 */
[----:B--2---:R-:W-:-:S04]  /*8e40*/  FADD R6, R6, R7 ;  /* 0x0000000706067221 */ /* 0x004fc80000000000 */
[----:B------:R-:W-:-:S05]  /*8e50*/  FMUL R6, R6, 0.5 ;  /* 0x3f00000006067820 */ /* 0x000fca0000400000 */
[----:B------:R0:W-:Y:S04]  /*8e60*/  STL [R5+0x2c], R6 ;  /* 0x00002c0605007387 */ /* 0x0001e80000100800 */
[----:B------:R0:W-:Y:S02]  /*8e70*/  STL [R5+0x210], R6 ;  /* 0x0002100605007387 */ /* 0x0001e40000100800 */
.L_x_263:
[----:B------:R-:W-:-:S04]  /*8e80*/  IADD3 R4, PT, PT, R4, 0x1, RZ ;  /* 0x0000000104047810 */ /* 0x000fc80007ffe0ff */
[----:B------:R-:W-:-:S13]  /*8e90*/  ISETP.NE.AND P0, PT, R4, 0xc, PT ;  /* 0x0000000c0400780c */ /* 0x000fda0003f05270 */
[----:B------:R-:W-:Y:S05]  /*8ea0*/  @P0 BRA `(.L_x_264) ;  /* 0xfffffff8008c0947 */ /* 0x000fea000383ffff */
.L_x_106:
[----:B------:R-:W-:Y:S05]  /*8eb0*/  BSYNC.RECONVERGENT B0 ;  /* 0x0000000000007941 */ /* 0x000fea0003800200 */
.L_x_105:
[----:B-----5:R-:W1:Y:S01]  /*8ec0*/  F2I.TRUNC.NTZ R68, R68 ;  /* 0x0000004400447305 */ /* 0x020e62000020f100 */
[----:B------:R-:W-:Y:S01]  /*8ed0*/  BSSY.RECONVERGENT B0, `(.L_x_265) ;  /* 0x0000044000007945 */ /* 0x000fe20003800200 */
[----:B-1----:R-:W-:-:S05]  /*8ee0*/  I2FP.F32.S32 R13, R68 ;  /* 0x00000044000d7245 */ /* 0x002fca0000201400 */
[----:B------:R-:W-:-:S04]  /*8ef0*/  FFMA R70, R13, R71, -R70 ;  /* 0x000000470d467223 */ /* 0x000fc80000000846 */
[C---:B------:R-:W-:Y:S01]  /*8f00*/  FMUL R4, R70.reuse, 0.63661974668502807617 ;  /* 0x3f22f98346047820 */ /* 0x040fe20000400000 */
[----:B------:R-:W-:-:S05]  /*8f10*/  FSETP.GE.AND P0, PT, |R70|, 105615, PT ;  /* 0x47ce47804600780b */ /* 0x000fca0003f06200 */
[----:B------:R-:W1:Y:S02]  /*8f20*/  F2I.NTZ R4, R4 ;  /* 0x0000000400047305 */ /* 0x000e640000203100 */
[-C--:B-1----:R-:W-:Y:S02]  /*8f30*/  I2FP.F32.S32 R41, R4.reuse ;  /* 0x0000000400297245 */ /* 0x082fe40000201400 */
[----:B------:R-:W-:-:S03]  /*8f40*/  MOV R36, R4 ;  /* 0x0000000400247202 */ /* 0x000fc60000000f00 */
[----:B0-234-:R-:W-:-:S04]  /*8f50*/  FFMA R6, R41, -1.5707962512969970703, R70 ;  /* 0xbfc90fda29067823 */ /* 0x01dfc80000000046 */
[----:B------:R-:W-:-:S04]  /*8f60*/  FFMA R6, R41, -7.5497894158615963534e-08, R6 ;  /* 0xb3a2216829067823 */ /* 0x000fc80000000006 */
[----:B------:R-:W-:-:S05]  /*8f70*/  FFMA R41, R41, -5.3903029534742383927e-15, R6 ;  /* 0xa7c234c529297823 */ /* 0x000fca0000000006 */
[----:B------:R-:W-:Y:S01]  /*8f80*/  MOV R5, R41 ;  /* 0x0000002900057202 */ /* 0x000fe20000000f00 */
[----:B------:R-:W-:Y:S06]  /*8f90*/  @!P0 BRA `(.L_x_266) ;  /* 0x0000000000dc8947 */ /* 0x000fec0003800000 */
[----:B------:R-:W-:-:S13]  /*8fa0*/  FSETP.NEU.AND P0, PT, |R70|, +INF , PT ;  /* 0x7f8000004600780b */ /* 0x000fda0003f0d200 */
[----:B------:R-:W-:Y:S01]  /*8fb0*/  @!P0 FMUL R5, RZ, R70 ;  /* 0x00000046ff058220 */ /* 0x000fe20000400000 */
[----:B------:R-:W-:Y:S01]  /*8fc0*/  @!P0 MOV R4, RZ ;  /* 0x000000ff00048202 */ /* 0x000fe20000000f00 */
[----:B------:R-:W-:Y:S06]  /*8fd0*/  @!P0 BRA `(.L_x_266) ;  /* 0x0000000000cc8947 */ /* 0x000fec0003800000 */
[----:B------:R-:W-:Y:S01]  /*8fe0*/  SHF.L.U32 R5, R70, 0x8, RZ ;  /* 0x0000000846057819 */ /* 0x000fe200000006ff */
[----:B------:R-:W-:Y:S01]  /*8ff0*/  HFMA2 R8, -RZ, RZ, 0, 0 ;  /* 0x00000000ff087431 */ /* 0x000fe200000001ff */
[----:B------:R-:W-:Y:S01]  /*9000*/  MOV R4, R1 ;  /* 0x0000000100047202 */ /* 0x000fe20000000f00 */
[----:B------:R-:W0:Y:S01]  /*9010*/  LDCU.64 UR8, c[0x4][URZ] ;  /* 0x01000000ff0877ac */ /* 0x000e220008000a00 */
[----:B------:R-:W-:Y:S01]  /*9020*/  LOP3.LUT R9, R5, 0x80000000, RZ, 0xfc, !PT ;  /* 0x8000000005097812 */ /* 0x000fe200078efcff */
[----:B------:R-:W-:Y:S01]  /*9030*/  UMOV UR5, URZ ;  /* 0x000000ff00057c82 */ /* 0x000fe20008000000 */
[----:B------:R-:W-:-:S05]  /*9040*/  UMOV UR4, URZ ;  /* 0x000000ff00047c82 */ /* 0x000fca0008000000 */
.L_x_267:
[----:B0-----:R-:W-:Y:S02]  /*9050*/  MOV R10, UR8 ;  /* 0x00000008000a7c02 */ /* 0x001fe40008000f00 */
[----:B------:R-:W-:-:S05]  /*9060*/  MOV R11, UR9 ;  /* 0x00000009000b7c02 */ /* 0x000fca0008000f00 */
[----:B------:R-:W2:Y:S01]  /*9070*/  LDG.E.CONSTANT R6, desc[UR6][R10.64] ;  /* 0x000000060a067981 */ /* 0x000ea2000c1e9900 */
[----:B------:R-:W-:Y:S02]  /*9080*/  UIADD3 UR8, UP0, UPT, UR8, 0x4, URZ ;  /* 0x0000000408087890 */ /* 0x000fe4000ff1e0ff */
[----:B------:R-:W-:Y:S02]  /*9090*/  UIADD3 UR4, UPT, UPT, UR4, 0x1, URZ ;  /* 0x0000000104047890 */ /* 0x000fe4000fffe0ff */
[----:B------:R-:W-:Y:S02]  /*90a0*/  UIADD3.X UR9, UPT, UPT, URZ, UR9, URZ, UP0, !UPT ;  /* 0x00000009ff097290 */ /* 0x000fe400087fe4ff */
[----:B------:R-:W-:Y:S01]  /*90b0*/  UISETP.NE.AND UP0, UPT, UR4, 0x6, UPT ;  /* 0x000000060400788c */ /* 0x000fe2000bf05270 */
[----:B--2---:R-:W-:-:S03]  /*90c0*/  IMAD.WIDE.U32 R6, R6, R9, RZ ;  /* 0x0000000906067225 */ /* 0x004fc600078e00ff */
[----:B------:R-:W-:-:S04]  /*90d0*/  IADD3 R5, P0, PT, R6, R8, RZ ;  /* 0x0000000806057210 */ /* 0x000fc80007f1e0ff */
[----:B------:R-:W-:Y:S01]  /*90e0*/  IADD3.X R8, PT, PT, R7, UR5, RZ, P0, !PT ;  /* 0x0000000507087c10 */ /* 0x000fe200087fe4ff */
[----:B------:R0:W-:Y:S02]  /*90f0*/  STL [R4], R5 ;  /* 0x0000000504007387 */ /* 0x0001e40000100800 */
[----:B0-----:R-:W-:Y:S01]  /*9100*/  IADD3 R4, PT, PT, R4, 0x4, RZ ;  /* 0x0000000404047810 */ /* 0x001fe20007ffe0ff */
[----:B------:R-:W-:Y:S06]  /*9110*/  BRA.U UP0, `(.L_x_267) ;  /* 0xfffffffd00cc7547 */ /* 0x000fec000b83ffff */
[----:B------:R-:W-:Y:S01]  /*9120*/  SHF.R.U32.HI R7, RZ, 0x17, R70 ;  /* 0x00000017ff077819 */ /* 0x000fe20000011646 */
[----:B------:R0:W-:Y:S03]  /*9130*/  STL [R1+0x18], R8 ;  /* 0x0000180801007387 */ /* 0x0001e60000100800 */
[C---:B------:R-:W-:Y:S02]  /*9140*/  LOP3.LUT R4, R7.reuse, 0xe0, RZ, 0xc0, !PT ;  /* 0x000000e007047812 */ /* 0x040fe400078ec0ff */
[----:B------:R-:W-:Y:S02]  /*9150*/  LOP3.LUT P0, RZ, R7, 0x1f, RZ, 0xc0, !PT ;  /* 0x0000001f07ff7812 */ /* 0x000fe4000780c0ff */
[----:B------:R-:W-:-:S04]  /*9160*/  IADD3 R4, PT, PT, R4, -0x80, RZ ;  /* 0xffffff8004047810 */ /* 0x000fc80007ffe0ff */
[----:B------:R-:W-:-:S05]  /*9170*/  SHF.R.U32.HI R4, RZ, 0x5, R4 ;  /* 0x00000005ff047819 */ /* 0x000fca0000011604 */
[----:B------:R-:W-:-:S05]  /*9180*/  IMAD R9, R4, -0x4, R1 ;  /* 0xfffffffc04097824 */ /* 0x000fca00078e0201 */
[----:B------:R-:W2:Y:S04]  /*9190*/  LDL R4, [R9+0x18] ;  /* 0x0000180009047983 */ /* 0x000ea80000100800 */
[----:B------:R-:W2:Y:S04]  /*91a0*/  LDL R5, [R9+0x14] ;  /* 0x0000140009057983 */ /* 0x000ea80000100800 */
[----:B------:R-:W3:Y:S01]  /*91b0*/  @P0 LDL R6, [R9+0x10] ;  /* 0x0000100009060983 */ /* 0x000ee20000100800 */
[----:B------:R-:W-:Y:S01]  /*91c0*/  LOP3.LUT R7, R7, 0x1f, RZ, 0xc0, !PT ;  /* 0x0000001f07077812 */ /* 0x000fe200078ec0ff */
[----:B------:R-:W-:Y:S01]  /*91d0*/  UMOV UR4, 0x54442d19 ;  /* 0x54442d1900047882 */ /* 0x000fe20000000000 */
[----:B------:R-:W-:-:S02]  /*91e0*/  UMOV UR5, 0x3bf921fb ;  /* 0x3bf921fb00057882 */ /* 0x000fc40000000000 */
[-C--:B--2---:R-:W-:Y:S02]  /*91f0*/  @P0 SHF.L.W.U32.HI R4, R5, R7.reuse, R4 ;  /* 0x0000000705040219 */ /* 0x084fe40000010e04 */
[----:B---3--:R-:W-:Y:S02]  /*9200*/  @P0 SHF.L.W.U32.HI R5, R6, R7, R5 ;  /* 0x0000000706050219 */ /* 0x008fe40000010e05 */
[----:B------:R-:W-:Y:S02]  /*9210*/  ISETP.GE.AND P0, PT, R70, RZ, PT ;  /* 0x000000ff4600720c */ /* 0x000fe40003f06270 */
[C---:B------:R-:W-:Y:S02]  /*9220*/  SHF.L.W.U32.HI R6, R5.reuse, 0x2, R4 ;  /* 0x0000000205067819 */ /* 0x040fe40000010e04 */
[----:B------:R-:W-:Y:S02]  /*9230*/  SHF.L.U32 R5, R5, 0x2, RZ ;  /* 0x0000000205057819 */ /* 0x000fe400000006ff */
[----:B------:R-:W-:-:S04]  /*9240*/  SHF.R.S32.HI R7, RZ, 0x1f, R6 ;  /* 0x0000001fff077819 */ /* 0x000fc80000011406 */
[C---:B------:R-:W-:Y:S02]  /*9250*/  LOP3.LUT R10, R7.reuse, R5, RZ, 0x3c, !PT ;  /* 0x00000005070a7212 */ /* 0x040fe400078e3cff */
[----:B------:R-:W-:Y:S02]  /*9260*/  LOP3.LUT R11, R7, R6, RZ, 0x3c, !PT ;  /* 0x00000006070b7212 */ /* 0x000fe400078e3cff */
[----:B------:R-:W-:Y:S02]  /*9270*/  SHF.R.U32.HI R5, RZ, 0x1e, R4 ;  /* 0x0000001eff057819 */ /* 0x000fe40000011604 */
[C---:B------:R-:W-:Y:S02]  /*9280*/  LOP3.LUT R7, R6.reuse, R70, RZ, 0x3c, !PT ;  /* 0x0000004606077212 */ /* 0x040fe400078e3cff */
[----:B------:R-:W0:Y:S01]  /*9290*/  I2F.F64.S64 R10, R10 ;  /* 0x0000000a000a7312 */ /* 0x000e220000301c00 */
[----:B------:R-:W-:Y:S02]  /*92a0*/  LEA.HI R4, R6, R5, RZ, 0x1 ;  /* 0x0000000506047211 */ /* 0x000fe400078f08ff */
[----:B------:R-:W-:-:S02]  /*92b0*/  ISETP.GE.AND P1, PT, R7, RZ, PT ;  /* 0x000000ff0700720c */ /* 0x000fc40003f26270 */
[----:B------:R-:W-:-:S04]  /*92c0*/  IADD3 R5, PT, PT, -R4, RZ, RZ ;  /* 0x000000ff04057210 */ /* 0x000fc80007ffe1ff */
[----:B------:R-:W-:Y:S01]  /*92d0*/  @!P0 MOV R4, R5 ;  /* 0x0000000500048202 */ /* 0x000fe20000000f00 */
[----:B0-----:R-:W-:-:S10]  /*92e0*/  DMUL R8, R10, UR4 ;  /* 0x000000040a087c28 */ /* 0x001fd40008000000 */
[----:B------:R-:W0:Y:S02]  /*92f0*/  F2F.F32.F64 R8, R8 ;  /* 0x0000000800087310 */ /* 0x000e240000301000 */
[----:B0-----:R-:W-:-:S07]  /*9300*/  FSEL R5, -R8, R8, !P1 ;  /* 0x0000000808057208 */ /* 0x001fce0004800100 */
.L_x_266:
[----:B------:R-:W-:Y:S05]  /*9310*/  BSYNC.RECONVERGENT B0 ;  /* 0x0000000000007941 */ /* 0x000fea0003800200 */
.L_x_265:
[----:B------:R-:W-:Y:S02]  /*9320*/  HFMA2 R37, -RZ, RZ, 0.487060546875, -0.0625 ;  /* 0x37cbac00ff257431 */ /* 0x000fe400000001ff */
[----:B------:R-:W-:Y:S01]  /*9330*/  FMUL R6, R5, R5 ;  /* 0x0000000505067220 */ /* 0x000fe20000400000 */
[----:B------:R-:W-:Y:S01]  /*9340*/  LOP3.LUT R8, R4, 0x1, RZ, 0xc0, !PT ;  /* 0x0000000104087812 */ /* 0x000fe200078ec0ff */
[----:B------:R-:W-:Y:S01]  /*9350*/  BSSY.RECONVERGENT B0, `(.L_x_268) ;  /* 0x000004b000007945 */ /* 0x000fe20003800200 */
[----:B------:R-:W-:Y:S02]  /*9360*/  MOV R9, 0x3d2aaabb ;  /* 0x3d2aaabb00097802 */ /* 0x000fe40000000f00 */
[----:B------:R-:W-:Y:S02]  /*9370*/  ISETP.NE.U32.AND P0, PT, R8, 0x1, PT ;  /* 0x000000010800780c */ /* 0x000fe40003f05070 */
[----:B------:R-:W-:Y:S01]  /*9380*/  MOV R8, 0x3effffff ;  /* 0x3effffff00087802 */ /* 0x000fe20000000f00 */
[----:B------:R-:W-:Y:S01]  /*9390*/  FFMA R7, R6, R37, -0.0013887860113754868507 ;  /* 0xbab607ed06077423 */ /* 0x000fe20000000025 */
[----:B------:R-:W-:-:S02]  /*93a0*/  FSEL R9, R9, 0.0083327032625675201416, !P0 ;  /* 0x3c0885e409097808 */ /* 0x000fc40004000000 */
[----:B------:R-:W-:Y:S02]  /*93b0*/  LOP3.LUT P1, RZ, R4, 0x2, RZ, 0xc0, !PT ;  /* 0x0000000204ff7812 */ /* 0x000fe4000782c0ff */
[----:B------:R-:W-:Y:S02]  /*93c0*/  FSEL R7, R7, -0.00019574658654164522886, !P0 ;  /* 0xb94d415307077808 */ /* 0x000fe40004000000 */
[----:B------:R-:W-:Y:S02]  /*93d0*/  FSEL R4, R5, 1, P0 ;  /* 0x3f80000005047808 */ /* 0x000fe40000000000 */
[----:B------:R-:W-:Y:S01]  /*93e0*/  FSEL R8, -R8, -0.16666662693023681641, !P0 ;  /* 0xbe2aaaa808087808 */ /* 0x000fe20004000100 */
[----:B------:R-:W-:Y:S01]  /*93f0*/  FFMA R7, R6, R7, R9 ;  /* 0x0000000706077223 */ /* 0x000fe20000000009 */
[----:B------:R-:W-:Y:S01]  /*9400*/  FSETP.GE.AND P0, PT, |R70|, 105615, PT ;  /* 0x47ce47804600780b */ /* 0x000fe20003f06200 */
[C---:B------:R-:W-:Y:S02]  /*9410*/  FFMA R5, R6.reuse, R4, RZ ;  /* 0x0000000406057223 */ /* 0x040fe400000000ff */
[----:B------:R-:W-:-:S04]  /*9420*/  FFMA R7, R6, R7, R8 ;  /* 0x0000000706077223 */ /* 0x000fc80000000008 */
[----:B------:R-:W-:Y:S01]  /*9430*/  FFMA R5, R5, R7, R4 ;  /* 0x0000000705057223 */ /* 0x000fe20000000004 */
[----:B------:R-:W-:-:S03]  /*9440*/  FMUL R4, R69, -R13 ;  /* 0x8000000d45047220 */ /* 0x000fc60000400000 */
[----:B------:R-:W-:Y:S01]  /*9450*/  @P1 FADD R5, RZ, -R5 ;  /* 0x80000005ff051221 */ /* 0x000fe20000000000 */
[----:B------:R-:W-:-:S03]  /*9460*/  FMUL R78, R13, R4 ;  /* 0x000000040d4e7220 */ /* 0x000fc60000400000 */
[----:B------:R-:W-:Y:S01]  /*9470*/  FMUL R109, R4, R5 ;  /* 0x00000005046d7220 */ /* 0x000fe20000400000 */
        /* <DEDUP_REMOVED lines=12> */
.L_x_270:
        /* <DEDUP_REMOVED lines=25> */
[----:B------:R-:W-:Y:S01]  /*96d0*/  UMOV UR5, 0x3bf921fb ;  /* 0x3bf921fb00057882 */ /* 0x000fe20000000000 */
[----:B------:R-:W-:-:S02]  /*96e0*/  ISETP.GE.AND P1, PT, R70, RZ, PT ;  /* 0x000000ff4600720c */ /* 0x000fc40003f26270 */
[-C--:B--2---:R-:W-:Y:S02]  /*96f0*/  @P0 SHF.L.W.U32.HI R4, R5, R7.reuse, R4 ;  /* 0x0000000705040219 */ /* 0x084fe40000010e04 */
[----:B---3--:R-:W-:-:S04]  /*9700*/  @P0 SHF.L.W.U32.HI R5, R6, R7, R5 ;  /* 0x0000000706050219 */ /* 0x008fc80000010e05 */
        /* <DEDUP_REMOVED lines=15> */
.L_x_269:
[----:B------:R-:W-:Y:S05]  /*9800*/  BSYNC.RECONVERGENT B0 ;  /* 0x0000000000007941 */ /* 0x000fea0003800200 */
.L_x_268:
[----:B------:R-:W2:Y:S04]  /*9810*/  LDL.128 R48, [R1+0x280] ;  /* 0x0002800001307983 */ /* 0x000ea80000100c00 */
[----:B------:R-:W3:Y:S04]  /*9820*/  LDL.64 R76, [R1+0x278] ;  /* 0x00027800014c7983 */ /* 0x000ee80000100a00 */
[----:B------:R-:W4:Y:S04]  /*9830*/  LDL R96, [R1+0x274] ;  /* 0x0002740001607983 */ /* 0x000f280000100800 */
[----:B------:R-:W5:Y:S04]  /*9840*/  LDL.128 R80, [R1+0x290] ;  /* 0x0002900001507983 */ /* 0x000f680000100c00 */
        /* <DEDUP_REMOVED lines=8> */
[----:B------:R-:W5:Y:S01]  /*98d0*/  LDL.128 R56, [R1+0x320] ;  /* 0x0003200001387983 */ /* 0x000f620000100c00 */
[----:B------:R-:W-:-:S02]  /*98e0*/  HFMA2 R39, -RZ, RZ, 1.0078125, -8.98838043212890625e-05 ;  /* 0x3c0885e4ff277431 */ /* 0x000fc400000001ff */
[----:B------:R-:W-:Y:S01]  /*98f0*/  FMUL R40, R41, R41 ;  /* 0x0000002929287220 */ /* 0x000fe20000400000 */
[----:B------:R-:W0:Y:S01]  /*9900*/  S2R R47, SR_TID.X ;  /* 0x00000000002f7919 */ /* 0x000e220000002100 */
[----:B------:R-:W-:Y:S01]  /*9910*/  LOP3.LUT R32, R36, 0x1, RZ, 0xc0, !PT ;  /* 0x0000000124207812 */ /* 0x000fe200078ec0ff */
[----:B------:R-:W5:Y:S01]  /*9920*/  LDL.128 R4, [R1+0x330] ;  /* 0x0003300001047983 */ /* 0x000f620000100c00 */
[----:B------:R-:W-:Y:S02]  /*9930*/  FFMA R37, R40, R37, -0.0013887860113754868507 ;  /* 0xbab607ed28257423 */ /* 0x000fe40000000025 */
[----:B------:R-:W-:Y:S01]  /*9940*/  ISETP.NE.U32.AND P0, PT, R32, 0x1, PT ;  /* 0x000000012000780c */ /* 0x000fe20003f05070 */
[----:B------:R-:W0:Y:S01]  /*9950*/  S2UR UR4, SR_CTAID.X ;  /* 0x00000000000479c3 */ /* 0x000e220000002500 */
[----:B------:R-:W5:Y:S01]  /*9960*/  LDL.128 R8, [R1+0x340] ;  /* 0x0003400001087983 */ /* 0x000f620000100c00 */
[----:B------:R-:W-:Y:S02]  /*9970*/  MOV R45, 0x3e2aaaa8 ;  /* 0x3e2aaaa8002d7802 */ /* 0x000fe40000000f00 */
[----:B------:R-:W-:Y:S01]  /*9980*/  FSEL R37, R37, -0.00019574658654164522886, P0 ;  /* 0xb94d415325257808 */ /* 0x000fe20000000000 */
[----:B------:R-:W5:Y:S01]  /*9990*/  LDL.128 R12, [R1+0x350] ;  /* 0x00035000010c7983 */ /* 0x000f620000100c00 */
[----:B------:R-:W-:-:S02]  /*99a0*/  FSEL R39, R39, 0.041666727513074874878, !P0 ;  /* 0x3d2aaabb27277808 */ /* 0x000fc40004000000 */
[----:B------:R-:W0:Y:S01]  /*99b0*/  LDC R46, c[0x0][0x360] ;  /* 0x0000d800ff2e7b82 */ /* 0x000e220000000800 */
[----:B------:R-:W-:Y:S01]  /*99c0*/  IADD3 R36, PT, PT, R36, 0x1, RZ ;  /* 0x0000000124247810 */ /* 0x000fe20007ffe0ff */
[----:B------:R-:W5:Y:S01]  /*99d0*/  LDL.128 R16, [R1+0x360] ;  /* 0x0003600001107983 */ /* 0x000f620000100c00 */
[----:B------:R-:W-:Y:S01]  /*99e0*/  FSEL R45, -R45, -0.4999999701976776123, !P0 ;  /* 0xbeffffff2d2d7808 */ /* 0x000fe20004000100 */
[----:B------:R-:W-:Y:S01]  /*99f0*/  FFMA R43, R40, R37, R39 ;  /* 0x00000025282b7223 */ /* 0x000fe20000000027 */
[----:B------:R-:W-:Y:S01]  /*9a00*/  LOP3.LUT P1, RZ, R36, 0x2, RZ, 0xc0, !PT ;  /* 0x0000000224ff7812 */ /* 0x000fe2000782c0ff */
[----:B------:R-:W5:Y:S01]  /*9a10*/  LDL.128 R24, [R1+0x380] ;  /* 0x0003800001187983 */ /* 0x000f620000100c00 */
[----:B------:R-:W-:Y:S01]  /*9a20*/  FSEL R41, R41, 1, !P0 ;  /* 0x3f80000029297808 */ /* 0x000fe20004000000 */
[----:B------:R-:W1:Y:S01]  /*9a30*/  LDC.64 R112, c[0x0][0x398] ;  /* 0x0000e600ff707b82 */ /* 0x000e620000000a00 */
[C---:B------:R-:W-:Y:S01]  /*9a40*/  FFMA R43, R40.reuse, R43, R45 ;  /* 0x0000002b282b7223 */ /* 0x040fe2000000002d */
[----:B------:R-:W5:Y:S02]  /*9a50*/  LDL.128 R20, [R1+0x370] ;  /* 0x0003700001147983 */ /* 0x000f640000100c00 */
[----:B------:R-:W-:-:S02]  /*9a60*/  FFMA R40, R40, R41, RZ ;  /* 0x0000002928287223 */ /* 0x000fc400000000ff */
[----:B------:R-:W5:Y:S02]  /*9a70*/  LDL.128 R28, [R1+0x390] ;  /* 0x00039000011c7983 */ /* 0x000f640000100c00 */
[----:B------:R-:W-:Y:S02]  /*9a80*/  FFMA R111, R40, R43, R41 ;  /* 0x0000002b286f7223 */ /* 0x000fe40000000029 */
[----:B------:R-:W5:Y:S02]  /*9a90*/  LDL.128 R36, [R1+0x3b0] ;  /* 0x0003b00001247983 */ /* 0x000f640000100c00 */
[----:B------:R-:W-:Y:S02]  /*9aa0*/  @P1 FADD R111, RZ, -R111 ;  /* 0x8000006fff6f1221 */ /* 0x000fe40000000000 */
[----:B------:R-:W5:Y:S01]  /*9ab0*/  LDL.128 R32, [R1+0x3a0] ;  /* 0x0003a00001207983 */ /* 0x000f620000100c00 */
[----:B0-----:R-:W-:Y:S02]  /*9ac0*/  IMAD R45, R46, UR4, R47 ;  /* 0x000000042e2d7c24 */ /* 0x001fe4000f8e022f */
[----:B------:R-:W-:Y:S01]  /*9ad0*/  FMUL R111, R78, R111 ;  /* 0x0000006f4e6f7220 */ /* 0x000fe20000400000 */
[----:B------:R-:W5:Y:S01]  /*9ae0*/  LDL.128 R40, [R1+0x3c0] ;  /* 0x0003c00001287983 */ /* 0x000f620000100c00 */
[----:B------:R-:W-:-:S02]  /*9af0*/  IMAD R45, R45, 0x90, RZ ;  /* 0x000000902d2d7824 */ /* 0x000fc400078e02ff */
[----:B------:R-:W-:Y:S02]  /*9b00*/  FMUL R97, R111, R103 ;  /* 0x000000676f617220 */ /* 0x000fe40000400000 */
[----:B-1----:R-:W-:-:S04]  /*9b10*/  IMAD.WIDE R112, R45, 0x4, R112 ;  /* 0x000000042d707825 */ /* 0x002fc800078e0270 */
[----:B------:R-:W-:-:S04]  /*9b20*/  FMUL R44, R109, R44 ;  /* 0x0000002c6d2c7220 */ /* 0x000fc80000400000 */
[----:B------:R-:W-:Y:S02]  /*9b30*/  FFMA R79, R97, R103, R44 ;  /* 0x00000067614f7223 */ /* 0x000fe4000000002c */
[----:B------:R-:W5:Y:S04]  /*9b40*/  LDL.128 R44, [R1+0x3d0] ;  /* 0x0003d000012c7983 */ /* 0x000f680000100c00 */
[----:B------:R-:W-:Y:S01]  /*9b50*/  STG.E desc[UR6][R112.64], R79 ;  /* 0x0000004f70007986 */ /* 0x000fe2000c101906 */
[C---:B--2---:R-:W-:Y:S01]  /*9b60*/  FMUL R48, R109.reuse, R48 ;  /* 0x000000306d307220 */ /* 0x044fe20000400000 */
[C---:B------:R-:W-:Y:S01]  /*9b70*/  FMUL R115, R109.reuse, R50 ;  /* 0x000000326d737220 */ /* 0x040fe20000400000 */
[C---:B------:R-:W-:Y:S01]  /*9b80*/  FMUL R78, R109.reuse, R49 ;  /* 0x000000316d4e7220 */ /* 0x040fe20000400000 */
[C---:B------:R-:W-:Y:S01]  /*9b90*/  FMUL R117, R109.reuse, R51 ;  /* 0x000000336d757220 */ /* 0x040fe20000400000 */
[----:B---3--:R-:W-:Y:S01]  /*9ba0*/  FMUL R76, R109, R76 ;  /* 0x0000004c6d4c7220 */ /* 0x008fe20000400000 */
[C---:B------:R-:W-:Y:S01]  /*9bb0*/  FFMA R99, R97.reuse, R3, R48 ;  /* 0x0000000361637223 */ /* 0x040fe20000000030 */
[C---:B------:R-:W-:Y:S01]  /*9bc0*/  FFMA R121, R97.reuse, R0, R115 ;  /* 0x0000000061797223 */ /* 0x040fe20000000073 */
[C---:B------:R-:W-:Y:S01]  /*9bd0*/  FFMA R119, R97.reuse, R2, R78 ;  /* 0x0000000261777223 */ /* 0x040fe2000000004e */
[C---:B------:R-:W-:Y:S01]  /*9be0*/  FFMA R123, R97.reuse, R104, R117 ;  /* 0x00000068617b7223 */ /* 0x040fe20000000075 */
[----:B------:R-:W-:Y:S01]  /*9bf0*/  FFMA R115, R97, R101, R76 ;  /* 0x0000006561737223 */ /* 0x000fe2000000004c */
[C---:B----4-:R-:W-:Y:S01]  /*9c00*/  FMUL R96, R109.reuse, R96 ;  /* 0x000000606d607220 */ /* 0x050fe20000400000 */
[C---:B------:R-:W-:Y:S01]  /*9c10*/  FMUL R77, R109.reuse, R77 ;  /* 0x0000004d6d4d7220 */ /* 0x040fe20000400000 */
[C---:B-----5:R-:W-:Y:S01]  /*9c20*/  FMUL R80, R109.reuse, R80 ;  /* 0x000000506d507220 */ /* 0x060fe20000400000 */
[C---:B------:R-:W-:Y:S01]  /*9c30*/  FMUL R81, R109.reuse, R81 ;  /* 0x000000516d517220 */ /* 0x040fe20000400000 */
[C---:B------:R-:W-:Y:S01]  /*9c40*/  FMUL R82, R109.reuse, R82 ;  /* 0x000000526d527220 */ /* 0x040fe20000400000 */
[----:B------:R-:W-:Y:S01]  /*9c50*/  FMUL R83, R109, R83 ;  /* 0x000000536d537220 */ /* 0x000fe20000400000 */
[----:B------:R0:W-:Y:S01]  /*9c60*/  STG.E desc[UR6][R112.64+0x10], R99 ;  /* 0x0000106370007986 */ /* 0x0001e2000c101906 */
[----:B------:R-:W-:Y:S01]  /*9c70*/  FFMA R117, R97, R100, R77 ;  /* 0x0000006461757223 */ /* 0x000fe2000000004d */
[----:B------:R-:W-:-:S02]  /*9c80*/  FMUL R84, R109, R84 ;  /* 0x000000546d547220 */ /* 0x000fc40000400000 */
[----:B------:R1:W-:Y:S04]  /*9c90*/  STG.E desc[UR6][R112.64+0x14], R119 ;  /* 0x0000147770007986 */ /* 0x0003e8000c101906 */
[----:B------:R2:W-:Y:S04]  /*9ca0*/  STG.E desc[UR6][R112.64+0x18], R121 ;  /* 0x0000187970007986 */ /* 0x0005e8000c101906 */
[----:B------:R3:W-:Y:S01]  /*9cb0*/  STG.E desc[UR6][R112.64+0x1c], R123 ;  /* 0x00001c7b70007986 */ /* 0x0007e2000c101906 */
[----:B0-----:R-:W-:-:S03]  /*9cc0*/  FFMA R99, R97, R102, R96 ;  /* 0x0000006661637223 */ /* 0x001fc60000000060 */
[----:B------:R0:W-:Y:S01]  /*9cd0*/  STG.E desc[UR6][R112.64+0x8], R115 ;  /* 0x0000087370007986 */ /* 0x0001e2000c101906 */
[C---:B-1----:R-:W-:Y:S01]  /*9ce0*/  FFMA R119, R97.reuse, R105, R80 ;  /* 0x0000006961777223 */ /* 0x042fe20000000050 */
[C---:B--2---:R-:W-:Y:S02]  /*9cf0*/  FFMA R121, R97.reuse, R106, R81 ;  /* 0x0000006a61797223 */ /* 0x044fe40000000051 */
[----:B------:R-:W2:Y:S01]  /*9d00*/  LDL.128 R48, [R1+0x3e0] ;  /* 0x0003e00001307983 */ /* 0x000ea20000100c00 */
[----:B---3--:R-:W-:Y:S01]  /*9d10*/  FFMA R123, R97, R108, R83 ;  /* 0x0000006c617b7223 */ /* 0x008fe20000000053 */
[C---:B------:R-:W-:Y:S01]  /*9d20*/  FMUL R87, R109.reuse, R87 ;  /* 0x000000576d577220 */ /* 0x040fe20000400000 */
[----:B------:R-:W-:Y:S01]  /*9d30*/  FMUL R91, R109, R91 ;  /* 0x0000005b6d5b7220 */ /* 0x000fe20000400000 */
[----:B------:R-:W3:Y:S01]  /*9d40*/  LDL.128 R76, [R1+0x3f0] ;  /* 0x0003f000014c7983 */ /* 0x000ee20000100c00 */
[----:B0-----:R-:W-:Y:S01]  /*9d50*/  FFMA R115, R97, R107, R82 ;  /* 0x0000006b61737223 */ /* 0x001fe20000000052 */
[----:B------:R-:W-:-:S02]  /*9d60*/  FMUL R97, R111, R102 ;  /* 0x000000666f617220 */ /* 0x000fc40000400000 */
[----:B------:R0:W-:Y:S01]  /*9d70*/  STG.E desc[UR6][R112.64+0x4], R99 ;  /* 0x0000046370007986 */ /* 0x0001e2000c101906 */
[C---:B------:R-:W-:Y:S01]  /*9d80*/  FMUL R85, R109.reuse, R85 ;  /* 0x000000556d557220 */ /* 0x040fe20000400000 */
[C---:B------:R-:W-:Y:S01]  /*9d90*/  FMUL R86, R109.reuse, R86 ;  /* 0x000000566d567220 */ /* 0x040fe20000400000 */
[C---:B------:R-:W-:Y:S01]  /*9da0*/  FMUL R89, R109.reuse, R89 ;  /* 0x000000596d597220 */ /* 0x040fe20000400000 */
[----:B------:R1:W-:Y:S01]  /*9db0*/  STG.E desc[UR6][R112.64+0x28], R115 ;  /* 0x0000287370007986 */ /* 0x0003e2000c101906 */
[----:B------:R-:W-:-:S03]  /*9dc0*/  FMUL R125, R109, R90 ;  /* 0x0000005a6d7d7220 */ /* 0x000fc60000400000 */
[----:B------:R4:W-:Y:S01]  /*9dd0*/  STG.E desc[UR6][R112.64+0xc], R117 ;  /* 0x00000c7570007986 */ /* 0x0009e2000c101906 */
[----:B0-----:R-:W-:-:S03]  /*9de0*/  FFMA R99, R97, R103, R84 ;  /* 0x0000006761637223 */ /* 0x001fc60000000054 */
[----:B------:R0:W-:Y:S01]  /*9df0*/  STG.E desc[UR6][R112.64+0x20], R119 ;  /* 0x0000207770007986 */ /* 0x0001e2000c101906 */
[----:B-1----:R-:W-:-:S03]  /*9e00*/  FFMA R115, R97, R100, R87 ;  /* 0x0000006461737223 */ /* 0x002fc60000000057 */
[----:B------:R1:W-:Y:S01]  /*9e10*/  STG.E desc[UR6][R112.64+0x30], R99 ;  /* 0x0000306370007986 */ /* 0x0003e2000c101906 */
[----:B------:R-:W-:Y:S01]  /*9e20*/  FMUL R88, R109, R88 ;  /* 0x000000586d587220 */ /* 0x000fe20000400000 */
[----:B----4-:R-:W-:Y:S02]  /*9e30*/  FFMA R117, R97, R102, R85 ;  /* 0x0000006661757223 */ /* 0x010fe40000000055 */
[----:B------:R4:W-:Y:S01]  /*9e40*/  STG.E desc[UR6][R112.64+0x2c], R123 ;  /* 0x00002c7b70007986 */ /* 0x0009e2000c101906 */
[C---:B------:R-:W-:Y:S01]  /*9e50*/  FMUL R92, R109.reuse, R92 ;  /* 0x0000005c6d5c7220 */ /* 0x040fe20000400000 */
[----:B------:R-:W-:Y:S01]  /*9e60*/  FMUL R93, R109, R93 ;  /* 0x0000005d6d5d7220 */ /* 0x000fe20000400000 */
[C---:B0-----:R-:W-:Y:S01]  /*9e70*/  FFMA R119, R97.reuse, R101, R86 ;  /* 0x0000006561777223 */ /* 0x041fe20000000056 */
[----:B------:R-:W5:Y:S01]  /*9e80*/  LDL.128 R80, [R1+0x400] ;  /* 0x0004000001507983 */ /* 0x000f620000100c00 */
[----:B-1----:R-:W-:-:S03]  /*9e90*/  FFMA R99, R97, R104, R91 ;  /* 0x0000006861637223 */ /* 0x002fc6000000005b */
[----:B------:R-:W5:Y:S01]  /*9ea0*/  LDL.128 R84, [R1+0x410] ;  /* 0x0004100001547983 */ /* 0x000f620000100c00 */
[C---:B------:R-:W-:Y:S01]  /*9eb0*/  FMUL R94, R109.reuse, R94 ;  /* 0x0000005e6d5e7220 */ /* 0x040fe20000400000 */
[----:B------:R-:W-:Y:S01]  /*9ec0*/  FMUL R95, R109, R95 ;  /* 0x0000005f6d5f7220 */ /* 0x000fe20000400000 */
[C---:B----4-:R-:W-:Y:S01]  /*9ed0*/  FFMA R123, R97.reuse, R2, R89 ;  /* 0x00000002617b7223 */ /* 0x050fe20000000059 */
[----:B------:R0:W-:Y:S01]  /*9ee0*/  STG.E desc[UR6][R112.64+0x3c], R115 ;  /* 0x00003c7370007986 */ /* 0x0001e2000c101906 */
[----:B------:R-:W-:-:S03]  /*9ef0*/  FFMA R125, R97, R0, R125 ;  /* 0x00000000617d7223 */ /* 0x000fc6000000007d */
[----:B------:R1:W-:Y:S01]  /*9f00*/  STG.E desc[UR6][R112.64+0x4c], R99 ;  /* 0x00004c6370007986 */ /* 0x0003e2000c101906 */
[C---:B------:R-:W-:Y:S01]  /*9f10*/  FFMA R127, R97.reuse, R107, R94 ;  /* 0x0000006b617f7223 */ /* 0x040fe2000000005e */
[----:B------:R-:W-:Y:S02]  /*9f20*/  FFMA R129, R97, R108, R95 ;  /* 0x0000006c61817223 */ /* 0x000fe4000000005f */
[----:B------:R4:W-:Y:S01]  /*9f30*/  STG.E desc[UR6][R112.64+0x34], R117 ;  /* 0x0000347570007986 */ /* 0x0009e2000c101906 */
[----:B------:R-:W-:-:S03]  /*9f40*/  FMUL R98, R109, R54 ;  /* 0x000000366d627220 */ /* 0x000fc60000400000 */
[----:B------:R4:W-:Y:S01]  /*9f50*/  STG.E desc[UR6][R112.64+0x38], R119 ;  /* 0x0000387770007986 */ /* 0x0009e2000c101906 */
[----:B0-----:R-:W-:Y:S01]  /*9f60*/  FMUL R115, R111, R101 ;  /* 0x000000656f737220 */ /* 0x001fe20000400000 */
[C---:B-1----:R-:W-:Y:S02]  /*9f70*/  FMUL R99, R109.reuse, R55 ;  /* 0x000000376d637220 */ /* 0x042fe40000400000 */
[----:B------:R0:W-:Y:S01]  /*9f80*/  STG.E desc[UR6][R112.64+0x24], R121 ;  /* 0x0000247970007986 */ /* 0x0001e2000c101906 */
[----:B------:R-:W-:Y:S01]  /*9f90*/  FMUL R64, R109, R64 ;  /* 0x000000406d407220 */ /* 0x000fe20000400000 */
[C---:B----4-:R-:W-:Y:S02]  /*9fa0*/  FFMA R117, R97.reuse, R105, R92 ;  /* 0x0000006961757223 */ /* 0x050fe4000000005c */
[----:B------:R1:W-:Y:S01]  /*9fb0*/  STG.E desc[UR6][R112.64+0x44], R123 ;  /* 0x0000447b70007986 */ /* 0x0003e2000c101906 */
[----:B------:R-:W-:Y:S01]  /*9fc0*/  FFMA R119, R97, R106, R93 ;  /* 0x0000006a61777223 */ /* 0x000fe2000000005d */
[----:B------:R-:W-:-:S02]  /*9fd0*/  FMUL R96, R109, R52 ;  /* 0x000000346d607220 */ /* 0x000fc40000400000 */
[----:B------:R4:W-:Y:S01]  /*9fe0*/  STG.E desc[UR6][R112.64+0x48], R125 ;  /* 0x0000487d70007986 */ /* 0x0009e2000c101906 */
[----:B0-----:R-:W-:Y:S01]  /*9ff0*/  FFMA R121, R97, R3, R88 ;  /* 0x0000000361797223 */ /* 0x001fe20000000058 */
[----:B------:R-:W-:Y:S02]  /*a000*/  FMUL R97, R109, R53 ;  /* 0x000000356d617220 */ /* 0x000fe40000400000 */
[----:B------:R-:W5:Y:S01]  /*a010*/  LDL.128 R88, [R1+0x420] ;  /* 0x0004200001587983 */ /* 0x000f620000100c00 */
[----:B-1----:R-:W-:-:S03]  /*a020*/  FFMA R123, R115, R100, R99 ;  /* 0x00000064737b7223 */ /* 0x002fc60000000063 */
[----:B------:R0:W-:Y:S01]  /*a030*/  STG.E desc[UR6][R112.64+0x50], R117 ;  /* 0x0000507570007986 */ /* 0x0001e2000c101906 */
[----:B----4-:R-:W-:-:S03]  /*a040*/  FMUL R125, R109, R65 ;  /* 0x000000416d7d7220 */ /* 0x010fc60000400000 */
[----:B------:R1:W-:Y:S01]  /*a050*/  STG.E desc[UR6][R112.64+0x54], R119 ;  /* 0x0000547770007986 */ /* 0x0003e2000c101906 */
[----:B------:R-:W-:Y:S01]  /*a060*/  FFMA R65, R115, R3, R64 ;  /* 0x0000000373417223 */ /* 0x000fe20000000040 */
[C---:B------:R-:W-:Y:S02]  /*a070*/  FMUL R64, R109.reuse, R67 ;  /* 0x000000436d407220 */ /* 0x040fe40000400000 */
[----:B------:R4:W-:Y:S01]  /*a080*/  STG.E desc[UR6][R112.64+0x40], R121 ;  /* 0x0000407970007986 */ /* 0x0009e2000c101906 */
[----:B------:R-:W-:-:S03]  /*a090*/  FMUL R67, R109, R73 ;  /* 0x000000496d437220 */ /* 0x000fc60000400000 */
[----:B------:R4:W-:Y:S01]  /*a0a0*/  STG.E desc[UR6][R112.64+0x58], R127 ;  /* 0x0000587f70007986 */ /* 0x0009e2000c101906 */
[C---:B0-----:R-:W-:Y:S01]  /*a0b0*/  FFMA R117, R115.reuse, R102, R97 ;  /* 0x0000006673757223 */ /* 0x041fe20000000061 */
[----:B-1----:R-:W-:Y:S02]  /*a0c0*/  FFMA R119, R115, R101, R98 ;  /* 0x0000006573777223 */ /* 0x002fe40000000062 */
[----:B------:R-:W5:Y:S01]  /*a0d0*/  LDL.128 R92, [R1+0x430] ;  /* 0x00043000015c7983 */ /* 0x000f620000100c00 */
[----:B------:R-:W-:Y:S01]  /*a0e0*/  FMUL R110, R109, R74 ;  /* 0x0000004a6d6e7220 */ /* 0x000fe20000400000 */
[----:B----4-:R-:W-:Y:S02]  /*a0f0*/  FFMA R121, R115, R103, R96 ;  /* 0x0000006773797223 */ /* 0x010fe40000000060 */
[----:B------:R-:W4:Y:S01]  /*a100*/  LDL.128 R52, [R1+0x440] ;  /* 0x0004400001347983 */ /* 0x000f220000100c00 */
[----:B------:R-:W-:-:S03]  /*a110*/  FMUL R127, R109, R66 ;  /* 0x000000426d7f7220 */ /* 0x000fc60000400000 */
[----:B------:R0:W-:Y:S01]  /*a120*/  STG.E desc[UR6][R112.64+0x6c], R123 ;  /* 0x00006c7b70007986 */ /* 0x0001e2000c101906 */
[----:B------:R-:W-:Y:S01]  /*a130*/  FMUL R66, R109, R72 ;  /* 0x000000486d427220 */ /* 0x000fe20000400000 */
[C---:B------:R-:W-:Y:S01]  /*a140*/  FFMA R125, R115.reuse, R2, R125 ;  /* 0x00000002737d7223 */ /* 0x040fe2000000007d */
[----:B------:R-:W-:Y:S01]  /*a150*/  FFMA R127, R115, R0, R127 ;  /* 0x00000000737f7223 */ /* 0x000fe2000000007f */
[----:B------:R1:W-:Y:S01]  /*a160*/  STG.E desc[UR6][R112.64+0x64], R117 ;  /* 0x0000647570007986 */ /* 0x0003e2000c101906 */
[----:B------:R-:W-:-:S03]  /*a170*/  FMUL R68, R109, R68 ;  /* 0x000000446d447220 */ /* 0x000fc60000400000 */
[----:B------:R1:W-:Y:S01]  /*a180*/  STG.E desc[UR6][R112.64+0x68], R119 ;  /* 0x0000687770007986 */ /* 0x0003e2000c101906 */
[----:B0-----:R-:W-:-:S03]  /*a190*/  FMUL R123, R109, R75 ;  /* 0x0000004b6d7b7220 */ /* 0x001fc60000400000 */
[----:B------:R0:W-:Y:S01]  /*a1a0*/  STG.E desc[UR6][R112.64+0x5c], R129 ;  /* 0x00005c8170007986 */ /* 0x0001e2000c101906 */
[----:B------:R-:W-:Y:S01]  /*a1b0*/  FMUL R69, R109, R69 ;  /* 0x000000456d457220 */ /* 0x000fe20000400000 */
[C---:B-1----:R-:W-:Y:S02]  /*a1c0*/  FFMA R117, R115.reuse, R105, R66 ;  /* 0x0000006973757223 */ /* 0x042fe40000000042 */
[----:B------:R1:W-:Y:S01]  /*a1d0*/  STG.E desc[UR6][R112.64+0x60], R121 ;  /* 0x0000607970007986 */ /* 0x0003e2000c101906 */
[C---:B------:R-:W-:Y:S01]  /*a1e0*/  FFMA R123, R115.reuse, R108, R123 ;  /* 0x0000006c737b7223 */ /* 0x040fe2000000007b */
[----:B------:R-:W-:Y:S02]  /*a1f0*/  FFMA R119, R115, R106, R67 ;  /* 0x0000006a73777223 */ /* 0x000fe40000000043 */
[----:B------:R-:W4:Y:S01]  /*a200*/  LDL.128 R96, [R1+0x450] ;  /* 0x0004500001607983 */ /* 0x000f220000100c00 */
[C---:B------:R-:W-:Y:S01]  /*a210*/  FMUL R70, R109.reuse, R70 ;  /* 0x000000466d467220 */ /* 0x040fe20000400000 */
[----:B------:R-:W-:Y:S01]  /*a220*/  FMUL R60, R109, R60 ;  /* 0x0000003c6d3c7220 */ /* 0x000fe20000400000 */
[C---:B0-----:R-:W-:Y:S01]  /*a230*/  FFMA R129, R115.reuse, R104, R64 ;  /* 0x0000006873817223 */ /* 0x041fe20000000040 */
[----:B------:R0:W-:Y:S01]  /*a240*/  STG.E desc[UR6][R112.64+0x74], R125 ;  /* 0x0000747d70007986 */ /* 0x0001e2000c101906 */
[----:B-1----:R-:W-:Y:S01]  /*a250*/  FFMA R121, R115, R107, R110 ;  /* 0x0000006b73797223 */ /* 0x002fe2000000006e */
[----:B------:R-:W-:-:S02]  /*a260*/  FMUL R115, R111, R100 ;  /* 0x000000646f737220 */ /* 0x000fc40000400000 */
[----:B------:R1:W-:Y:S01]  /*a270*/  STG.E desc[UR6][R112.64+0x78], R127 ;  /* 0x0000787f70007986 */ /* 0x0003e2000c101906 */
[C---:B------:R-:W-:Y:S01]  /*a280*/  FMUL R61, R109.reuse, R61 ;  /* 0x0000003d6d3d7220 */ /* 0x040fe20000400000 */
[C---:B------:R-:W-:Y:S02]  /*a290*/  FMUL R62, R109.reuse, R62 ;  /* 0x0000003e6d3e7220 */ /* 0x040fe40000400000 */
[----:B------:R1:W-:Y:S01]  /*a2a0*/  STG.E desc[UR6][R112.64+0x80], R117 ;  /* 0x0000807570007986 */ /* 0x0003e2000c101906 */
[C---:B------:R-:W-:Y:S01]  /*a2b0*/  FMUL R63, R109.reuse, R63 ;  /* 0x0000003f6d3f7220 */ /* 0x040fe20000400000 */
[----:B------:R-:W-:Y:S01]  /*a2c0*/  FMUL R56, R109, R56 ;  /* 0x000000386d387220 */ /* 0x000fe20000400000 */
[----:B0-----:R-:W-:Y:S01]  /*a2d0*/  FFMA R125, R115, R103, R68 ;  /* 0x00000067737d7223 */ /* 0x001fe20000000044 */
[----:B------:R0:W-:Y:S01]  /*a2e0*/  STG.E desc[UR6][R112.64+0x84], R119 ;  /* 0x0000847770007986 */ /* 0x0001e2000c101906 */
[----:B------:R-:W-:Y:S01]  /*a2f0*/  FMUL R68, R109, R71 ;  /* 0x000000476d447220 */ /* 0x000fe20000400000 */
[----:B-1----:R-:W-:-:S02]  /*a300*/  FFMA R127, R115, R102, R69 ;  /* 0x00000066737f7223 */ /* 0x002fc40000000045 */
[----:B------:R1:W-:Y:S01]  /*a310*/  STG.E desc[UR6][R112.64+0x70], R65 ;  /* 0x0000704170007986 */ /* 0x0003e2000c101906 */
[----:B------:R-:W-:-:S03]  /*a320*/  FFMA R117, R115, R101, R70 ;  /* 0x0000006573757223 */ /* 0x000fc60000000046 */
[----:B------:R-:W4:Y:S01]  /*a330*/  LDL.128 R72, [R1+0x460] ;  /* 0x0004600001487983 */ /* 0x000f220000100c00 */
[----:B0-----:R-:W-:-:S03]  /*a340*/  FFMA R119, R115, R3, R60 ;  /* 0x0000000373777223 */ /* 0x001fc6000000003c */
[----:B------:R0:W-:Y:S04]  /*a350*/  STG.E desc[UR6][R112.64+0x7c], R129 ;  /* 0x00007c8170007986 */ /* 0x0001e8000c101906 */
[----:B-1----:R-:W4:Y:S01]  /*a360*/  LDL.128 R64, [R1+0x470] ;  /* 0x0004700001407983 */ /* 0x002f220000100c00 */
[----:B------:R-:W-:-:S03]  /*a370*/  FMUL R110, R109, R58 ;  /* 0x0000003a6d6e7220 */ /* 0x000fc60000400000 */
[----:B------:R1:W-:Y:S04]  /*a380*/  STG.E desc[UR6][R112.64+0x88], R121 ;  /* 0x0000887970007986 */ /* 0x0003e8000c101906 */
[----:B------:R1:W-:Y:S01]  /*a390*/  STG.E desc[UR6][R112.64+0x8c], R123 ;  /* 0x00008c7b70007986 */ /* 0x0003e2000c101906 */
[----:B0-----:R-:W-:-:S03]  /*a3a0*/  FFMA R129, R115, R100, R68 ;  /* 0x0000006473817223 */ /* 0x001fc60000000044 */
[----:B------:R0:W-:Y:S04]  /*a3b0*/  STG.E desc[UR6][R112.64+0x90], R125 ;  /* 0x0000907d70007986 */ /* 0x0001e8000c101906 */
[----:B------:R0:W-:Y:S01]  /*a3c0*/  STG.E desc[UR6][R112.64+0x94], R127 ;  /* 0x0000947f70007986 */ /* 0x0001e2000c101906 */
[----:B-1----:R-:W-:-:S03]  /*a3d0*/  FFMA R121, R115, R2, R61 ;  /* 0x0000000273797223 */ /* 0x002fc6000000003d */
[----:B------:R1:W-:Y:S01]  /*a3e0*/  STG.E desc[UR6][R112.64+0x98], R117 ;  /* 0x0000987570007986 */ /* 0x0003e2000c101906 */
[----:B------:R-:W-:-:S03]  /*a3f0*/  FFMA R123, R115, R104, R63 ;  /* 0x00000068737b7223 */ /* 0x000fc6000000003f */
[----:B------:R1:W-:Y:S01]  /*a400*/  STG.E desc[UR6][R112.64+0xa0], R119 ;  /* 0x0000a07770007986 */ /* 0x0003e2000c101906 */
[C---:B0-----:R-:W-:Y:S01]  /*a410*/  FMUL R125, R109.reuse, R57 ;  /* 0x000000396d7d7220 */ /* 0x041fe20000400000 */
[----:B------:R-:W-:Y:S02]  /*a420*/  FMUL R127, R109, R59 ;  /* 0x0000003b6d7f7220 */ /* 0x000fe40000400000 */
[----:B------:R-:W4:Y:S01]  /*a430*/  LDL.128 R68, [R1+0x480] ;  /* 0x0004800001447983 */ /* 0x000f220000100c00 */
[----:B-1----:R-:W-:-:S03]  /*a440*/  FFMA R117, R115, R0, R62 ;  /* 0x0000000073757223 */ /* 0x002fc6000000003e */
[----:B------:R-:W4:Y:S01]  /*a450*/  LDL.128 R60, [R1+0x490] ;  /* 0x00049000013c7983 */ /* 0x000f220000100c00 */
[----:B------:R-:W-:-:S03]  /*a460*/  FFMA R119, R115, R105, R56 ;  /* 0x0000006973777223 */ /* 0x000fc60000000038 */
[----:B------:R-:W4:Y:S01]  /*a470*/  LDL.128 R56, [R1+0x4a0] ;  /* 0x0004a00001387983 */ /* 0x000f220000100c00 */
[C---:B------:R-:W-:Y:S01]  /*a480*/  FFMA R125, R115.reuse, R106, R125 ;  /* 0x0000006a737d7223 */ /* 0x040fe2000000007d */
[----:B------:R-:W-:Y:S02]  /*a490*/  FFMA R127, R115, R108, R127 ;  /* 0x0000006c737f7223 */ /* 0x000fe4000000007f */
[----:B------:R0:W-:Y:S01]  /*a4a0*/  STG.E desc[UR6][R112.64+0xa4], R121 ;  /* 0x0000a47970007986 */ /* 0x0001e2000c101906 */
[C---:B------:R-:W-:Y:S01]  /*a4b0*/  FMUL R4, R109.reuse, R4 ;  /* 0x000000046d047220 */ /* 0x040fe20000400000 */
[----:B------:R-:W-:Y:S02]  /*a4c0*/  FMUL R6, R109, R6 ;  /* 0x000000066d067220 */ /* 0x000fe40000400000 */
[----:B------:R1:W-:Y:S01]  /*a4d0*/  STG.E desc[UR6][R112.64+0xa8], R117 ;  /* 0x0000a87570007986 */ /* 0x0003e2000c101906 */
[----:B0-----:R-:W-:Y:S01]  /*a4e0*/  FFMA R121, R115, R107, R110 ;  /* 0x0000006b73797223 */ /* 0x001fe2000000006e */
[----:B------:R-:W-:Y:S01]  /*a4f0*/  FMUL R115, R111, R3 ;  /* 0x000000036f737220 */ /* 0x000fe20000400000 */
[----:B------:R-:W-:-:S03]  /*a500*/  FMUL R5, R109, R5 ;  /* 0x000000056d057220 */ /* 0x000fc60000400000 */
[----:B-1----:R-:W-:Y:S01]  /*a510*/  FFMA R117, R115, R103, R4 ;  /* 0x0000006773757223 */ /* 0x002fe20000000004 */
[----:B------:R-:W-:Y:S01]  /*a520*/  FMUL R4, R109, R7 ;  /* 0x000000076d047220 */ /* 0x000fe20000400000 */
[----:B------:R0:W-:Y:S01]  /*a530*/  STG.E desc[UR6][R112.64+0xb8], R121 ;  /* 0x0000b87970007986 */ /* 0x0001e2000c101906 */
[C---:B------:R-:W-:Y:S01]  /*a540*/  FFMA R7, R115.reuse, R101, R6 ;  /* 0x0000006573077223 */ /* 0x040fe20000000006 */
[----:B------:R-:W-:Y:S01]  /*a550*/  FFMA R5, R115, R102, R5 ;  /* 0x0000006673057223 */ /* 0x000fe20000000005 */
[C---:B------:R-:W-:Y:S01]  /*a560*/  FMUL R12, R109.reuse, R12 ;  /* 0x0000000c6d0c7220 */ /* 0x040fe20000400000 */
[C---:B------:R-:W-:Y:S01]  /*a570*/  FMUL R14, R109.reuse, R14 ;  /* 0x0000000e6d0e7220 */ /* 0x040fe20000400000 */
[C---:B------:R-:W-:Y:S01]  /*a580*/  FMUL R13, R109.reuse, R13 ;  /* 0x0000000d6d0d7220 */ /* 0x040fe20000400000 */
[----:B------:R1:W-:Y:S01]  /*a590*/  STG.E desc[UR6][R112.64+0xc8], R7 ;  /* 0x0000c80770007986 */ /* 0x0003e2000c101906 */
[----:B0-----:R-:W-:Y:S01]  /*a5a0*/  FMUL R121, R109, R9 ;  /* 0x000000096d797220 */ /* 0x001fe20000400000 */
[----:B------:R-:W-:Y:S01]  /*a5b0*/  FFMA R9, R115, R100, R4 ;  /* 0x0000006473097223 */ /* 0x000fe20000000004 */
[C---:B------:R-:W-:Y:S01]  /*a5c0*/  FMUL R4, R109.reuse, R11 ;  /* 0x0000000b6d047220 */ /* 0x040fe20000400000 */
[----:B------:R0:W-:Y:S01]  /*a5d0*/  STG.E desc[UR6][R112.64+0xc4], R5 ;  /* 0x0000c40570007986 */ /* 0x0001e2000c101906 */
[----:B------:R-:W-:Y:S01]  /*a5e0*/  FMUL R18, R109, R18 ;  /* 0x000000126d127220 */ /* 0x000fe20000400000 */
[----:B-1----:R-:W-:-:S02]  /*a5f0*/  FFMA R7, R115, R105, R12 ;  /* 0x0000006973077223 */ /* 0x002fc4000000000c */
[----:B------:R1:W-:Y:S01]  /*a600*/  STG.E desc[UR6][R112.64+0xcc], R9 ;  /* 0x0000cc0970007986 */ /* 0x0003e2000c101906 */
[----:B------:R-:W-:Y:S01]  /*a610*/  FFMA R11, R115, R104, R4 ;  /* 0x00000068730b7223 */ /* 0x000fe20000000004 */
[C---:B------:R-:W-:Y:S01]  /*a620*/  FMUL R4, R109.reuse, R19 ;  /* 0x000000136d047220 */ /* 0x040fe20000400000 */
[----:B------:R-:W-:Y:S01]  /*a630*/  FMUL R15, R109, R15 ;  /* 0x0000000f6d0f7220 */ /* 0x000fe20000400000 */
[----:B------:R1:W-:Y:S01]  /*a640*/  STG.E desc[UR6][R112.64+0xac], R123 ;  /* 0x0000ac7b70007986 */ /* 0x0003e2000c101906 */
[----:B------:R-:W-:Y:S01]  /*a650*/  FFMA R13, R115, R106, R13 ;  /* 0x0000006a730d7223 */ /* 0x000fe2000000000d */
[----:B------:R-:W-:Y:S01]  /*a660*/  FMUL R8, R109, R8 ;  /* 0x000000086d087220 */ /* 0x000fe20000400000 */
[----:B0-----:R-:W-:Y:S01]  /*a670*/  FMUL R5, R111, R2 ;  /* 0x000000026f057220 */ /* 0x001fe20000400000 */
[----:B-1----:R-:W-:Y:S01]  /*a680*/  FFMA R9, R115, R107, R14 ;  /* 0x0000006b73097223 */ /* 0x002fe2000000000e */
[----:B------:R0:W-:Y:S01]  /*a690*/  STG.E desc[UR6][R112.64+0xe0], R7 ;  /* 0x0000e00770007986 */ /* 0x0001e2000c101906 */
[----:B------:R-:W-:-:S03]  /*a6a0*/  FMUL R123, R109, R10 ;  /* 0x0000000a6d7b7220 */ /* 0x000fc60000400000 */
[----:B------:R1:W-:Y:S01]  /*a6b0*/  STG.E desc[UR6][R112.64+0xe8], R9 ;  /* 0x0000e80970007986 */ /* 0x0003e2000c101906 */
[C---:B------:R-:W-:Y:S01]  /*a6c0*/  FFMA R15, R115.reuse, R108, R15 ;  /* 0x0000006c730f7223 */ /* 0x040fe2000000000f */
[C---:B------:R-:W-:Y:S01]  /*a6d0*/  FFMA R121, R115.reuse, R2, R121 ;  /* 0x0000000273797223 */ /* 0x040fe20000000079 */
[----:B------:R-:W-:Y:S01]  /*a6e0*/  FFMA R123, R115, R0, R123 ;  /* 0x00000000737b7223 */ /* 0x000fe2000000007b */
[----:B------:R1:W-:Y:S01]  /*a6f0*/  STG.E desc[UR6][R112.64+0xb0], R119 ;  /* 0x0000b07770007986 */ /* 0x0003e2000c101906 */
[C---:B------:R-:W-:Y:S01]  /*a700*/  FMUL R24, R109.reuse, R24 ;  /* 0x000000186d187220 */ /* 0x040fe20000400000 */
[----:B------:R-:W-:Y:S01]  /*a710*/  FMUL R26, R109, R26 ;  /* 0x0000001a6d1a7220 */ /* 0x000fe20000400000 */
[C---:B0-----:R-:W-:Y:S01]  /*a720*/  FFMA R7, R5.reuse, R101, R18 ;  /* 0x0000006505077223 */ /* 0x041fe20000000012 */
[----:B------:R0:W-:Y:S01]  /*a730*/  STG.E desc[UR6][R112.64+0xe4], R13 ;  /* 0x0000e40d70007986 */ /* 0x0001e2000c101906 */
[----:B-1----:R-:W-:Y:S01]  /*a740*/  FFMA R9, R5, R100, R4 ;  /* 0x0000006405097223 */ /* 0x002fe20000000004 */
[C---:B------:R-:W-:Y:S01]  /*a750*/  FMUL R16, R109.reuse, R16 ;  /* 0x000000106d107220 */ /* 0x040fe20000400000 */
[C---:B------:R-:W-:Y:S01]  /*a760*/  FMUL R20, R109.reuse, R20 ;  /* 0x000000146d147220 */ /* 0x040fe20000400000 */
[----:B------:R-:W-:Y:S01]  /*a770*/  FMUL R21, R109, R21 ;  /* 0x000000156d157220 */ /* 0x000fe20000400000 */
[----:B------:R-:W-:Y:S01]  /*a780*/  FFMA R119, R115, R3, R8 ;  /* 0x0000000373777223 */ /* 0x000fe20000000008 */
[C---:B------:R-:W-:Y:S01]  /*a790*/  FMUL R115, R109.reuse, R17 ;  /* 0x000000116d737220 */ /* 0x040fe20000400000 */
[C---:B------:R-:W-:Y:S01]  /*a7a0*/  FMUL R4, R109.reuse, R23 ;  /* 0x000000176d047220 */ /* 0x040fe20000400000 */
[C---:B------:R-:W-:Y:S01]  /*a7b0*/  FMUL R25, R109.reuse, R25 ;  /* 0x000000196d197220 */ /* 0x040fe20000400000 */
[C---:B------:R-:W-:Y:S01]  /*a7c0*/  FMUL R27, R109.reuse, R27 ;  /* 0x0000001b6d1b7220 */ /* 0x040fe20000400000 */
[----:B0-----:R-:W-:Y:S01]  /*a7d0*/  FMUL R13, R109, R22 ;  /* 0x000000166d0d7220 */ /* 0x001fe20000400000 */
[----:B------:R0:W-:Y:S01]  /*a7e0*/  STG.E desc[UR6][R112.64+0xf8], R7 ;  /* 0x0000f80770007986 */ /* 0x0001e2000c101906 */
[C---:B------:R-:W-:Y:S01]  /*a7f0*/  FFMA R17, R5.reuse, R103, R16 ;  /* 0x0000006705117223 */ /* 0x040fe20000000010 */
[----:B------:R-:W-:-:S02]  /*a800*/  FFMA R115, R5, R102, R115 ;  /* 0x0000006605737223 */ /* 0x000fc40000000073 */
[----:B------:R1:W-:Y:S01]  /*a810*/  STG.E desc[UR6][R112.64+0xfc], R9 ;  /* 0x0000fc0970007986 */ /* 0x0003e2000c101906 */
[C---:B------:R-:W-:Y:S01]  /*a820*/  FFMA R21, R5.reuse, R2, R21 ;  /* 0x0000000205157223 */ /* 0x040fe20000000015 */
[C---:B------:R-:W-:Y:S01]  /*a830*/  FFMA R13, R5.reuse, R0, R13 ;  /* 0x00000000050d7223 */ /* 0x040fe2000000000d */
[C---:B------:R-:W-:Y:S01]  /*a840*/  FFMA R25, R5.reuse, R106, R25 ;  /* 0x0000006a05197223 */ /* 0x040fe20000000019 */
[----:B------:R2:W-:Y:S01]  /*a850*/  STG.E desc[UR6][R112.64+0xdc], R11 ;  /* 0x0000dc0b70007986 */ /* 0x0005e2000c101906 */
[----:B------:R-:W-:Y:S01]  /*a860*/  FFMA R27, R5, R108, R27 ;  /* 0x0000006c051b7223 */ /* 0x000fe2000000001b */
[----:B------:R-:W-:Y:S02]  /*a870*/  FMUL R30, R109, R30 ;  /* 0x0000001e6d1e7220 */ /* 0x000fe40000400000 */
[----:B------:R3:W-:Y:S01]  /*a880*/  STG.E desc[UR6][R112.64+0xec], R15 ;  /* 0x0000ec0f70007986 */ /* 0x0007e2000c101906 */
[C---:B0-----:R-:W-:Y:S01]  /*a890*/  FFMA R7, R5.reuse, R105, R24 ;  /* 0x0000006905077223 */ /* 0x041fe20000000018 */
[----:B-1----:R-:W-:Y:S01]  /*a8a0*/  FFMA R9, R5, R107, R26 ;  /* 0x0000006b05097223 */ /* 0x002fe2000000001a */
[----:B------:R-:W-:Y:S01]  /*a8b0*/  FMUL R28, R109, R28 ;  /* 0x0000001c6d1c7220 */ /* 0x000fe20000400000 */
[C---:B--2---:R-:W-:Y:S01]  /*a8c0*/  FFMA R11, R5.reuse, R3, R20 ;  /* 0x00000003050b7223 */ /* 0x044fe20000000014 */
[----:B---3--:R-:W-:Y:S01]  /*a8d0*/  FFMA R15, R5, R104, R4 ;  /* 0x00000068050f7223 */ /* 0x008fe20000000004 */
[----:B------:R-:W-:Y:S01]  /*a8e0*/  FMUL R5, R111, R0 ;  /* 0x000000006f057220 */ /* 0x000fe20000400000 */
[C---:B------:R-:W-:Y:S01]  /*a8f0*/  FMUL R4, R109.reuse, R31 ;  /* 0x0000001f6d047220 */ /* 0x040fe20000400000 */
[----:B------:R0:W-:Y:S01]  /*a900*/  STG.E desc[UR6][R112.64+0x110], R7 ;  /* 0x0001100770007986 */ /* 0x0001e2000c101906 */
[----:B------:R-:W-:-:S03]  /*a910*/  FMUL R36, R109, R36 ;  /* 0x000000246d247220 */ /* 0x000fc60000400000 */
[----:B------:R1:W-:Y:S01]  /*a920*/  STG.E desc[UR6][R112.64+0x118], R9 ;  /* 0x0001180970007986 */ /* 0x0003e2000c101906 */
[----:B------:R-:W-:-:S03]  /*a930*/  FMUL R38, R109, R38 ;  /* 0x000000266d267220 */ /* 0x000fc60000400000 */
[----:B------:R2:W-:Y:S01]  /*a940*/  STG.E desc[UR6][R112.64+0x100], R11 ;  /* 0x0001000b70007986 */ /* 0x0005e2000c101906 */
[----:B------:R-:W-:Y:S01]  /*a950*/  FMUL R29, R109, R29 ;  /* 0x0000001d6d1d7220 */ /* 0x000fe20000400000 */
[C---:B0-----:R-:W-:Y:S02]  /*a960*/  FFMA R7, R5.reuse, R101, R30 ;  /* 0x0000006505077223 */ /* 0x041fe4000000001e */
[----:B------:R0:W-:Y:S01]  /*a970*/  STG.E desc[UR6][R112.64+0x10c], R15 ;  /* 0x00010c0f70007986 */ /* 0x0001e2000c101906 */
[----:B-1----:R-:W-:Y:S01]  /*a980*/  FFMA R9, R5, R100, R4 ;  /* 0x0000006405097223 */ /* 0x002fe20000000004 */
[C---:B------:R-:W-:Y:S01]  /*a990*/  FMUL R32, R109.reuse, R32 ;  /* 0x000000206d207220 */ /* 0x040fe20000400000 */
[----:B------:R-:W-:Y:S01]  /*a9a0*/  FMUL R33, R109, R33 ;  /* 0x000000216d217220 */ /* 0x000fe20000400000 */
[----:B--2---:R-:W-:Y:S01]  /*a9b0*/  FFMA R11, R5, R103, R28 ;  /* 0x00000067050b7223 */ /* 0x004fe2000000001c */
        /* <DEDUP_REMOVED lines=10> */
[----:B------:R-:W-:Y:S01]  /*aa60*/  FFMA R39, R5, R108, R39 ;  /* 0x0000006c05277223 */ /* 0x000fe20000000027 */
[----:B------:R2:W-:Y:S01]  /*aa70*/  STG.E desc[UR6][R112.64+0x108], R13 ;  /* 0x0001080d70007986 */ /* 0x0005e2000c101906 */
[----:B------:R-:W-:-:S03]  /*aa80*/  FMUL R42, R109, R42 ;  /* 0x0000002a6d2a7220 */ /* 0x000fc60000400000 */
[----:B------:R3:W-:Y:S01]  /*aa90*/  STG.E desc[UR6][R112.64+0x120], R11 ;  /* 0x0001200b70007986 */ /* 0x0007e2000c101906 */
[C---:B0-----:R-:W-:Y:S01]  /*aaa0*/  FFMA R7, R5.reuse, R105, R36 ;  /* 0x0000006905077223 */ /* 0x041fe20000000024 */
[----:B-1----:R-:W-:Y:S01]  /*aab0*/  FFMA R9, R5, R107, R38 ;  /* 0x0000006b05097223 */ /* 0x002fe20000000026 */
[----:B------:R-:W-:Y:S01]  /*aac0*/  FMUL R40, R109, R40 ;  /* 0x000000286d287220 */ /* 0x000fe20000400000 */
[C---:B--2---:R-:W-:Y:S01]  /*aad0*/  FFMA R13, R5.reuse, R3, R32 ;  /* 0x00000003050d7223 */ /* 0x044fe20000000020 */
[-C--:B---3--:R-:W-:Y:S01]  /*aae0*/  FFMA R11, R5, R104.reuse, R4 ;  /* 0x00000068050b7223 */ /* 0x088fe20000000004 */
        /* <DEDUP_REMOVED lines=36> */
[----:B-----5:R-:W-:-:S03]  /*ad30*/  FMUL R84, R109, R84 ;  /* 0x000000546d547220 */ /* 0x020fc60000400000 */
        /* <DEDUP_REMOVED lines=34> */
[C---:B----4-:R-:W-:Y:S01]  /*af60*/  FMUL R52, R109.reuse, R52 ;  /* 0x000000346d347220 */ /* 0x050fe20000400000 */
[C---:B------:R-:W-:Y:S02]  /*af70*/  FMUL R54, R109.reuse, R54 ;  /* 0x000000366d367220 */ /* 0x040fe40000400000 */
        /* <DEDUP_REMOVED lines=10> */
[----:B------:R1:W-:Y:S01]  /*b020*/  STG.E desc[UR6][R112.64+0x19c], R11 ;  /* 0x00019c0b70007986 */ /* 0x0003e2000c101906 */
[----:B0-----:R-:W-:-:S03]  /*b030*/  FMUL R15, R109, R94 ;  /* 0x0000005e6d0f7220 */ /* 0x001fc60000400000 */
[----:B------:R0:W-:Y:S01]  /*b040*/  STG.E desc[UR6][R112.64+0x1b8], R7 ;  /* 0x0001b80770007986 */ /* 0x0001e2000c101906 */
[C---:B------:R-:W-:Y:S01]  /*b050*/  FFMA R89, R5.reuse, R102, R89 ;  /* 0x0000006605597223 */ /* 0x040fe20000000059 */
[C---:B------:R-:W-:Y:S02]  /*b060*/  FFMA R93, R5.reuse, R2, R93 ;  /* 0x00000002055d7223 */ /* 0x040fe4000000005d */
[----:B------:R2:W-:Y:S01]  /*b070*/  STG.E desc[UR6][R112.64+0x1bc], R9 ;  /* 0x0001bc0970007986 */ /* 0x0005e2000c101906 */
[C---:B------:R-:W-:Y:S01]  /*b080*/  FFMA R15, R5.reuse, R0, R15 ;  /* 0x00000000050f7223 */ /* 0x040fe2000000000f */
[C---:B------:R-:W-:Y:S01]  /*b090*/  FFMA R53, R5.reuse, R106, R53 ;  /* 0x0000006a05357223 */ /* 0x040fe20000000035 */
[C---:B------:R-:W-:Y:S01]  /*b0a0*/  FFMA R55, R5.reuse, R108, R55 ;  /* 0x0000006c05377223 */ /* 0x040fe20000000037 */
[----:B------:R3:W-:Y:S01]  /*b0b0*/  STG.E desc[UR6][R112.64+0x1b0], R13 ;  /* 0x0001b00d70007986 */ /* 0x0007e2000c101906 */
[----:B-1----:R-:W-:Y:S01]  /*b0c0*/  FFMA R11, R5, R3, R92 ;  /* 0x00000003050b7223 */ /* 0x002fe2000000005c */
[----:B------:R-:W-:Y:S01]  /*b0d0*/  FMUL R96, R109, R96 ;  /* 0x000000606d607220 */ /* 0x000fe20000400000 */
[----:B0-----:R-:W-:Y:S01]  /*b0e0*/  FFMA R7, R5, R105, R52 ;  /* 0x0000006905077223 */ /* 0x001fe20000000034 */
[----:B------:R-:W-:Y:S01]  /*b0f0*/  FMUL R98, R109, R98 ;  /* 0x000000626d627220 */ /* 0x000fe20000400000 */
[CC--:B--2---:R-:W-:Y:S01]  /*b100*/  FFMA R9, R5.reuse, R107.reuse, R54 ;  /* 0x0000006b05097223 */ /* 0x0c4fe20000000036 */
        /* <DEDUP_REMOVED lines=8> */
[C---:B------:R-:W-:Y:S01]  /*b190*/  FMUL R73, R109.reuse, R73 ;  /* 0x000000496d497220 */ /* 0x040fe20000400000 */
[----:B------:R-:W-:Y:S01]  /*b1a0*/  FMUL R64, R109, R64 ;  /* 0x000000406d407220 */ /* 0x000fe20000400000 */
[----:B0-----:R-:W-:Y:S01]  /*b1b0*/  FFMA R11, R5, R103, R96 ;  /* 0x00000067050b7223 */ /* 0x001fe20000000060 */
[----:B------:R0:W-:Y:S01]  /*b1c0*/  STG.E desc[UR6][R112.64+0x1c8], R15 ;  /* 0x0001c80f70007986 */ /* 0x0001e2000c101906 */
[----:B------:R-:W-:Y:S01]  /*b1d0*/  FMUL R65, R109, R65 ;  /* 0x000000416d417220 */ /* 0x000fe20000400000 */
[----:B-1----:R-:W-:Y:S01]  /*b1e0*/  FFMA R7, R5, R101, R98 ;  /* 0x0000006505077223 */ /* 0x002fe20000000062 */
[C---:B------:R-:W-:Y:S01]  /*b1f0*/  FMUL R66, R109.reuse, R66 ;  /* 0x000000426d427220 */ /* 0x040fe20000400000 */
[----:B------:R-:W-:Y:S01]  /*b200*/  FMUL R67, R109, R67 ;  /* 0x000000436d437220 */ /* 0x000fe20000400000 */
[----:B--2---:R-:W-:Y:S01]  /*b210*/  FFMA R9, R5, R100, R4 ;  /* 0x0000006405097223 */ /* 0x004fe20000000004 */
[C---:B------:R-:W-:Y:S01]  /*b220*/  FMUL R4, R109.reuse, R75 ;  /* 0x0000004b6d047220 */ /* 0x040fe20000400000 */
[----:B------:R1:W-:Y:S01]  /*b230*/  STG.E desc[UR6][R112.64+0x1cc], R13 ;  /* 0x0001cc0d70007986 */ /* 0x0003e2000c101906 */
[----:B0-----:R-:W-:-:S03]  /*b240*/  FMUL R15, R109, R74 ;  /* 0x0000004a6d0f7220 */ /* 0x001fc60000400000 */
[----:B------:R0:W-:Y:S01]  /*b250*/  STG.E desc[UR6][R112.64+0x1e0], R11 ;  /* 0x0001e00b70007986 */ /* 0x0001e2000c101906 */
[C---:B------:R-:W-:Y:S01]  /*b260*/  FFMA R97, R5.reuse, R102, R97 ;  /* 0x0000006605617223 */ /* 0x040fe20000000061 */
[C---:B------:R-:W-:Y:S01]  /*b270*/  FFMA R73, R5.reuse, R2, R73 ;  /* 0x0000000205497223 */ /* 0x040fe20000000049 */
[C---:B------:R-:W-:Y:S01]  /*b280*/  FFMA R15, R5.reuse, R0, R15 ;  /* 0x00000000050f7223 */ /* 0x040fe2000000000f */
[----:B------:R2:W-:Y:S01]  /*b290*/  STG.E desc[UR6][R112.64+0x1e8], R7 ;  /* 0x0001e80770007986 */ /* 0x0005e2000c101906 */
[C---:B------:R-:W-:Y:S01]  /*b2a0*/  FFMA R65, R5.reuse, R106, R65 ;  /* 0x0000006a05417223 */ /* 0x040fe20000000041 */
[C---:B------:R-:W-:Y:S02]  /*b2b0*/  FFMA R67, R5.reuse, R108, R67 ;  /* 0x0000006c05437223 */ /* 0x040fe40000000043 */
[----:B------:R3:W-:Y:S01]  /*b2c0*/  STG.E desc[UR6][R112.64+0x1ec], R9 ;  /* 0x0001ec0970007986 */ /* 0x0007e2000c101906 */
[----:B-1----:R-:W-:Y:S01]  /*b2d0*/  FFMA R13, R5, R3, R72 ;  /* 0x00000003050d7223 */ /* 0x002fe20000000048 */
[----:B------:R-:W-:Y:S01]  /*b2e0*/  FMUL R68, R109, R68 ;  /* 0x000000446d447220 */ /* 0x000fe20000400000 */
[----:B------:R-:W-:Y:S01]  /*b2f0*/  FMUL R111, R111, R108 ;  /* 0x0000006c6f6f7220 */ /* 0x000fe20000400000 */
[----:B0-----:R-:W-:Y:S01]  /*b300*/  FFMA R11, R5, R105, R64 ;  /* 0x00000069050b7223 */ /* 0x001fe20000000040 */
[C---:B------:R-:W-:Y:S01]  /*b310*/  FMUL R69, R109.reuse, R69 ;  /* 0x000000456d457220 */ /* 0x040fe20000400000 */
[C---:B------:R-:W-:Y:S01]  /*b320*/  FMUL R70, R109.reuse, R70 ;  /* 0x000000466d467220 */ /* 0x040fe20000400000 */
[----:B------:R-:W-:Y:S01]  /*b330*/  FMUL R71, R109, R71 ;  /* 0x000000476d477220 */ /* 0x000fe20000400000 */
[----:B--2---:R-:W-:Y:S01]  /*b340*/  FFMA R7, R5, R104, R4 ;  /* 0x0000006805077223 */ /* 0x004fe20000000004 */
[C---:B------:R-:W-:Y:S01]  /*b350*/  FMUL R60, R109.reuse, R60 ;  /* 0x0000003c6d3c7220 */ /* 0x040fe20000400000 */
[C---:B------:R-:W-:Y:S01]  /*b360*/  FMUL R61, R109.reuse, R61 ;  /* 0x0000003d6d3d7220 */ /* 0x040fe20000400000 */
[----:B------:R-:W-:Y:S01]  /*b370*/  FMUL R63, R109, R63 ;  /* 0x0000003f6d3f7220 */ /* 0x000fe20000400000 */
[----:B---3--:R-:W-:Y:S01]  /*b380*/  FFMA R9, R5, R107, R66 ;  /* 0x0000006b05097223 */ /* 0x008fe20000000042 */
[C---:B------:R-:W-:Y:S01]  /*b390*/  FMUL R5, R109.reuse, R62 ;  /* 0x0000003e6d057220 */ /* 0x040fe20000400000 */
[C---:B------:R-:W-:Y:S01]  /*b3a0*/  FMUL R56, R109.reuse, R56 ;  /* 0x000000386d387220 */ /* 0x040fe20000400000 */
[C---:B------:R-:W-:Y:S01]  /*b3b0*/  FMUL R57, R109.reuse, R57 ;  /* 0x000000396d397220 */ /* 0x040fe20000400000 */
[C---:B------:R-:W-:Y:S01]  /*b3c0*/  FMUL R58, R109.reuse, R58 ;  /* 0x0000003a6d3a7220 */ /* 0x040fe20000400000 */
[----:B------:R-:W-:Y:S01]  /*b3d0*/  FMUL R59, R109, R59 ;  /* 0x0000003b6d3b7220 */ /* 0x000fe20000400000 */
[C---:B------:R-:W-:Y:S01]  /*b3e0*/  FFMA R103, R111.reuse, R103, R68 ;  /* 0x000000676f677223 */ /* 0x040fe20000000044 */
        /* <DEDUP_REMOVED lines=10> */
[----:B------:R-:W-:Y:S01]  /*b490*/  FFMA R59, R111, R108, R59 ;  /* 0x0000006c6f3b7223 */ /* 0x000fe2000000003b */
[----:B------:R-:W-:Y:S04]  /*b4a0*/  STG.E desc[UR6][R112.64+0x9c], R129 ;  /* 0x00009c8170007986 */ /* 0x000fe8000c101906 */
        /* <DEDUP_REMOVED lines=47> */
[----:B------:R-:W-:Y:S01]  /*b7a0*/  STG.E desc[UR6][R112.64+0x23c], R59 ;  /* 0x00023c3b70007986 */ /* 0x000fe2000c101906 */
[----:B------:R-:W-:Y:S05]  /*b7b0*/  EXIT ;  /* 0x000000000000794d */ /* 0x000fea0003800000 */
        .weak           $__internal_6_$__cuda_sm20_rcp_rn_f32_slowpath
        .type           $__internal_6_$__cuda_sm20_rcp_rn_f32_slowpath,@function
        .size           $__internal_6_$__cuda_sm20_rcp_rn_f32_slowpath,($__internal_7_$__cuda_sm20_sqrt_rn_f32_slowpath - $__internal_6_$__cuda_sm20_rcp_rn_f32_slowpath)
$__internal_6_$__cuda_sm20_rcp_rn_f32_slowpath:
        /* <DEDUP_REMOVED lines=15> */
.L_x_272:
        /* <DEDUP_REMOVED lines=21> */
[----:B------:R-:W-:Y:S02]  /*ba00*/  LOP3.LUT P3, RZ, R13, 0x2, RZ, 0xc0, !PT ;  /* 0x000000020dff7812 */ /* 0x000fe4000786c0ff */
[----:B------:R-:W-:Y:S02]  /*ba10*/  IADD3 R7, PT, PT, R24, -0xfc, RZ ;  /* 0xffffff0418077810 */ /* 0x000fe40007ffe0ff */
[----:B------:R-:W-:-:S02]  /*ba20*/  PLOP3.LUT P0, PT, P0, P1, P3, 0xe0, 0x0 ;  /* 0x000000000000781c */ /* 0x000fc40000703c30 */
[----:B------:R-:W-:Y:S02]  /*ba30*/  LOP3.LUT P1, RZ, R2, 0x7fffff, RZ, 0xc0, !PT ;  /* 0x007fffff02ff7812 */ /* 0x000fe4000782c0ff */
[----:B------:R-:W-:Y:S02]  /*ba40*/  SEL R0, RZ, 0x1, !P0 ;  /* 0x00000001ff007807 */ /* 0x000fe40004000000 */
[----:B------:R-:W-:Y:S02]  /*ba50*/  SHF.R.U32.HI R7, RZ, R7, R6 ;  /* 0x00000007ff077219 */ /* 0x000fe40000011606 */
[----:B------:R-:W-:-:S04]  /*ba60*/  IADD3 R0, PT, PT, -R0, RZ, RZ ;  /* 0x000000ff00007210 */ /* 0x000fc80007ffe1ff */
[----:B------:R-:W-:-:S13]  /*ba70*/  ISETP.GE.AND P0, PT, R0, RZ, PT ;  /* 0x000000ff0000720c */ /* 0x000fda0003f06270 */
[----:B------:R-:W-:-:S04]  /*ba80*/  @!P0 IADD3 R7, PT, PT, R7, 0x1, RZ ;  /* 0x0000000107078810 */ /* 0x000fc80007ffe0ff */
[----:B------:R-:W-:-:S04]  /*ba90*/  @!P1 SHF.L.U32 R7, R7, 0x1, RZ ;  /* 0x0000000107079819 */ /* 0x000fc800000006ff */
[----:B------:R-:W-:Y:S01]  /*baa0*/  LOP3.LUT R6, R7, 0x80000000, R2, 0xf8, !PT ;  /* 0x8000000007067812 */ /* 0x000fe200078ef802 */
[----:B------:R-:W-:Y:S06]  /*bab0*/  BRA `(.L_x_273) ;  /* 0x0000000000047947 */ /* 0x000fec0003800000 */
.L_x_274:
[----:B------:R0:W1:Y:S02]  /*bac0*/  MUFU.RCP R6, R2 ;  /* 0x0000000200067308 */ /* 0x0000640000001000 */
.L_x_273:
[----:B------:R-:W-:Y:S05]  /*bad0*/  BSYNC.RECONVERGENT B2 ;  /* 0x0000000000027941 */ /* 0x000fea0003800200 */
.L_x_271:
[----:B------:R-:W-:Y:S01]  /*bae0*/  HFMA2 R7, -RZ, RZ, 0, 0 ;  /* 0x00000000ff077431 */ /* 0x000fe200000001ff */
[----:B-1----:R-:W-:Y:S02]  /*baf0*/  MOV R0, R6 ;  /* 0x0000000600007202 */ /* 0x002fe40000000f00 */
[----:B------:R-:W-:-:S04]  /*bb00*/  MOV R6, R15 ;  /* 0x0000000f00067202 */ /* 0x000fc80000000f00 */
[----:B0-----:R-:W-:Y:S05]  /*bb10*/  RET.REL.NODEC R6 `(computeTorsionHessianBlocks) ;  /* 0xffffff4406387950 */ /* 0x001fea0003c3ffff */
        .weak           $__internal_7_$__cuda_sm20_sqrt_rn_f32_slowpath
        .type           $__internal_7_$__cuda_sm20_sqrt_rn_f32_slowpath,@function
        .size           $__internal_7_$__cuda_sm20_sqrt_rn_f32_slowpath,($__internal_8_$__cuda_sm3x_div_rn_noftz_f32_slowpath - $__internal_7_$__cuda_sm20_sqrt_rn_f32_slowpath)
$__internal_7_$__cuda_sm20_sqrt_rn_f32_slowpath:
        /* <DEDUP_REMOVED lines=19> */
.L_x_275:
[----:B------:R-:W-:Y:S01]  /*bc50*/  MOV R65, R7 ;  /* 0x0000000700417202 */ /* 0x000fe20000000f00 */
[----:B------:R-:W-:Y:S01]  /*bc60*/  HFMA2 R7, -RZ, RZ, 0, 0 ;  /* 0x00000000ff077431 */ /* 0x000fe200000001ff */
[----:B------:R-:W-:-:S04]  /*bc70*/  MOV R6, R16 ;  /* 0x0000001000067202 */ /* 0x000fc80000000f00 */
[----:B------:R-:W-:Y:S05]  /*bc80*/  RET.REL.NODEC R6 `(computeTorsionHessianBlocks) ;  /* 0xffffff4006dc7950 */ /* 0x000fea0003c3ffff */
        .weak           $__internal_8_$__cuda_sm3x_div_rn_noftz_f32_slowpath
        .type           $__internal_8_$__cuda_sm3x_div_rn_noftz_f32_slowpath,@function
        .size           $__internal_8_$__cuda_sm3x_div_rn_noftz_f32_slowpath,(.L_x_643 - $__internal_8_$__cuda_sm3x_div_rn_noftz_f32_slowpath)
$__internal_8_$__cuda_sm3x_div_rn_noftz_f32_slowpath:
[----:B------:R-:W-:Y:S01]  /*bc90*/  SHF.R.U32.HI R17, RZ, 0x17, R6 ;  /* 0x00000017ff117819 */ /* 0x000fe20000011606 */
[----:B------:R-:W-:Y:S01]  /*bca0*/  BSSY.RECONVERGENT B1, `(.L_x_276) ;  /* 0x0000062000017945 */ /* 0x000fe20003800200 */
[----:B------:R-:W-:Y:S02]  /*bcb0*/  SHF.R.U32.HI R20, RZ, 0x17, R7 ;  /* 0x00000017ff147819 */ /* 0x000fe40000011607 */
[----:B------:R-:W-:Y:S02]  /*bcc0*/  LOP3.LUT R17, R17, 0xff, RZ, 0xc0, !PT ;  /* 0x000000ff11117812 */ /* 0x000fe400078ec0ff */
[----:B------:R-:W-:Y:S02]  /*bcd0*/  LOP3.LUT R20, R20, 0xff, RZ, 0xc0, !PT ;  /* 0x000000ff14147812 */ /* 0x000fe400078ec0ff */
[----:B------:R-:W-:Y:S02]  /*bce0*/  IADD3 R21, PT, PT, R17, -0x1, RZ ;  /* 0xffffffff11157810 */ /* 0x000fe40007ffe0ff */
[----:B------:R-:W-:-:S02]  /*bcf0*/  IADD3 R24, PT, PT, R20, -0x1, RZ ;  /* 0xffffffff14187810 */ /* 0x000fc40007ffe0ff */
[----:B------:R-:W-:-:S04]  /*bd00*/  ISETP.GT.U32.AND P0, PT, R21, 0xfd, PT ;  /* 0x000000fd1500780c */ /* 0x000fc80003f04070 */
        /* <DEDUP_REMOVED lines=26> */
.L_x_277:
[----:B------:R-:W-:Y:S01]  /*beb0*/  LEA R21, R17, 0xc0800000, 0x17 ;  /* 0xc080000011157811 */ /* 0x000fe200078eb8ff */
[----:B------:R-:W-:Y:S01]  /*bec0*/  BSSY.RECONVERGENT B2, `(.L_x_282) ;  /* 0x0000036000027945 */ /* 0x000fe20003800200 */
[----:B------:R-:W-:Y:S02]  /*bed0*/  IADD3 R20, PT, PT, R20, -0x7f, RZ ;  /* 0xffffff8114147810 */ /* 0x000fe40007ffe0ff */
[----:B------:R-:W-:Y:S02]  /*bee0*/  IADD3 R26, PT, PT, -R21, R6, RZ ;  /* 0x00000006151a7210 */ /* 0x000fe40007ffe1ff */
[C---:B------:R-:W-:Y:S01]  /*bef0*/  IADD3 R17, PT, PT, R20.reuse, 0x7f, -R17 ;  /* 0x0000007f14117810 */ /* 0x040fe20007ffe811 */
[----:B------:R-:W-:Y:S01]  /*bf00*/  IMAD R6, R20, -0x800000, R7 ;  /* 0xff80000014067824 */ /* 0x000fe200078e0207 */
[----:B------:R-:W0:Y:S01]  /*bf10*/  MUFU.RCP R24, R26 ;  /* 0x0000001a00187308 */ /* 0x000e220000001000 */
[----:B------:R-:W-:Y:S01]  /*bf20*/  FADD.FTZ R21, -R26, -RZ ;  /* 0x800000ff1a157221 */ /* 0x000fe20000010100 */
[----:B------:R-:W-:-:S03]  /*bf30*/  IADD3 R17, PT, PT, R17, R16, RZ ;  /* 0x0000001011117210 */ /* 0x000fc60007ffe0ff */
[----:B0-----:R-:W-:-:S04]  /*bf40*/  FFMA R25, R24, R21, 1 ;  /* 0x3f80000018197423 */ /* 0x001fc80000000015 */
        /* <DEDUP_REMOVED lines=19> */
[-CC-:B------:R-:W-:Y:S01]  /*c080*/  FFMA.RZ R17, R25, R21.reuse, R24.reuse ;  /* 0x0000001519117223 */ /* 0x180fe2000000c018 */
[----:B------:R-:W-:Y:S01]  /*c090*/  IADD3 R20, PT, PT, R7, 0x20, RZ ;  /* 0x0000002007147810 */ /* 0x000fe20007ffe0ff */
[CCC-:B------:R-:W-:Y:S01]  /*c0a0*/  FFMA.RP R16, R25.reuse, R21.reuse, R24.reuse ;  /* 0x0000001519107223 */ /* 0x1c0fe20000008018 */
[----:B------:R-:W-:Y:S01]  /*c0b0*/  FFMA.RM R21, R25, R21, R24 ;  /* 0x0000001519157223 */ /* 0x000fe20000004018 */
[----:B------:R-:W-:Y:S02]  /*c0c0*/  ISETP.NE.AND P4, PT, R7, RZ, PT ;  /* 0x000000ff0700720c */ /* 0x000fe40003f85270 */
[----:B------:R-:W-:Y:S02]  /*c0d0*/  LOP3.LUT R17, R17, 0x7fffff, RZ, 0xc0, !PT ;  /* 0x007fffff11117812 */ /* 0x000fe400078ec0ff */
[----:B------:R-:W-:Y:S02]  /*c0e0*/  ISETP.NE.AND P1, PT, R7, RZ, PT ;  /* 0x000000ff0700720c */ /* 0x000fe40003f25270 */
[----:B------:R-:W-:-:S02]  /*c0f0*/  LOP3.LUT R17, R17, 0x800000, RZ, 0xfc, !PT ;  /* 0x0080000011117812 */ /* 0x000fc400078efcff */
        /* <DEDUP_REMOVED lines=14> */
.L_x_284:
[----:B------:R-:W-:-:S04]  /*c1e0*/  LOP3.LUT R6, R6, 0x80000000, RZ, 0xc0, !PT ;  /* 0x8000000006067812 */ /* 0x000fc800078ec0ff */
[----:B------:R-:W-:Y:S01]  /*c1f0*/  LOP3.LUT R6, R6, 0x7f800000, RZ, 0xfc, !PT ;  /* 0x7f80000006067812 */ /* 0x000fe200078efcff */
[----:B------:R-:W-:Y:S06]  /*c200*/  BRA `(.L_x_285) ;  /* 0x0000000000047947 */ /* 0x000fec0003800000 */
.L_x_283:
[----:B------:R-:W-:-:S07]  /*c210*/  LEA R6, R17, R6, 0x17 ;  /* 0x0000000611067211 */ /* 0x000fce00078eb8ff */
.L_x_285:
[----:B------:R-:W-:Y:S05]  /*c220*/  BSYNC.RECONVERGENT B2 ;  /* 0x0000000000027941 */ /* 0x000fea0003800200 */
.L_x_282:
[----:B------:R-:W-:Y:S05]  /*c230*/  BRA `(.L_x_286) ;  /* 0x0000000000207947 */ /* 0x000fea0003800000 */
.L_x_281:
[----:B------:R-:W-:-:S04]  /*c240*/  LOP3.LUT R6, R6, 0x80000000, R7, 0x48, !PT ;  /* 0x8000000006067812 */ /* 0x000fc800078e4807 */
[----:B------:R-:W-:Y:S01]  /*c250*/  LOP3.LUT R6, R6, 0x7f800000, RZ, 0xfc, !PT ;  /* 0x7f80000006067812 */ /* 0x000fe200078efcff */
[----:B------:R-:W-:Y:S06]  /*c260*/  BRA `(.L_x_286) ;  /* 0x0000000000147947 */ /* 0x000fec0003800000 */
.L_x_280:
[----:B------:R-:W-:Y:S01]  /*c270*/  LOP3.LUT R6, R6, 0x80000000, R7, 0x48, !PT ;  /* 0x8000000006067812 */ /* 0x000fe200078e4807 */
[----:B------:R-:W-:Y:S06]  /*c280*/  BRA `(.L_x_286) ;  /* 0x00000000000c7947 */ /* 0x000fec0003800000 */
.L_x_279:
[----:B------:R-:W0:Y:S01]  /*c290*/  MUFU.RSQ R6, -QNAN ;  /* 0xffc0000000067908 */ /* 0x000e220000001400 */
[----:B------:R-:W-:Y:S05]  /*c2a0*/  BRA `(.L_x_286) ;  /* 0x0000000000047947 */ /* 0x000fea0003800000 */
.L_x_278:
[----:B------:R-:W-:-:S07]  /*c2b0*/  FADD.FTZ R6, R7, R6 ;  /* 0x0000000607067221 */ /* 0x000fce0000010000 */
.L_x_286:
[----:B------:R-:W-:Y:S05]  /*c2c0*/  BSYNC.RECONVERGENT B1 ;  /* 0x0000000000017941 */ /* 0x000fea0003800200 */
.L_x_276:
[----:B------:R-:W-:Y:S01]  /*c2d0*/  HFMA2 R7, -RZ, RZ, 0, 0 ;  /* 0x00000000ff077431 */ /* 0x000fe200000001ff */
[----:B0-----:R-:W-:Y:S02]  /*c2e0*/  MOV R44, R6 ;  /* 0x00000006002c7202 */ /* 0x001fe40000000f00 */
[----:B------:R-:W-:-:S04]  /*c2f0*/  MOV R6, R18 ;  /* 0x0000001200067202 */ /* 0x000fc80000000f00 */
[----:B------:R-:W-:Y:S05]  /*c300*/  RET.REL.NODEC R6 `(computeTorsionHessianBlocks) ;  /* 0xffffff3c063c7950 */ /* 0x000fea0003c3ffff */
.L_x_287:
        /* <DEDUP_REMOVED lines=15> */
.L_x_643:


//--------------------- .text.computeTorsionHessians --------------------------
	.section	.text.computeTorsionHessians,"ax",@progbits
	.align	128
        .global         computeTorsionHessians
        .type           computeTorsionHessians,@function
        .size           computeTorsionHessians,(.L_x_646 - computeTorsionHessians)
        .other          computeTorsionHessians,@"STO_CUDA_ENTRY STV_DEFAULT"
computeTorsionHessians:
.text.computeTorsionHessians:
        /* <DEDUP_REMOVED lines=16> */
[----:B------:R-:W4:Y:S04]  /*0100*/  LDG.E.CONSTANT R2, desc[UR6][R4.64+0x4] ;  /* 0x0000040604027981 */ /* 0x000f28000c1e9900 */
[----:B------:R-:W3:Y:S04]  /*0110*/  LDG.E.CONSTANT R3, desc[UR6][R4.64+0x8] ;  /* 0x0000080604037981 */ /* 0x000ee8000c1e9900 */
[----:B------:R-:W3:Y:S01]  /*0120*/  LDG.E.CONSTANT R120, desc[UR6][R4.64+0xc] ;  /* 0x00000c0604787981 */ /* 0x000ee2000c1e9900 */
[----:B--2---:R-:W-:-:S04]  /*0130*/  IMAD.WIDE R6, R0, 0x10, R8 ;  /* 0x0000001000067825 */ /* 0x004fc800078e0208 */
[--C-:B----4-:R-:W-:Y:S01]  /*0140*/  IMAD.WIDE R28, R2, 0x10, R8.reuse ;  /* 0x00000010021c7825 */ /* 0x110fe200078e0208 */
[----:B------:R-:W2:Y:S03]  /*0150*/  LDG.E.128.CONSTANT R16, desc[UR6][R6.64] ;  /* 0x0000000606107981 */ /* 0x000ea6000c1e9d00 */
[--C-:B---3--:R-:W-:Y:S02]  /*0160*/  IMAD.WIDE R24, R3, 0x10, R8.reuse ;  /* 0x0000001003187825 */ /* 0x108fe400078e0208 */
[----:B------:R-:W2:Y:S02]  /*0170*/  LDG.E.128.CONSTANT R28, desc[UR6][R28.64] ;  /* 0x000000061c1c7981 */ /* 0x000ea4000c1e9d00 */
[----:B------:R-:W-:Y:S02]  /*0180*/  IMAD.WIDE R8, R120, 0x10, R8 ;  /* 0x0000001078087825 */ /* 0x000fe400078e0208 */
[----:B------:R-:W3:Y:S04]  /*0190*/  LDG.E.128.CONSTANT R24, desc[UR6][R24.64] ;  /* 0x0000000618187981 */ /* 0x000ee8000c1e9d00 */
[----:B------:R-:W4:Y:S01]  /*01a0*/  LDG.E.128.CONSTANT R36, desc[UR6][R8.64] ;  /* 0x0000000608247981 */ /* 0x000f22000c1e9d00 */
[----:B------:R-:W-:-:S05]  /*01b0*/  LEA R5, R12, R12, 0x1 ;  /* 0x0000000c0c057211 */ /* 0x000fca00078e08ff */
[----:B------:R-:W-:-:S05]  /*01c0*/  IMAD.WIDE R4, R5, 0x4, R10 ;  /* 0x0000000405047825 */ /* 0x000fca00078e020a */
        /* <DEDUP_REMOVED lines=10> */
[----:B------:R-:W-:Y:S02]  /*0270*/  CS2R R130, SRZ ;  /* 0x0000000000827805 */ /* 0x000fe4000001ff00 */
[----:B------:R-:W-:-:S02]  /*0280*/  MOV R132, RZ ;  /* 0x000000ff00847202 */ /* 0x000fc40000000f00 */
[----:B------:R-:W-:Y:S01]  /*0290*/  IADD3 R84, PT, PT, R1, 0x270, RZ ;  /* 0x0000027001547810 */ /* 0x000fe20007ffe0ff */
[----:B--2---:R-:W-:Y:S01]  /*02a0*/  FADD R21, -R16, R28 ;  /* 0x0000001c10157221 */ /* 0x004fe20000000100 */
[----:B------:R-:W-:Y:S01]  /*02b0*/  FADD R13, -R18, R30 ;  /* 0x0000001e120d7221 */ /* 0x000fe20000000100 */
[----:B---3--:R-:W-:Y:S01]  /*02c0*/  FADD R34, -R29, R25 ;  /* 0x000000191d227221 */ /* 0x008fe20000000100 */
[----:B------:R-:W-:Y:S01]  /*02d0*/  FADD R35, -R30, R26 ;  /* 0x0000001a1e237221 */ /* 0x000fe20000000100 */
[----:B----4-:R-:W-:Y:S01]  /*02e0*/  FADD R7, -R25, R37 ;  /* 0x0000002519077221 */ /* 0x010fe20000000100 */
[----:B------:R-:W-:Y:S01]  /*02f0*/  FADD R8, -R26, R38 ;  /* 0x000000261a087221 */ /* 0x000fe20000000100 */
[----:B------:R-:W-:Y:S01]  /*0300*/  FADD R39, -R28, R24 ;  /* 0x000000181c277221 */ /* 0x000fe20000000100 */
[----:B------:R-:W-:Y:S01]  /*0310*/  FADD R12, -R17, R29 ;  /* 0x0000001d110c7221 */ /* 0x000fe20000000100 */
[----:B------:R-:W-:Y:S01]  /*0320*/  FADD R16, -R24, R36 ;  /* 0x0000002418107221 */ /* 0x000fe20000000100 */
[----:B------:R-:W-:Y:S01]  /*0330*/  FMUL R51, R13, R34 ;  /* 0x000000220d337220 */ /* 0x000fe20000400000 */
[----:B0-----:R-:W-:Y:S01]  /*0340*/  FMUL R4, R21, R35 ;  /* 0x0000002315047220 */ /* 0x001fe20000400000 */
[----:B------:R-:W-:Y:S01]  /*0350*/  FMUL R5, R35, R7 ;  /* 0x0000000723057220 */ /* 0x000fe20000400000 */
[----:B------:R-:W-:Y:S01]  /*0360*/  FMUL R10, R39, R8 ;  /* 0x00000008270a7220 */ /* 0x000fe20000400000 */
[----:B------:R-:W-:Y:S01]  /*0370*/  FMUL R6, R12, R39 ;  /* 0x000000270c067220 */ /* 0x000fe20000400000 */
[----:B------:R-:W-:Y:S01]  /*0380*/  FMUL R86, R34, R16 ;  /* 0x0000001022567220 */ /* 0x000fe20000400000 */
[----:B------:R-:W-:Y:S01]  /*0390*/  FFMA R51, R12, R35, -R51 ;  /* 0x000000230c337223 */ /* 0x000fe20000000833 */
[----:B------:R-:W-:Y:S01]  /*03a0*/  FFMA R49, R13, R39, -R4 ;  /* 0x000000270d317223 */ /* 0x000fe20000000804 */
[C---:B------:R-:W-:Y:S01]  /*03b0*/  FFMA R106, R34.reuse, R8, -R5 ;  /* 0x00000008226a7223 */ /* 0x040fe20000000805 */
[----:B------:R-:W-:Y:S01]  /*03c0*/  FFMA R27, R35, R16, -R10 ;  /* 0x00000010231b7223 */ /* 0x000fe2000000080a */
[-C--:B------:R-:W-:Y:S01]  /*03d0*/  FMUL R14, R34, R34.reuse ;  /* 0x00000022220e7220 */ /* 0x080fe20000400000 */
[----:B------:R-:W-:Y:S01]  /*03e0*/  FFMA R31, R21, R34, -R6 ;  /* 0x00000022151f7223 */ /* 0x000fe20000000806 */
[----:B------:R-:W-:Y:S01]  /*03f0*/  FFMA R86, R39, R7, -R86 ;  /* 0x0000000727567223 */ /* 0x000fe20000000856 */
[----:B------:R-:W-:Y:S01]  /*0400*/  FMUL R65, R51, R51 ;  /* 0x0000003333417220 */ /* 0x000fe20000400000 */
[----:B------:R-:W-:Y:S01]  /*0410*/  FMUL R64, R49, R49 ;  /* 0x0000003131407220 */ /* 0x000fe20000400000 */
[----:B------:R-:W-:Y:S01]  /*0420*/  FMUL R66, R106, R106 ;  /* 0x0000006a6a427220 */ /* 0x000fe20000400000 */
[----:B------:R-:W-:Y:S01]  /*0430*/  FMUL R63, R27, R27 ;  /* 0x0000001b1b3f7220 */ /* 0x000fe20000400000 */
[----:B------:R-:W-:Y:S01]  /*0440*/  FFMA R14, R39, R39, R14 ;  /* 0x00000027270e7223 */ /* 0x000fe2000000000e */
[----:B------:R-:W-:Y:S01]  /*0450*/  FMUL R60, R31, R31 ;  /* 0x0000001f1f3c7220 */ /* 0x000fe20000400000 */
[----:B------:R-:W-:Y:S01]  /*0460*/  FMUL R62, R86, R86 ;  /* 0x00000056563e7220 */ /* 0x000fe20000400000 */
[----:B------:R-:W-:Y:S01]  /*0470*/  FADD R5, R65, R64 ;  /* 0x0000004041057221 */ /* 0x000fe20000000000 */
[----:B------:R-:W-:Y:S01]  /*0480*/  FADD R61, R66, R63 ;  /* 0x0000003f423d7221 */ /* 0x000fe20000000000 */
[----:B------:R-:W-:-:S02]  /*0490*/  FFMA R48, R35, R35, R14 ;  /* 0x0000002323307223 */ /* 0x000fc4000000000e */
[----:B------:R-:W-:Y:S01]  /*04a0*/  FADD R50, R5, R60 ;  /* 0x0000003c05327221 */ /* 0x000fe20000000000 */
[----:B------:R-:W-:-:S05]  /*04b0*/  FADD R61, R61, R62 ;  /* 0x0000003e3d3d7221 */ /* 0x000fca0000000000 */
[----:B------:R-:W-:-:S04]  /*04c0*/  FMNMX3 R4, R50, R61, R48, PT ;  /* 0x0000003d32047276 */ /* 0x000fc80003800030 */
[----:B------:R-:W-:-:S13]  /*04d0*/  FSETP.GEU.AND P2, PT, R4, 9.999999682655225389e-21, PT ;  /* 0x1e3ce5080400780b */ /* 0x000fda0003f4e000 */
        /* <DEDUP_REMOVED lines=8> */
[----:B-1---5:R-:W-:Y:S05]  /*0560*/  CALL.REL.NOINC `($__internal_10_$__cuda_sm20_sqrt_rn_f32_slowpath) ;  /* 0x000000bc00847944 */ /* 0x022fea0003c00000 */
[----:B------:R-:W-:Y:S01]  /*0570*/  MOV R9, R67 ;  /* 0x0000004300097202 */ /* 0x000fe20000000f00 */
[----:B------:R-:W-:Y:S06]  /*0580*/  BRA `(.L_x_292) ;  /* 0x0000000000107947 */ /* 0x000fec0003800000 */
.L_x_291:
[----:B-1----:R-:W-:Y:S01]  /*0590*/  FMUL.FTZ R9, R48, R5 ;  /* 0x0000000530097220 */ /* 0x002fe20000410000 */
[----:B------:R-:W-:-:S03]  /*05a0*/  FMUL.FTZ R5, R5, 0.5 ;  /* 0x3f00000005057820 */ /* 0x000fc60000410000 */
[----:B------:R-:W-:-:S04]  /*05b0*/  FFMA R4, -R9, R9, R48 ;  /* 0x0000000909047223 */ /* 0x000fc80000000130 */
[----:B------:R-:W-:-:S07]  /*05c0*/  FFMA R9, R4, R5, R9 ;  /* 0x0000000504097223 */ /* 0x000fce0000000009 */
.L_x_292:
[----:B------:R-:W-:Y:S05]  /*05d0*/  BSYNC.RECONVERGENT B1 ;  /* 0x0000000000017941 */ /* 0x000fea0003800200 */
.L_x_290:
        /* <DEDUP_REMOVED lines=10> */
.L_x_294:
[----:B-1----:R-:W-:Y:S01]  /*0680*/  FMUL.FTZ R11, R50, R5 ;  /* 0x00000005320b7220 */ /* 0x002fe20000410000 */
[----:B------:R-:W-:-:S03]  /*0690*/  FMUL.FTZ R5, R5, 0.5 ;  /* 0x3f00000005057820 */ /* 0x000fc60000410000 */
[----:B------:R-:W-:-:S04]  /*06a0*/  FFMA R6, -R11, R11, R50 ;  /* 0x0000000b0b067223 */ /* 0x000fc80000000132 */
[----:B------:R-:W-:-:S07]  /*06b0*/  FFMA R6, R6, R5, R11 ;  /* 0x0000000506067223 */ /* 0x000fce000000000b */
.L_x_295:
[----:B------:R-:W-:Y:S05]  /*06c0*/  BSYNC.RECONVERGENT B1 ;  /* 0x0000000000017941 */ /* 0x000fea0003800200 */
.L_x_293:
[----:B------:R-:W-:Y:S01]  /*06d0*/  IADD3 R5, PT, PT, R61, -0xd000000, RZ ;  /* 0xf30000003d057810 */ /* 0x000fe20007ffe0ff */
[----:B------:R0:W1:Y:S01]  /*06e0*/  MUFU.RSQ R4, R61 ;  /* 0x0000003d00047308 */ /* 0x0000620000001400 */
[----:B------:R-:W-:Y:S02]  /*06f0*/  BSSY.RECONVERGENT B1, `(.L_x_296) ;  /* 0x000000c000017945 */ /* 0x000fe40003800200 */
[----:B------:R-:W-:-:S13]  /*0700*/  ISETP.GT.U32.AND P0, PT, R5, 0x727fffff, PT ;  /* 0x727fffff0500780c */ /* 0x000fda0003f04070 */
[----:B0-----:R-:W-:Y:S05]  /*0710*/  @!P0 BRA `(.L_x_297) ;  /* 0x0000000000148947 */ /* 0x001fea0003800000 */
[----:B-1----:R-:W-:Y:S02]  /*0720*/  MOV R4, R61 ;  /* 0x0000003d00047202 */ /* 0x002fe40000000f00 */
[----:B------:R-:W-:-:S07]  /*0730*/  MOV R17, 0x750 ;  /* 0x0000075000117802 */ /* 0x000fce0000000f00 */
[----:B-----5:R-:W-:Y:S05]  /*0740*/  CALL.REL.NOINC `($__internal_10_$__cuda_sm20_sqrt_rn_f32_slowpath) ;  /* 0x000000bc000c7944 */ /* 0x020fea0003c00000 */
[----:B------:R-:W-:Y:S01]  /*0750*/  MOV R10, R67 ;  /* 0x00000043000a7202 */ /* 0x000fe20000000f00 */
[----:B------:R-:W-:Y:S06]  /*0760*/  BRA `(.L_x_298) ;  /* 0x0000000000107947 */ /* 0x000fec0003800000 */
.L_x_297:
[----:B-1----:R-:W-:Y:S01]  /*0770*/  FMUL.FTZ R10, R61, R4 ;  /* 0x000000043d0a7220 */ /* 0x002fe20000410000 */
[----:B------:R-:W-:-:S03]  /*0780*/  FMUL.FTZ R4, R4, 0.5 ;  /* 0x3f00000004047820 */ /* 0x000fc60000410000 */
[----:B------:R-:W-:-:S04]  /*0790*/  FFMA R5, -R10, R10, R61 ;  /* 0x0000000a0a057223 */ /* 0x000fc8000000013d */
[----:B------:R-:W-:-:S07]  /*07a0*/  FFMA R10, R5, R4, R10 ;  /* 0x00000004050a7223 */ /* 0x000fce000000000a */
.L_x_298:
[----:B------:R-:W-:Y:S05]  /*07b0*/  BSYNC.RECONVERGENT B1 ;  /* 0x0000000000017941 */ /* 0x000fea0003800200 */
.L_x_296:
[----:B------:R-:W-:Y:S01]  /*07c0*/  IADD3 R4, PT, PT, R6, 0x1800000, RZ ;  /* 0x0180000006047810 */ /* 0x000fe20007ffe0ff */
[----:B------:R-:W-:Y:S03]  /*07d0*/  BSSY.RECONVERGENT B1, `(.L_x_299) ;  /* 0x000000d000017945 */ /* 0x000fe60003800200 */
[----:B------:R-:W-:-:S04]  /*07e0*/  LOP3.LUT R4, R4, 0x7f800000, RZ, 0xc0, !PT ;  /* 0x7f80000004047812 */ /* 0x000fc800078ec0ff */
[----:B------:R-:W-:-:S13]  /*07f0*/  ISETP.GT.U32.AND P0, PT, R4, 0x1ffffff, PT ;  /* 0x01ffffff0400780c */ /* 0x000fda0003f04070 */
[----:B------:R-:W-:Y:S05]  /*0800*/  @P0 BRA `(.L_x_300) ;  /* 0x0000000000140947 */ /* 0x000fea0003800000 */
[----:B------:R-:W-:Y:S02]  /*0810*/  MOV R5, R6 ;  /* 0x0000000600057202 */ /* 0x000fe40000000f00 */
[----:B------:R-:W-:-:S07]  /*0820*/  MOV R17, 0x840 ;  /* 0x0000084000117802 */ /* 0x000fce0000000f00 */
[----:B-----5:R-:W-:Y:S05]  /*0830*/  CALL.REL.NOINC `($__internal_9_$__cuda_sm20_rcp_rn_f32_slowpath) ;  /* 0x000000b400fc7944 */ /* 0x020fea0003c00000 */
[----:B------:R-:W-:Y:S01]  /*0840*/  MOV R4, R6 ;  /* 0x0000000600047202 */ /* 0x000fe20000000f00 */
[----:B------:R-:W-:Y:S06]  /*0850*/  BRA `(.L_x_301) ;  /* 0x0000000000107947 */ /* 0x000fec0003800000 */
.L_x_300:
[----:B------:R-:W0:Y:S02]  /*0860*/  MUFU.RCP R5, R6 ;  /* 0x0000000600057308 */ /* 0x000e240000001000 */
[----:B0-----:R-:W-:-:S04]  /*0870*/  FFMA R4, R5, R6, -1 ;  /* 0xbf80000005047423 */ /* 0x001fc80000000006 */
[----:B------:R-:W-:-:S04]  /*0880*/  FADD.FTZ R4, -R4, -RZ ;  /* 0x800000ff04047221 */ /* 0x000fc80000010100 */
[----:B------:R-:W-:-:S07]  /*0890*/  FFMA R4, R5, R4, R5 ;  /* 0x0000000405047223 */ /* 0x000fce0000000005 */
.L_x_301:
[----:B------:R-:W-:Y:S05]  /*08a0*/  BSYNC.RECONVERGENT B1 ;  /* 0x0000000000017941 */ /* 0x000fea0003800200 */
.L_x_299:
        /* <DEDUP_REMOVED lines=10> */
[----:B-----5:R-:W-:Y:S05]  /*0950*/  CALL.REL.NOINC `($__internal_9_$__cuda_sm20_rcp_rn_f32_slowpath) ;  /* 0x000000b400b47944 */ /* 0x020fea0003c00000 */
[----:B------:R-:W-:Y:S01]  /*0960*/  MOV R5, R6 ;  /* 0x0000000600057202 */ /* 0x000fe20000000f00 */
[----:B------:R-:W-:Y:S06]  /*0970*/  BRA `(.L_x_304) ;  /* 0x0000000000107947 */ /* 0x000fec0003800000 */
.L_x_303:
[----:B------:R-:W0:Y:S02]  /*0980*/  MUFU.RCP R5, R10 ;  /* 0x0000000a00057308 */ /* 0x000e240000001000 */
[----:B0-----:R-:W-:-:S04]  /*0990*/  FFMA R4, R5, R10, -1 ;  /* 0xbf80000005047423 */ /* 0x001fc8000000000a */
[----:B------:R-:W-:-:S04]  /*09a0*/  FADD.FTZ R4, -R4, -RZ ;  /* 0x800000ff04047221 */ /* 0x000fc80000010100 */
[----:B------:R-:W-:-:S07]  /*09b0*/  FFMA R5, R5, R4, R5 ;  /* 0x0000000405057223 */ /* 0x000fce0000000005 */
.L_x_304:
[----:B------:R-:W-:Y:S05]  /*09c0*/  BSYNC.RECONVERGENT B1 ;  /* 0x0000000000017941 */ /* 0x000fea0003800200 */
.L_x_302:
        /* <DEDUP_REMOVED lines=13> */
.L_x_306:
[----:B------:R-:W0:Y:S02]  /*0aa0*/  MUFU.RCP R4, R9 ;  /* 0x0000000900047308 */ /* 0x000e240000001000 */
[----:B0-----:R-:W-:-:S04]  /*0ab0*/  FFMA R5, R4, R9, -1 ;  /* 0xbf80000004057423 */ /* 0x001fc80000000009 */
[----:B------:R-:W-:-:S04]  /*0ac0*/  FADD.FTZ R5, -R5, -RZ ;  /* 0x800000ff05057221 */ /* 0x000fc80000010100 */
[----:B------:R-:W-:-:S07]  /*0ad0*/  FFMA R4, R4, R5, R4 ;  /* 0x0000000504047223 */ /* 0x000fce0000000004 */
.L_x_307:
[----:B------:R-:W-:Y:S05]  /*0ae0*/  BSYNC.RECONVERGENT B1 ;  /* 0x0000000000017941 */ /* 0x000fea0003800200 */
.L_x_305:
[-C--:B------:R-:W-:Y:S01]  /*0af0*/  FMUL R6, R35, R4.reuse ;  /* 0x0000000423067220 */ /* 0x080fe20000400000 */
[-C--:B------:R-:W-:Y:S01]  /*0b00*/  FMUL R5, R39, R4.reuse ;  /* 0x0000000427057220 */ /* 0x080fe20000400000 */
[----:B------:R-:W-:Y:S01]  /*0b10*/  FMUL R4, R34, R4 ;  /* 0x0000000422047220 */ /* 0x000fe20000400000 */
[----:B------:R-:W-:Y:S01]  /*0b20*/  BSSY.RECONVERGENT B3, `(.L_x_308) ;  /* 0x000001b000037945 */ /* 0x000fe20003800200 */
[----:B------:R-:W-:Y:S02]  /*0b30*/  FMUL R10, R19, R6 ;  /* 0x00000006130a7220 */ /* 0x000fe40000400000 */
[C---:B------:R-:W-:Y:S02]  /*0b40*/  FMUL R11, R23.reuse, R4 ;  /* 0x00000004170b7220 */ /* 0x040fe40000400000 */
[----:B------:R-:W-:Y:S01]  /*0b50*/  FFMA R14, R23, R5, -R10 ;  /* 0x00000005170e7223 */ /* 0x000fe2000000080a */
[C---:B------:R-:W-:Y:S01]  /*0b60*/  FMUL R10, R18.reuse, R37 ;  /* 0x00000025120a7220 */ /* 0x040fe20000400000 */
[C---:B------:R-:W-:Y:S01]  /*0b70*/  FMUL R5, R18.reuse, R5 ;  /* 0x0000000512057220 */ /* 0x040fe20000400000 */
[----:B------:R-:W-:Y:S01]  /*0b80*/  FFMA R11, R18, R6, -R11 ;  /* 0x00000006120b7223 */ /* 0x000fe2000000080b */
[----:B------:R-:W-:Y:S01]  /*0b90*/  FMUL R14, R37, R14 ;  /* 0x0000000e250e7220 */ /* 0x000fe20000400000 */
[C---:B------:R-:W-:Y:S01]  /*0ba0*/  FFMA R10, R19.reuse, R33, R10 ;  /* 0x00000021130a7223 */ /* 0x040fe2000000000a */
[----:B------:R-:W-:-:S02]  /*0bb0*/  FFMA R5, R19, R4, -R5 ;  /* 0x0000000413057223 */ /* 0x000fc40000000805 */
        /* <DEDUP_REMOVED lines=16> */
[----:B-----5:R-:W-:Y:S05]  /*0cc0*/  CALL.REL.NOINC `($__internal_11_$__cuda_sm3x_div_rn_noftz_f32_slowpath) ;  /* 0x000000b800087944 */ /* 0x020fea0003c00000 */
.L_x_309:
[----:B------:R-:W-:Y:S05]  /*0cd0*/  BSYNC.RECONVERGENT B3 ;  /* 0x0000000000037941 */ /* 0x000fea0003800200 */
.L_x_308:
[----:B------:R-:W-:Y:S02]  /*0ce0*/  HFMA2 R6, -RZ, RZ, 0.89990234375, 10328 ;  /* 0x3b33710bff067431 */ /* 0x000fe400000001ff */
[----:B------:R-:W-:Y:S01]  /*0cf0*/  FMUL R5, R4, R4 ;  /* 0x0000000404057220 */ /* 0x000fe20000400000 */
[C---:B------:R-:W-:Y:S01]  /*0d00*/  ISETP.GE.AND P0, PT, R83.reuse, RZ, PT ;  /* 0x000000ff5300720c */ /* 0x040fe20003f06270 */
[----:B------:R-:W0:Y:S01]  /*0d10*/  MUFU.RCP R11, R50 ;  /* 0x00000032000b7308 */ /* 0x000e220000001000 */
[C---:B------:R-:W-:Y:S01]  /*0d20*/  FSETP.NEU.AND P1, PT, |R83|.reuse, |R14|, PT ;  /* 0x4000000e5300720b */ /* 0x040fe20003f2d200 */
[----:B------:R-:W-:Y:S01]  /*0d30*/  FADD R83, |R83|, |R14| ;  /* 0x4000000e53537221 */ /* 0x000fe20000000200 */
[----:B------:R-:W-:Y:S01]  /*0d40*/  BSSY.RECONVERGENT B3, `(.L_x_310) ;  /* 0x0000023000037945 */ /* 0x000fe20003800200 */
[----:B------:R-:W-:-:S04]  /*0d50*/  FFMA R6, R5, R6, -0.015681877732276916504 ;  /* 0xbc80774805067423 */ /* 0x000fc80000000006 */
[----:B------:R-:W-:-:S04]  /*0d60*/  FFMA R6, R5, R6, 0.042200751602649688721 ;  /* 0x3d2cdab205067423 */ /* 0x000fc80000000006 */
[----:B------:R-:W-:-:S04]  /*0d70*/  FFMA R6, R5, R6, -0.074792981147766113281 ;  /* 0xbd992d1005067423 */ /* 0x000fc80000000006 */
[----:B------:R-:W-:-:S04]  /*0d80*/  FFMA R6, R5, R6, 0.10640415549278259277 ;  /* 0x3dd9ea6c05067423 */ /* 0x000fc80000000006 */
[----:B------:R-:W-:-:S04]  /*0d90*/  FFMA R6, R5, R6, -0.14207722246646881104 ;  /* 0xbe117cb105067423 */ /* 0x000fc80000000006 */
[----:B------:R-:W-:-:S04]  /*0da0*/  FFMA R6, R5, R6, 0.19993925094604492188 ;  /* 0x3e4cbce005067423 */ /* 0x000fc80000000006 */
[----:B------:R-:W-:-:S04]  /*0db0*/  FFMA R6, R5, R6, -0.33333197236061096191 ;  /* 0xbeaaaa7d05067423 */ /* 0x000fc80000000006 */
[----:B------:R-:W-:Y:S01]  /*0dc0*/  FMUL R5, R5, R6 ;  /* 0x0000000605057220 */ /* 0x000fe20000400000 */
[----:B------:R-:W-:-:S03]  /*0dd0*/  MOV R6, 0x3f6ee581 ;  /* 0x3f6ee58100067802 */ /* 0x000fc60000000f00 */
[----:B------:R-:W-:-:S04]  /*0de0*/  FFMA R5, R5, R4, R4 ;  /* 0x0000000405057223 */ /* 0x000fc80000000004 */
[C---:B------:R-:W-:Y:S01]  /*0df0*/  FFMA R4, R6.reuse, 1.6832555532455444336, -R5 ;  /* 0x3fd774eb06047823 */ /* 0x040fe20000000805 */
[----:B------:R-:W-:-:S04]  /*0e00*/  FSEL R6, R6, 1.8663789033889770508, P3 ;  /* 0x3feee58106067808 */ /* 0x000fc80001800000 */
[----:B------:R-:W-:Y:S01]  /*0e10*/  FSEL R10, R4, R5, P3 ;  /* 0x00000005040a7208 */ /* 0x000fe20001800000 */
[----:B0-----:R-:W-:Y:S01]  /*0e20*/  FFMA R4, -R50, R11, 1 ;  /* 0x3f80000032047423 */ /* 0x001fe2000000010b */
[----:B------:R-:W-:Y:S02]  /*0e30*/  FSEL R5, R5, -R5, P3 ;  /* 0x8000000505057208 */ /* 0x000fe40001800000 */
[----:B------:R-:W-:Y:S01]  /*0e40*/  FSETP.NEU.AND P3, PT, R18, RZ, PT ;  /* 0x000000ff1200720b */ /* 0x000fe20003f6d000 */
[----:B------:R-:W-:Y:S02]  /*0e50*/  FFMA R4, R11, R4, R11 ;  /* 0x000000040b047223 */ /* 0x000fe4000000000b */
[----:B------:R-:W-:Y:S01]  /*0e60*/  @!P0 FFMA R10, R6, 1.6832555532455444336, R5 ;  /* 0x3fd774eb060a8823 */ /* 0x000fe20000000005 */
[----:B------:R-:W-:-:S05]  /*0e70*/  HFMA2 R5, -RZ, RZ, 2.04296875, -15.78125 ;  /* 0x4016cbe4ff057431 */ /* 0x000fca00000001ff */
[----:B------:R-:W-:Y:S01]  /*0e80*/  @!P1 FSEL R10, R5, 0.78539818525314331055, !P0 ;  /* 0x3f490fdb050a9808 */ /* 0x000fe20004000000 */
[----:B------:R-:W0:Y:S01]  /*0e90*/  FCHK P1, R9, R50 ;  /* 0x0000003209007302 */ /* 0x000e220000020000 */
[----:B------:R-:W-:Y:S02]  /*0ea0*/  FFMA R5, R4, R9, RZ ;  /* 0x0000000904057223 */ /* 0x000fe400000000ff */
[----:B------:R-:W-:Y:S02]  /*0eb0*/  @!P3 FSEL R10, RZ, 3.1415927410125732422, P0 ;  /* 0x40490fdbff0ab808 */ /* 0x000fe40000000000 */
[----:B------:R-:W-:Y:S01]  /*0ec0*/  FSETP.NAN.AND P0, PT, R83, R83, PT ;  /* 0x000000535300720b */ /* 0x000fe20003f08000 */
[----:B------:R-:W-:Y:S01]  /*0ed0*/  FFMA R6, -R50, R5, R9 ;  /* 0x0000000532067223 */ /* 0x000fe20000000109 */
[----:B------:R-:W-:-:S03]  /*0ee0*/  LOP3.LUT R10, R10, 0x80000000, R14, 0xb8, !PT ;  /* 0x800000000a0a7812 */ /* 0x000fc600078eb80e */
[----:B------:R-:W-:Y:S01]  /*0ef0*/  FFMA R6, R4, R6, R5 ;  /* 0x0000000604067223 */ /* 0x000fe20000000005 */
[----:B------:R-:W-:Y:S01]  /*0f00*/  FSEL R83, R83, R10, P0 ;  /* 0x0000000a53537208 */ /* 0x000fe20000000000 */
[----:B0-----:R-:W-:Y:S06]  /*0f10*/  @!P1 BRA `(.L_x_311) ;  /* 0x0000000000149947 */ /* 0x001fec0003800000 */
[----:B------:R-:W-:Y:S02]  /*0f20*/  MOV R19, R9 ;  /* 0x0000000900137202 */ /* 0x000fe40000000f00 */
[----:B------:R-:W-:Y:S02]  /*0f30*/  MOV R4, R50 ;  /* 0x0000003200047202 */ /* 0x000fe40000000f00 */
[----:B------:R-:W-:-:S07]  /*0f40*/  MOV R22, 0xf60 ;  /* 0x00000f6000167802 */ /* 0x000fce0000000f00 */
[----:B-----5:R-:W-:Y:S05]  /*0f50*/  CALL.REL.NOINC `($__internal_11_$__cuda_sm3x_div_rn_noftz_f32_slowpath) ;  /* 0x000000b400647944 */ /* 0x020fea0003c00000 */
[----:B------:R-:W-:-:S07]  /*0f60*/  MOV R6, R4 ;  /* 0x0000000400067202 */ /* 0x000fce0000000f00 */
.L_x_311:
[----:B------:R-:W-:Y:S05]  /*0f70*/  BSYNC.RECONVERGENT B3 ;  /* 0x0000000000037941 */ /* 0x000fea0003800200 */
.L_x_310:
        /* <DEDUP_REMOVED lines=15> */
[----:B-----5:R-:W-:Y:S05]  /*1070*/  CALL.REL.NOINC `($__internal_11_$__cuda_sm3x_div_rn_noftz_f32_slowpath) ;  /* 0x000000b4001c7944 */ /* 0x020fea0003c00000 */
.L_x_313:
[----:B------:R-:W-:Y:S05]  /*1080*/  BSYNC.RECONVERGENT B3 ;  /* 0x0000000000037941 */ /* 0x000fea0003800200 */
.L_x_312:
[----:B------:R-:W0:Y:S01]  /*1090*/  MUFU.RCP R5, R48 ;  /* 0x0000003000057308 */ /* 0x000e220000001000 */
[----:B------:R-:W-:Y:S01]  /*10a0*/  FMUL R6, R12, R34 ;  /* 0x000000220c067220 */ /* 0x000fe20000400000 */
[----:B------:R-:W-:Y:S01]  /*10b0*/  BSSY.RECONVERGENT B3, `(.L_x_314) ;  /* 0x0000014000037945 */ /* 0x000fe20003800200 */
[-C--:B------:R-:W-:Y:S01]  /*10c0*/  FMUL R130, R106, R4.reuse ;  /* 0x000000046a827220 */ /* 0x080fe20000400000 */
[-C--:B------:R-:W-:Y:S01]  /*10d0*/  FMUL R131, R27, R4.reuse ;  /* 0x000000041b837220 */ /* 0x080fe20000400000 */
[----:B------:R-:W-:Y:S01]  /*10e0*/  FFMA R6, R21, R39, R6 ;  /* 0x0000002715067223 */ /* 0x000fe20000000006 */
[----:B------:R-:W-:-:S03]  /*10f0*/  FMUL R132, R86, R4 ;  /* 0x0000000456847220 */ /* 0x000fc60000400000 */
[----:B------:R-:W-:Y:S01]  /*1100*/  FFMA R19, R13, R35, R6 ;  /* 0x000000230d137223 */ /* 0x000fe20000000006 */
[----:B------:R-:W-:-:S03]  /*1110*/  FMUL R6, R34, R7 ;  /* 0x0000000722067220 */ /* 0x000fc60000400000 */
[----:B------:R-:W1:Y:S01]  /*1120*/  FCHK P0, R19, R48 ;  /* 0x0000003013007302 */ /* 0x000e620000000000 */
[----:B------:R-:W-:Y:S01]  /*1130*/  FFMA R6, R39, R16, R6 ;  /* 0x0000001027067223 */ /* 0x000fe20000000006 */
[----:B0-----:R-:W-:-:S04]  /*1140*/  FFMA R10, -R48, R5, 1 ;  /* 0x3f800000300a7423 */ /* 0x001fc80000000105 */
[----:B------:R-:W-:-:S04]  /*1150*/  FFMA R10, R5, R10, R5 ;  /* 0x0000000a050a7223 */ /* 0x000fc80000000005 */
[----:B------:R-:W-:-:S04]  /*1160*/  FFMA R5, R19, R10, RZ ;  /* 0x0000000a13057223 */ /* 0x000fc800000000ff */
[----:B------:R-:W-:-:S04]  /*1170*/  FFMA R9, -R48, R5, R19 ;  /* 0x0000000530097223 */ /* 0x000fc80000000113 */
[----:B------:R-:W-:Y:S01]  /*1180*/  FFMA R10, R10, R9, R5 ;  /* 0x000000090a0a7223 */ /* 0x000fe20000000005 */
[----:B------:R-:W-:Y:S01]  /*1190*/  FFMA R5, R35, R8, R6 ;  /* 0x0000000823057223 */ /* 0x000fe20000000006 */
[----:B-1----:R-:W-:Y:S06]  /*11a0*/  @!P0 BRA `(.L_x_315) ;  /* 0x0000000000108947 */ /* 0x002fec0003800000 */
[----:B------:R-:W-:Y:S02]  /*11b0*/  MOV R4, R48 ;  /* 0x0000003000047202 */ /* 0x000fe40000000f00 */
[----:B------:R-:W-:-:S07]  /*11c0*/  MOV R22, 0x11e0 ;  /* 0x000011e000167802 */ /* 0x000fce0000000f00 */
[----:B-----5:R-:W-:Y:S05]  /*11d0*/  CALL.REL.NOINC `($__internal_11_$__cuda_sm3x_div_rn_noftz_f32_slowpath) ;  /* 0x000000b000c47944 */ /* 0x020fea0003c00000 */
[----:B------:R-:W-:-:S07]  /*11e0*/  MOV R10, R4 ;  /* 0x00000004000a7202 */ /* 0x000fce0000000f00 */
.L_x_315:
[----:B------:R-:W-:Y:S05]  /*11f0*/  BSYNC.RECONVERGENT B3 ;  /* 0x0000000000037941 */ /* 0x000fea0003800200 */
.L_x_314:
        /* <DEDUP_REMOVED lines=12> */
[----:B-----5:R-:W-:Y:S05]  /*12c0*/  CALL.REL.NOINC `($__internal_11_$__cuda_sm3x_div_rn_noftz_f32_slowpath) ;  /* 0x000000b000887944 */ /* 0x020fea0003c00000 */
.L_x_317:
[----:B------:R-:W-:Y:S05]  /*12d0*/  BSYNC.RECONVERGENT B3 ;  /* 0x0000000000037941 */ /* 0x000fea0003800200 */
.L_x_316:
        /* <DEDUP_REMOVED lines=14> */
.L_x_289:
[----:B------:R-:W-:Y:S05]  /*13c0*/  BSYNC.RECONVERGENT B0 ;  /* 0x0000000000007941 */ /* 0x000fea0003800200 */
.L_x_288:
        /* <DEDUP_REMOVED lines=44> */
[----:B------:R-:W-:Y:S02]  /*1690*/  MOV R4, R48 ;  /* 0x0000003000047202 */ /* 0x000fe40000000f00 */
[----:B------:R-:W-:-:S07]  /*16a0*/  MOV R17, 0x16c0 ;  /* 0x000016c000117802 */ /* 0x000fce0000000f00 */
[----:B0-2--5:R-:W-:Y:S05]  /*16b0*/  CALL.REL.NOINC `($__internal_10_$__cuda_sm20_sqrt_rn_f32_slowpath) ;  /* 0x000000ac00307944 */ /* 0x025fea0003c00000 */
[----:B------:R-:W-:Y:S05]  /*16c0*/  BRA `(.L_x_322) ;  /* 0x0000000000107947 */ /* 0x000fea0003800000 */
.L_x_321:
[----:B--2---:R-:W-:Y:S01]  /*16d0*/  FMUL.FTZ R67, R48, R5 ;  /* 0x0000000530437220 */ /* 0x004fe20000410000 */
[----:B------:R-:W-:-:S03]  /*16e0*/  FMUL.FTZ R5, R5, 0.5 ;  /* 0x3f00000005057820 */ /* 0x000fc60000410000 */
[----:B------:R-:W-:-:S04]  /*16f0*/  FFMA R4, -R67, R67, R48 ;  /* 0x0000004343047223 */ /* 0x000fc80000000130 */
[----:B------:R-:W-:-:S07]  /*1700*/  FFMA R67, R4, R5, R67 ;  /* 0x0000000504437223 */ /* 0x000fce0000000043 */
.L_x_322:
[----:B------:R-:W-:Y:S05]  /*1710*/  BSYNC.RECONVERGENT B1 ;  /* 0x0000000000017941 */ /* 0x000fea0003800200 */
.L_x_320:
[C---:B------:R-:W-:Y:S01]  /*1720*/  FADD R20, -R12.reuse, -RZ ;  /* 0x800000ff0c147221 */ /* 0x040fe20000000100 */
[----:B------:R-:W-:Y:S01]  /*1730*/  CS2R R22, SRZ ;  /* 0x0000000000167805 */ /* 0x000fe2000001ff00 */
[----:B------:R-:W-:Y:S02]  /*1740*/  HFMA2 R57, -RZ, RZ, -0.0 , 0 ;  /* 0x80000000ff397431 */ /* 0x000fe400000001ff */
[----:B------:R-:W-:Y:S01]  /*1750*/  FADD R56, -R13, -R35 ;  /* 0x800000230d387221 */ /* 0x000fe20000000100 */
[----:B------:R-:W-:Y:S02]  /*1760*/  HFMA2 R41, -RZ, RZ, -0.0 , 0 ;  /* 0x80000000ff297431 */ /* 0x000fe400000001ff */
[----:B------:R-:W-:Y:S01]  /*1770*/  FADD R58, R21, R39 ;  /* 0x00000027153a7221 */ /* 0x000fe20000000000 */
[----:B------:R-:W-:Y:S01]  /*1780*/  HFMA2 R46, -RZ, RZ, 0, 0 ;  /* 0x00000000ff2e7431 */ /* 0x000fe200000001ff */
[----:B------:R1:W-:Y:S01]  /*1790*/  STL.128 [R1+0x180], R20 ;  /* 0x0001801401007387 */ /* 0x0003e20000100c00 */
        /* <DEDUP_REMOVED lines=8> */
[C---:B------:R-:W-:Y:S01]  /*1820*/  FADD R38, -R34.reuse, -RZ ;  /* 0x800000ff22267221 */ /* 0x040fe20000000100 */
[C---:B------:R-:W-:Y:S01]  /*1830*/  FADD R33, -R35.reuse, -RZ ;  /* 0x800000ff23217221 */ /* 0x040fe20000000100 */
[----:B------:R2:W-:Y:S01]  /*1840*/  STL.128 [R1+0x150], R56 ;  /* 0x0001503801007387 */ /* 0x0005e20000100c00 */
[----:B------:R-:W-:Y:S01]  /*1850*/  FADD R52, -R34, -R7 ;  /* 0x8000000722347221 */ /* 0x000fe20000000100 */
[----:B------:R-:W-:Y:S01]  /*1860*/  FADD R53, -R35, -R8 ;  /* 0x8000000823357221 */ /* 0x000fe20000000100 */
[----:B------:R-:W-:Y:S01]  /*1870*/  FADD R55, R39, R16 ;  /* 0x0000001027377221 */ /* 0x000fe20000000000 */
[----:B------:R3:W-:Y:S01]  /*1880*/  STL.128 [R1+0x140], R40 ;  /* 0x0001402801007387 */ /* 0x0007e20000100c00 */
[----:B-1----:R-:W1:Y:S01]  /*1890*/  MUFU.RCP R20, R50 ;  /* 0x0000003200147308 */ /* 0x002e620000001000 */
[----:B------:R-:W-:Y:S01]  /*18a0*/  MOV R54, 0x80000000 ;  /* 0x8000000000367802 */ /* 0x000fe20000000f00 */
[----:B------:R-:W-:Y:S01]  /*18b0*/  FADD R6, -R8, -RZ ;  /* 0x800000ff08067221 */ /* 0x000fe20000000100 */
[----:B------:R4:W-:Y:S01]  /*18c0*/  STL.128 [R1+0x160], R44 ;  /* 0x0001602c01007387 */ /* 0x0009e20000100c00 */
[----:B------:R-:W-:-:S02]  /*18d0*/  MOV R36, RZ ;  /* 0x000000ff00247202 */ /* 0x000fc40000000f00 */
[----:B------:R-:W-:Y:S02]  /*18e0*/  CS2R R4, SRZ ;  /* 0x0000000000047805 */ /* 0x000fe4000001ff00 */
[----:B------:R-:W-:Y:S01]  /*18f0*/  MOV R32, RZ ;  /* 0x000000ff00207202 */ /* 0x000fe20000000f00 */
[----:B------:R-:W-:Y:S01]  /*1900*/  STL.128 [R1+0x200], R52 ;  /* 0x0002003401007387 */ /* 0x000fe20000100c00 */
[----:B------:R-:W0:Y:S01]  /*1910*/  FCHK P0, R67, R50 ;  /* 0x0000003243007302 */ /* 0x000e220000000000 */
[----:B------:R-:W-:Y:S02]  /*1920*/  HFMA2 R9, -RZ, RZ, 0, 0 ;  /* 0x00000000ff097431 */ /* 0x000fe400000001ff */
[----:B------:R-:W-:Y:S01]  /*1930*/  FADD R10, -R16, -RZ ;  /* 0x800000ff100a7221 */ /* 0x000fe20000000100 */
[----:B--2---:R-:W-:Y:S02]  /*1940*/  HFMA2 R58, -RZ, RZ, -0.0 , 0 ;  /* 0x80000000ff3a7431 */ /* 0x004fe400000001ff */
[----:B------:R-:W-:Y:S01]  /*1950*/  FADD R56, R34, R7 ;  /* 0x0000000722387221 */ /* 0x000fe20000000000 */
[----:B------:R-:W-:Y:S01]  /*1960*/  FADD R57, -R39, -R16 ;  /* 0x8000001027397221 */ /* 0x000fe20000000100 */
[----:B------:R-:W-:Y:S01]  /*1970*/  MOV R59, RZ ;  /* 0x000000ff003b7202 */ /* 0x000fe20000000f00 */
[----:B---3--:R-:W-:Y:S01]  /*1980*/  HFMA2 R43, -RZ, RZ, 0, 0 ;  /* 0x00000000ff2b7431 */ /* 0x008fe200000001ff */
[----:B------:R-:W-:Y:S01]  /*1990*/  MOV R41, R34 ;  /* 0x0000002200297202 */ /* 0x000fe20000000f00 */
[----:B------:R-:W-:Y:S01]  /*19a0*/  STL.128 [R1+0x130], R36 ;  /* 0x0001302401007387 */ /* 0x000fe20000100c00 */
[----:B------:R-:W-:Y:S01]  /*19b0*/  MOV R42, R35 ;  /* 0x00000023002a7202 */ /* 0x000fe20000000f00 */
[----:B----4-:R-:W-:Y:S01]  /*19c0*/  HFMA2 R47, -RZ, RZ, 0, 0 ;  /* 0x00000000ff2f7431 */ /* 0x010fe200000001ff */
[----:B------:R-:W-:Y:S01]  /*19d0*/  MOV R46, R39 ;  /* 0x00000027002e7202 */ /* 0x000fe20000000f00 */
[----:B------:R-:W-:Y:S01]  /*19e0*/  STL.128 [R1+0x210], R56 ;  /* 0x0002103801007387 */ /* 0x000fe20000100c00 */
[----:B------:R-:W-:Y:S01]  /*19f0*/  MOV R44, R37 ;  /* 0x00000025002c7202 */ /* 0x000fe20000000f00 */
[----:B------:R-:W-:Y:S01]  /*1a00*/  HFMA2 R18, -RZ, RZ, -0.0 , 0 ;  /* 0x80000000ff127431 */ /* 0x000fe200000001ff */
[----:B------:R-:W-:Y:S01]  /*1a10*/  MOV R40, R33 ;  /* 0x0000002100287202 */ /* 0x000fe20000000f00 */
[----:B------:R-:W-:Y:S01]  /*1a20*/  STL.128 [R1+0x120], R32 ;  /* 0x0001202001007387 */ /* 0x000fe20000100c00 */
[----:B------:R-:W-:Y:S01]  /*1a30*/  MOV R45, R38 ;  /* 0x00000026002d7202 */ /* 0x000fe20000000f00 */
[----:B------:R-:W-:-:S02]  /*1a40*/  HFMA2 R14, -RZ, RZ, 0, 0 ;  /* 0x00000000ff0e7431 */ /* 0x000fc400000001ff */
[----:B------:R-:W-:Y:S01]  /*1a50*/  FADD R11, -R7, -RZ ;  /* 0x800000ff070b7221 */ /* 0x000fe20000000100 */
[----:B------:R-:W-:Y:S01]  /*1a60*/  STL.128 [R1+0x220], R40 ;  /* 0x0002202801007387 */ /* 0x000fe20000100c00 */
[----:B------:R-:W-:Y:S01]  /*1a70*/  FADD R19, R35, R8 ;  /* 0x0000000823137221 */ /* 0x000fe20000000000 */
[----:B------:R-:W-:Y:S01]  /*1a80*/  MOV R17, RZ ;  /* 0x000000ff00117202 */ /* 0x000fe20000000f00 */
[----:B------:R-:W-:Y:S01]  /*1a90*/  FADD R15, -R21, -RZ ;  /* 0x800000ff150f7221 */ /* 0x000fe20000000100 */
[----:B------:R-:W-:Y:S01]  /*1aa0*/  STL.128 [R1+0x230], R44 ;  /* 0x0002302c01007387 */ /* 0x000fe20000100c00 */
[----:B------:R-:W-:Y:S03]  /*1ab0*/  BSSY.RECONVERGENT B3, `(.L_x_323) ;  /* 0x000001a000037945 */ /* 0x000fe60003800200 */
[----:B------:R-:W-:Y:S04]  /*1ac0*/  STL.128 [R1+0x190], RZ ;  /* 0x000190ff01007387 */ /* 0x000fe80000100c00 */
[----:B------:R-:W-:Y:S04]  /*1ad0*/  STL.128 [R1+0x1a0], RZ ;  /* 0x0001a0ff01007387 */ /* 0x000fe80000100c00 */
[----:B------:R-:W-:Y:S04]  /*1ae0*/  STL.128 [R1+0x1b0], RZ ;  /* 0x0001b0ff01007387 */ /* 0x000fe80000100c00 */
[----:B------:R-:W-:Y:S04]  /*1af0*/  STL.128 [R1+0x1c0], RZ ;  /* 0x0001c0ff01007387 */ /* 0x000fe80000100c00 */
[----:B------:R1:W-:Y:S04]  /*1b00*/  STL.128 [R1+0x1d0], R4 ;  /* 0x0001d00401007387 */ /* 0x0003e80000100c00 */
[----:B------:R2:W-:Y:S04]  /*1b10*/  STL.128 [R1+0x1e0], R8 ;  /* 0x0001e00801007387 */ /* 0x0005e80000100c00 */
[----:B------:R3:W-:Y:S04]  /*1b20*/  STL.128 [R1+0x1f0], R16 ;  /* 0x0001f01001007387 */ /* 0x0007e80000100c00 */
[----:B------:R4:W-:Y:S01]  /*1b30*/  STL.128 [R1+0x170], R12 ;  /* 0x0001700c01007387 */ /* 0x0009e20000100c00 */
[----:B-1----:R-:W-:Y:S01]  /*1b40*/  FFMA R5, -R50, R20, 1 ;  /* 0x3f80000032057423 */ /* 0x002fe20000000114 */
[----:B------:R-:W-:-:S03]  /*1b50*/  FMUL R6, R51, R49 ;  /* 0x0000003133067220 */ /* 0x000fc60000400000 */
[----:B------:R-:W-:Y:S01]  /*1b60*/  FFMA R20, R20, R5, R20 ;  /* 0x0000000514147223 */ /* 0x000fe20000000014 */
[----:B--2---:R-:W-:-:S03]  /*1b70*/  FMUL R10, R51, R31 ;  /* 0x0000001f330a7220 */ /* 0x004fc60000400000 */
[----:B------:R-:W-:Y:S01]  /*1b80*/  FFMA R90, R20, R67, RZ ;  /* 0x00000043145a7223 */ /* 0x000fe200000000ff */
[----:B---3--:R-:W-:-:S03]  /*1b90*/  FMUL R18, R27, R86 ;  /* 0x000000561b127220 */ /* 0x008fc60000400000 */
[----:B------:R-:W-:Y:S01]  /*1ba0*/  FFMA R5, -R50, R90, R67 ;  /* 0x0000005a32057223 */ /* 0x000fe20000000143 */
[C---:B----4-:R-:W-:Y:S01]  /*1bb0*/  FMUL R14, R106.reuse, R27 ;  /* 0x0000001b6a0e7220 */ /* 0x050fe20000400000 */
[----:B------:R-:W-:Y:S02]  /*1bc0*/  FMUL R15, R106, R86 ;  /* 0x000000566a0f7220 */ /* 0x000fe40000400000 */
[----:B------:R-:W-:Y:S01]  /*1bd0*/  FFMA R90, R20, R5, R90 ;  /* 0x00000005145a7223 */ /* 0x000fe2000000005a */
[----:B------:R-:W-:Y:S01]  /*1be0*/  FMUL R20, R49, R31 ;  /* 0x0000001f31147220 */ /* 0x000fe20000400000 */
[----:B0-----:R-:W-:Y:S06]  /*1bf0*/  @!P0 BRA `(.L_x_324) ;  /* 0x0000000000148947 */ /* 0x001fec0003800000 */
[----:B------:R-:W-:Y:S02]  /*1c00*/  MOV R19, R67 ;  /* 0x0000004300137202 */ /* 0x000fe40000000f00 */
[----:B------:R-:W-:Y:S02]  /*1c10*/  MOV R4, R50 ;  /* 0x0000003200047202 */ /* 0x000fe40000000f00 */
[----:B------:R-:W-:-:S07]  /*1c20*/  MOV R22, 0x1c40 ;  /* 0x00001c4000167802 */ /* 0x000fce0000000f00 */
[----:B-----5:R-:W-:Y:S05]  /*1c30*/  CALL.REL.NOINC `($__internal_11_$__cuda_sm3x_div_rn_noftz_f32_slowpath) ;  /* 0x000000a8002c7944 */ /* 0x020fea0003c00000 */
[----:B------:R-:W-:-:S07]  /*1c40*/  MOV R90, R4 ;  /* 0x00000004005a7202 */ /* 0x000fce0000000f00 */
.L_x_324:
[----:B------:R-:W-:Y:S05]  /*1c50*/  BSYNC.RECONVERGENT B3 ;  /* 0x0000000000037941 */ /* 0x000fea0003800200 */
.L_x_323:
        /* <DEDUP_REMOVED lines=13> */
[----:B------:R-:W-:-:S07]  /*1d30*/  MOV R33, R4 ;  /* 0x0000000400217202 */ /* 0x000fce0000000f00 */
.L_x_326:
[----:B------:R-:W-:Y:S05]  /*1d40*/  BSYNC.RECONVERGENT B3 ;  /* 0x0000000000037941 */ /* 0x000fea0003800200 */
.L_x_325:
[----:B------:R-:W0:Y:S01]  /*1d50*/  MUFU.RCP R4, R67 ;  /* 0x0000004300047308 */ /* 0x000e220000001000 */
[----:B------:R-:W-:Y:S01]  /*1d60*/  FMUL R32, R12, R34 ;  /* 0x000000220c207220 */ /* 0x000fe20000400000 */
[----:B------:R-:W-:Y:S01]  /*1d70*/  FMUL R36, R34, R7 ;  /* 0x0000000722247220 */ /* 0x000fe20000400000 */
[----:B------:R-:W-:Y:S02]  /*1d80*/  BSSY.RECONVERGENT B3, `(.L_x_327) ;  /* 0x0000011000037945 */ /* 0x000fe40003800200 */
[----:B------:R-:W-:Y:S01]  /*1d90*/  FFMA R32, R21, R39, R32 ;  /* 0x0000002715207223 */ /* 0x000fe20000000020 */
[----:B------:R-:W-:Y:S02]  /*1da0*/  FFMA R36, R39, R16, R36 ;  /* 0x0000001027247223 */ /* 0x000fe40000000024 */
[----:B------:R-:W1:Y:S01]  /*1db0*/  FCHK P0, -R39, R67 ;  /* 0x0000004327007302 */ /* 0x000e620000000100 */
[----:B------:R-:W-:Y:S01]  /*1dc0*/  FFMA R9, R13, R35, R32 ;  /* 0x000000230d097223 */ /* 0x000fe20000000020 */
[----:B0-----:R-:W-:-:S04]  /*1dd0*/  FFMA R5, R4, -R67, 1 ;  /* 0x3f80000004057423 */ /* 0x001fc80000000843 */
[----:B------:R-:W-:Y:S01]  /*1de0*/  FFMA R4, R4, R5, R4 ;  /* 0x0000000504047223 */ /* 0x000fe20000000004 */
[----:B------:R-:W-:-:S03]  /*1df0*/  FFMA R5, R35, R8, R36 ;  /* 0x0000000823057223 */ /* 0x000fc60000000024 */
[----:B------:R-:W-:-:S04]  /*1e00*/  FFMA R22, -R39, R4, RZ ;  /* 0x0000000427167223 */ /* 0x000fc800000001ff */
[----:B------:R-:W-:-:S04]  /*1e10*/  FFMA R43, R22, -R67, -R39 ;  /* 0x80000043162b7223 */ /* 0x000fc80000000827 */
[----:B------:R-:W-:Y:S01]  /*1e20*/  FFMA R43, R4, R43, R22 ;  /* 0x0000002b042b7223 */ /* 0x000fe20000000016 */
[----:B-1----:R-:W-:Y:S06]  /*1e30*/  @!P0 BRA `(.L_x_328) ;  /* 0x0000000000148947 */ /* 0x002fec0003800000 */
[----:B------:R-:W-:Y:S01]  /*1e40*/  FADD R19, -R39, -RZ ;  /* 0x800000ff27137221 */ /* 0x000fe20000000100 */
[----:B------:R-:W-:Y:S02]  /*1e50*/  MOV R4, R67 ;  /* 0x0000004300047202 */ /* 0x000fe40000000f00 */
[----:B------:R-:W-:-:S07]  /*1e60*/  MOV R22, 0x1e80 ;  /* 0x00001e8000167802 */ /* 0x000fce0000000f00 */
[----:B-----5:R-:W-:Y:S05]  /*1e70*/  CALL.REL.NOINC `($__internal_11_$__cuda_sm3x_div_rn_noftz_f32_slowpath) ;  /* 0x000000a4009c7944 */ /* 0x020fea0003c00000 */
[----:B------:R-:W-:-:S07]  /*1e80*/  MOV R43, R4 ;  /* 0x00000004002b7202 */ /* 0x000fce0000000f00 */
.L_x_328:
[----:B------:R-:W-:Y:S05]  /*1e90*/  BSYNC.RECONVERGENT B3 ;  /* 0x0000000000037941 */ /* 0x000fea0003800200 */
.L_x_327:
        /* <DEDUP_REMOVED lines=12> */
[----:B-----5:R-:W-:Y:S05]  /*1f60*/  CALL.REL.NOINC `($__internal_11_$__cuda_sm3x_div_rn_noftz_f32_slowpath) ;  /* 0x000000a400607944 */ /* 0x020fea0003c00000 */
[----:B------:R-:W-:-:S07]  /*1f70*/  MOV R46, R4 ;  /* 0x00000004002e7202 */ /* 0x000fce0000000f00 */
.L_x_330:
[----:B------:R-:W-:Y:S05]  /*1f80*/  BSYNC.RECONVERGENT B3 ;  /* 0x0000000000037941 */ /* 0x000fea0003800200 */
.L_x_329:
        /* <DEDUP_REMOVED lines=14> */
.L_x_332:
[----:B------:R-:W-:Y:S05]  /*2070*/  BSYNC.RECONVERGENT B3 ;  /* 0x0000000000037941 */ /* 0x000fea0003800200 */
.L_x_331:
        /* <DEDUP_REMOVED lines=14> */
.L_x_334:
[----:B------:R-:W-:Y:S05]  /*2160*/  BSYNC.RECONVERGENT B3 ;  /* 0x0000000000037941 */ /* 0x000fea0003800200 */
.L_x_333:
        /* <DEDUP_REMOVED lines=15> */
[----:B-----5:R-:W-:Y:S05]  /*2260*/  CALL.REL.NOINC `($__internal_11_$__cuda_sm3x_div_rn_noftz_f32_slowpath) ;  /* 0x000000a000a07944 */ /* 0x020fea0003c00000 */
[----:B------:R-:W-:-:S07]  /*2270*/  MOV R45, R4 ;  /* 0x00000004002d7202 */ /* 0x000fce0000000f00 */
.L_x_336:
[----:B------:R-:W-:Y:S05]  /*2280*/  BSYNC.RECONVERGENT B3 ;  /* 0x0000000000037941 */ /* 0x000fea0003800200 */
.L_x_335:
        /* <DEDUP_REMOVED lines=13> */
[----:B-----5:R-:W-:Y:S05]  /*2360*/  CALL.REL.NOINC `($__internal_11_$__cuda_sm3x_div_rn_noftz_f32_slowpath) ;  /* 0x000000a000607944 */ /* 0x020fea0003c00000 */
[----:B------:R-:W-:-:S07]  /*2370*/  MOV R40, R4 ;  /* 0x0000000400287202 */ /* 0x000fce0000000f00 */
.L_x_338:
[----:B------:R-:W-:Y:S05]  /*2380*/  BSYNC.RECONVERGENT B3 ;  /* 0x0000000000037941 */ /* 0x000fea0003800200 */
.L_x_337:
[----:B------:R-:W0:Y:S01]  /*2390*/  MUFU.RCP R11, R50 ;  /* 0x00000032000b7308 */ /* 0x000e220000001000 */
[----:B------:R-:W-:Y:S01]  /*23a0*/  HFMA2 R41, -RZ, RZ, 0, 0 ;  /* 0x00000000ff297431 */ /* 0x000fe200000001ff */
[----:B------:R-:W-:Y:S01]  /*23b0*/  CS2R R42, SRZ ;  /* 0x00000000002a7805 */ /* 0x000fe2000001ff00 */
[----:B------:R-:W-:Y:S01]  /*23c0*/  FADD R19, R65, R65 ;  /* 0x0000004141137221 */ /* 0x000fe20000000000 */
        /* <DEDUP_REMOVED lines=11> */
[----:B-----5:R-:W-:Y:S05]  /*2480*/  CALL.REL.NOINC `($__internal_11_$__cuda_sm3x_div_rn_noftz_f32_slowpath) ;  /* 0x000000a000187944 */ /* 0x020fea0003c00000 */
.L_x_340:
[----:B------:R-:W-:Y:S05]  /*2490*/  BSYNC.RECONVERGENT B3 ;  /* 0x0000000000037941 */ /* 0x000fea0003800200 */
.L_x_339:
        /* <DEDUP_REMOVED lines=14> */
[----:B------:R-:W-:-:S07]  /*2580*/  MOV R11, R4 ;  /* 0x00000004000b7202 */ /* 0x000fce0000000f00 */
.L_x_342:
[----:B------:R-:W-:Y:S05]  /*2590*/  BSYNC.RECONVERGENT B3 ;  /* 0x0000000000037941 */ /* 0x000fea0003800200 */
.L_x_341:
        /* <DEDUP_REMOVED lines=15> */
.L_x_344:
[----:B------:R-:W-:Y:S05]  /*2690*/  BSYNC.RECONVERGENT B3 ;  /* 0x0000000000037941 */ /* 0x000fea0003800200 */
.L_x_343:
[----:B------:R-:W0:Y:S01]  /*26a0*/  MUFU.RCP R4, R61 ;  /* 0x0000003d00047308 */ /* 0x000e220000001000 */
[----:B------:R-:W-:Y:S01]  /*26b0*/  FADD R19, R66, R66 ;  /* 0x0000004242137221 */ /* 0x000fe20000000000 */
        /* <DEDUP_REMOVED lines=13> */
.L_x_346:
[----:B------:R-:W-:Y:S05]  /*2790*/  BSYNC.RECONVERGENT B3 ;  /* 0x0000000000037941 */ /* 0x000fea0003800200 */
.L_x_345:
        /* <DEDUP_REMOVED lines=15> */
.L_x_348:
[----:B------:R-:W-:Y:S05]  /*2890*/  BSYNC.RECONVERGENT B3 ;  /* 0x0000000000037941 */ /* 0x000fea0003800200 */
.L_x_347:
        /* <DEDUP_REMOVED lines=15> */
.L_x_350:
[----:B------:R-:W-:Y:S05]  /*2990*/  BSYNC.RECONVERGENT B3 ;  /* 0x0000000000037941 */ /* 0x000fea0003800200 */
.L_x_349:
        /* <DEDUP_REMOVED lines=15> */
.L_x_352:
[----:B------:R-:W-:Y:S05]  /*2a90*/  BSYNC.RECONVERGENT B3 ;  /* 0x0000000000037941 */ /* 0x000fea0003800200 */
.L_x_351:
        /* <DEDUP_REMOVED lines=15> */
.L_x_354:
[----:B------:R-:W-:Y:S05]  /*2b90*/  BSYNC.RECONVERGENT B3 ;  /* 0x0000000000037941 */ /* 0x000fea0003800200 */
.L_x_353:
        /* <DEDUP_REMOVED lines=15> */
.L_x_356:
[----:B------:R-:W-:Y:S05]  /*2c90*/  BSYNC.RECONVERGENT B3 ;  /* 0x0000000000037941 */ /* 0x000fea0003800200 */
.L_x_355:
        /* <DEDUP_REMOVED lines=15> */
.L_x_358:
[----:B------:R-:W-:Y:S05]  /*2d90*/  BSYNC.RECONVERGENT B3 ;  /* 0x0000000000037941 */ /* 0x000fea0003800200 */
.L_x_357:
        /* <DEDUP_REMOVED lines=15> */
.L_x_360:
[----:B------:R-:W-:Y:S05]  /*2e90*/  BSYNC.RECONVERGENT B3 ;  /* 0x0000000000037941 */ /* 0x000fea0003800200 */
.L_x_359:
[----:B------:R-:W0:Y:S01]  /*2ea0*/  MUFU.RCP R4, R61 ;  /* 0x0000003d00047308 */ /* 0x000e220000001000 */
[----:B------:R-:W-:Y:S01]  /*2eb0*/  FADD R19, R62, R62 ;  /* 0x0000003e3e137221 */ /* 0x000fe20000000000 */
        /* <DEDUP_REMOVED lines=12> */
.L_x_362:
[----:B------:R-:W-:Y:S05]  /*2f80*/  BSYNC.RECONVERGENT B3 ;  /* 0x0000000000037941 */ /* 0x000fea0003800200 */
.L_x_361:
[----:B------:R-:W-:Y:S02]  /*2f90*/  HFMA2 R52, -RZ, RZ, 0, 0 ;  /* 0x00000000ff347431 */ /* 0x000fe400000001ff */
[----:B------:R-:W-:Y:S01]  /*2fa0*/  FADD R46, -R4, 1 ;  /* 0x3f800000042e7421 */ /* 0x000fe20000000100 */
[----:B------:R-:W-:Y:S02]  /*2fb0*/  IADD3 R47, PT, PT, R1, 0x248, RZ ;  /* 0x00000248012f7810 */ /* 0x000fe40007ffe0ff */
[----:B------:R-:W-:-:S07]  /*2fc0*/  MOV R18, RZ ;  /* 0x000000ff00127202 */ /* 0x000fce0000000f00 */
.L_x_399:
        /* <DEDUP_REMOVED lines=15> */
[----:B-----5:R-:W-:Y:S05]  /*30c0*/  CALL.REL.NOINC `($__internal_11_$__cuda_sm3x_div_rn_noftz_f32_slowpath) ;  /* 0x0000009400087944 */ /* 0x020fea0003c00000 */
.L_x_364:
[----:B------:R-:W-:Y:S05]  /*30d0*/  BSYNC.RECONVERGENT B3 ;  /* 0x0000000000037941 */ /* 0x000fea0003800200 */
.L_x_363:
        /* <DEDUP_REMOVED lines=9> */
[----:B----4-:R-:W-:-:S04]  /*3170*/  FFMA R19, R11, R59, R22 ;  /* 0x0000003b0b137223 */ /* 0x010fc80000000016 */
[----:B------:R-:W-:Y:S01]  /*3180*/  FFMA R22, R19, R90, R4 ;  /* 0x0000005a13167223 */ /* 0x000fe20000000004 */
[----:B0-----:R-:W-:-:S04]  /*3190*/  FFMA R19, -R61, R32, 1 ;  /* 0x3f8000003d137423 */ /* 0x001fc80000000120 */
[----:B------:R0:W-:Y:S01]  /*31a0*/  STL [R53], R22 ;  /* 0x0000001635007387 */ /* 0x0001e20000100800 */
        /* <DEDUP_REMOVED lines=8> */
[----:B-----5:R-:W-:Y:S05]  /*3230*/  CALL.REL.NOINC `($__internal_11_$__cuda_sm3x_div_rn_noftz_f32_slowpath) ;  /* 0x0000009000ac7944 */ /* 0x020fea0003c00000 */
.L_x_366:
[----:B------:R-:W-:Y:S05]  /*3240*/  BSYNC.RECONVERGENT B3 ;  /* 0x0000000000037941 */ /* 0x000fea0003800200 */
.L_x_365:
        /* <DEDUP_REMOVED lines=23> */
.L_x_368:
[----:B------:R-:W-:Y:S05]  /*33c0*/  BSYNC.RECONVERGENT B3 ;  /* 0x0000000000037941 */ /* 0x000fea0003800200 */
.L_x_367:
        /* <DEDUP_REMOVED lines=22> */
.L_x_370:
[----:B------:R-:W-:Y:S05]  /*3530*/  BSYNC.RECONVERGENT B3 ;  /* 0x0000000000037941 */ /* 0x000fea0003800200 */
.L_x_369:
        /* <DEDUP_REMOVED lines=23> */
.L_x_372:
[----:B------:R-:W-:Y:S05]  /*36b0*/  BSYNC.RECONVERGENT B3 ;  /* 0x0000000000037941 */ /* 0x000fea0003800200 */
.L_x_371:
        /* <DEDUP_REMOVED lines=22> */
.L_x_374:
[----:B------:R-:W-:Y:S05]  /*3820*/  BSYNC.RECONVERGENT B3 ;  /* 0x0000000000037941 */ /* 0x000fea0003800200 */
.L_x_373:
        /* <DEDUP_REMOVED lines=22> */
.L_x_376:
[----:B------:R-:W-:Y:S05]  /*3990*/  BSYNC.RECONVERGENT B3 ;  /* 0x0000000000037941 */ /* 0x000fea0003800200 */
.L_x_375:
        /* <DEDUP_REMOVED lines=18> */
[----:B-----5:R-:W-:Y:S05]  /*3ac0*/  CALL.REL.NOINC `($__internal_11_$__cuda_sm3x_div_rn_noftz_f32_slowpath) ;  /* 0x0000008800887944 */ /* 0x020fea0003c00000 */
.L_x_378:
[----:B------:R-:W-:Y:S05]  /*3ad0*/  BSYNC.RECONVERGENT B3 ;  /* 0x0000000000037941 */ /* 0x000fea0003800200 */
.L_x_377:
        /* <DEDUP_REMOVED lines=19> */
.L_x_380:
[----:B------:R-:W-:Y:S05]  /*3c10*/  BSYNC.RECONVERGENT B3 ;  /* 0x0000000000037941 */ /* 0x000fea0003800200 */
.L_x_379:
        /* <DEDUP_REMOVED lines=19> */
.L_x_382:
[----:B------:R-:W-:Y:S05]  /*3d50*/  BSYNC.RECONVERGENT B3 ;  /* 0x0000000000037941 */ /* 0x000fea0003800200 */
.L_x_381:
        /* <DEDUP_REMOVED lines=19> */
.L_x_384:
[----:B------:R-:W-:Y:S05]  /*3e90*/  BSYNC.RECONVERGENT B3 ;  /* 0x0000000000037941 */ /* 0x000fea0003800200 */
.L_x_383:
        /* <DEDUP_REMOVED lines=19> */
.L_x_386:
[----:B------:R-:W-:Y:S05]  /*3fd0*/  BSYNC.RECONVERGENT B3 ;  /* 0x0000000000037941 */ /* 0x000fea0003800200 */
.L_x_385:
        /* <DEDUP_REMOVED lines=19> */
.L_x_388:
[----:B------:R-:W-:Y:S05]  /*4110*/  BSYNC.RECONVERGENT B3 ;  /* 0x0000000000037941 */ /* 0x000fea0003800200 */
.L_x_387:
        /* <DEDUP_REMOVED lines=19> */
.L_x_390:
[----:B------:R-:W-:Y:S05]  /*4250*/  BSYNC.RECONVERGENT B3 ;  /* 0x0000000000037941 */ /* 0x000fea0003800200 */
.L_x_389:
        /* <DEDUP_REMOVED lines=19> */
.L_x_392:
[----:B------:R-:W-:Y:S05]  /*4390*/  BSYNC.RECONVERGENT B3 ;  /* 0x0000000000037941 */ /* 0x000fea0003800200 */
.L_x_391:
        /* <DEDUP_REMOVED lines=19> */
.L_x_394:
[----:B------:R-:W-:Y:S05]  /*44d0*/  BSYNC.RECONVERGENT B3 ;  /* 0x0000000000037941 */ /* 0x000fea0003800200 */
.L_x_393:
        /* <DEDUP_REMOVED lines=19> */
.L_x_396:
[----:B------:R-:W-:Y:S05]  /*4610*/  BSYNC.RECONVERGENT B3 ;  /* 0x0000000000037941 */ /* 0x000fea0003800200 */
.L_x_395:
        /* <DEDUP_REMOVED lines=19> */
.L_x_398:
[----:B------:R-:W-:Y:S05]  /*4750*/  BSYNC.RECONVERGENT B3 ;  /* 0x0000000000037941 */ /* 0x000fea0003800200 */
.L_x_397:
        /* <DEDUP_REMOVED lines=10> */
[----:B------:R-:W0:Y:S01]  /*4800*/  MUFU.RCP R11, R48 ;  /* 0x00000030000b7308 */ /* 0x000e220000001000 */
[----:B------:R-:W-:Y:S01]  /*4810*/  BSSY.RECONVERGENT B3, `(.L_x_400) ;  /* 0x0000013000037945 */ /* 0x000fe20003800200 */
[-C--:B------:R-:W-:Y:S01]  /*4820*/  FMUL R94, R51, R90.reuse ;  /* 0x0000005a335e7220 */ /* 0x080fe20000400000 */
[-C--:B------:R-:W-:Y:S01]  /*4830*/  FMUL R92, R49, R90.reuse ;  /* 0x0000005a315c7220 */ /* 0x080fe20000400000 */
[----:B------:R-:W-:Y:S01]  /*4840*/  FMUL R90, R31, R90 ;  /* 0x0000005a1f5a7220 */ /* 0x000fe20000400000 */
[-C--:B------:R-:W-:Y:S01]  /*4850*/  FMUL R106, R106, R33.reuse ;  /* 0x000000216a6a7220 */ /* 0x080fe20000400000 */
[-C--:B------:R-:W-:Y:S01]  /*4860*/  FMUL R88, R27, R33.reuse ;  /* 0x000000211b587220 */ /* 0x080fe20000400000 */
[----:B------:R-:W-:Y:S01]  /*4870*/  FMUL R86, R86, R33 ;  /* 0x0000002156567220 */ /* 0x000fe20000400000 */
        /* <DEDUP_REMOVED lines=11> */
[----:B------:R-:W-:-:S07]  /*4930*/  MOV R161, R4 ;  /* 0x0000000400a17202 */ /* 0x000fce0000000f00 */
.L_x_401:
[----:B------:R-:W-:Y:S05]  /*4940*/  BSYNC.RECONVERGENT B3 ;  /* 0x0000000000037941 */ /* 0x000fea0003800200 */
.L_x_400:
        /* <DEDUP_REMOVED lines=14> */
.L_x_403:
[----:B------:R-:W-:Y:S05]  /*4a30*/  BSYNC.RECONVERGENT B3 ;  /* 0x0000000000037941 */ /* 0x000fea0003800200 */
.L_x_402:
[----:B------:R-:W-:Y:S01]  /*4a40*/  FMUL R6, R48, R48 ;  /* 0x0000003030067220 */ /* 0x000fe20000400000 */
[----:B------:R-:W-:Y:S01]  /*4a50*/  FMUL R19, RZ, R9 ;  /* 0x00000009ff137220 */ /* 0x000fe20000400000 */
[----:B------:R-:W-:Y:S01]  /*4a60*/  BSSY.RECONVERGENT B3, `(.L_x_404) ;  /* 0x000000f000037945 */ /* 0x000fe20003800200 */
[----:B------:R-:W-:Y:S01]  /*4a70*/  FADD R93, R161, 1 ;  /* 0x3f800000a15d7421 */ /* 0x000fe20000000000 */
[----:B------:R-:W0:Y:S01]  /*4a80*/  MUFU.RCP R11, R6 ;  /* 0x00000006000b7308 */ /* 0x000e220000001000 */
[----:B------:R-:W-:-:S07]  /*4a90*/  FADD R85, R87, 1 ;  /* 0x3f80000057557421 */ /* 0x000fce0000000000 */
        /* <DEDUP_REMOVED lines=11> */
.L_x_405:
[----:B------:R-:W-:Y:S05]  /*4b50*/  BSYNC.RECONVERGENT B3 ;  /* 0x0000000000037941 */ /* 0x000fea0003800200 */
.L_x_404:
        /* <DEDUP_REMOVED lines=14> */
.L_x_407:
[----:B------:R-:W-:Y:S05]  /*4c40*/  BSYNC.RECONVERGENT B3 ;  /* 0x0000000000037941 */ /* 0x000fea0003800200 */
.L_x_406:
[----:B------:R-:W0:Y:S01]  /*4c50*/  MUFU.RCP R11, R48 ;  /* 0x00000030000b7308 */ /* 0x000e220000001000 */
[----:B------:R-:W-:Y:S01]  /*4c60*/  BSSY.RECONVERGENT B3, `(.L_x_408) ;  /* 0x000000e000037945 */ /* 0x000fe20003800200 */
[----:B------:R-:W-:-:S06]  /*4c70*/  FADD R91, R14, R157 ;  /* 0x0000009d0e5b7221 */ /* 0x000fcc0000000000 */
        /* <DEDUP_REMOVED lines=10> */
[----:B-----5:R-:W-:Y:S05]  /*4d20*/  CALL.REL.NOINC `($__internal_11_$__cuda_sm3x_div_rn_noftz_f32_slowpath) ;  /* 0x0000007400f07944 */ /* 0x020fea0003c00000 */
[----:B------:R-:W-:-:S07]  /*4d30*/  MOV R66, R4 ;  /* 0x0000000400427202 */ /* 0x000fce0000000f00 */
.L_x_409:
[----:B------:R-:W-:Y:S05]  /*4d40*/  BSYNC.RECONVERGENT B3 ;  /* 0x0000000000037941 */ /* 0x000fea0003800200 */
.L_x_408:
[----:B------:R-:W0:Y:S01]  /*4d50*/  MUFU.RCP R11, R6 ;  /* 0x00000006000b7308 */ /* 0x000e220000001000 */
[----:B------:R-:W-:Y:S01]  /*4d60*/  FMUL R19, RZ, R5 ;  /* 0x00000005ff137220 */ /* 0x000fe20000400000 */
[----:B------:R-:W-:Y:S06]  /*4d70*/  BSSY.RECONVERGENT B3, `(.L_x_410) ;  /* 0x000000c000037945 */ /* 0x000fec0003800200 */
        /* <DEDUP_REMOVED lines=11> */
.L_x_411:
[----:B------:R-:W-:Y:S05]  /*4e30*/  BSYNC.RECONVERGENT B3 ;  /* 0x0000000000037941 */ /* 0x000fea0003800200 */
.L_x_410:
[----:B------:R-:W0:Y:S01]  /*4e40*/  MUFU.RCP R11, R48 ;  /* 0x00000030000b7308 */ /* 0x000e220000001000 */
[----:B------:R-:W-:Y:S01]  /*4e50*/  BSSY.RECONVERGENT B3, `(.L_x_412) ;  /* 0x000000d000037945 */ /* 0x000fe20003800200 */
[----:B------:R-:W-:-:S06]  /*4e60*/  FADD R65, -R145, R66 ;  /* 0x0000004291417221 */ /* 0x000fcc0000000100 */
[----:B------:R-:W1:Y:S01]  /*4e70*/  FCHK P0, -R39, R48 ;  /* 0x0000003027007302 */ /* 0x000e620000000100 */
[----:B0-----:R-:W-:-:S04]  /*4e80*/  FFMA R4, -R48, R11, 1 ;  /* 0x3f80000030047423 */ /* 0x001fc8000000010b */
[----:B------:R-:W-:-:S04]  /*4e90*/  FFMA R15, R11, R4, R11 ;  /* 0x000000040b0f7223 */ /* 0x000fc8000000000b */
[----:B------:R-:W-:-:S04]  /*4ea0*/  FFMA R4, -R39, R15, RZ ;  /* 0x0000000f27047223 */ /* 0x000fc800000001ff */
[----:B------:R-:W-:-:S04]  /*4eb0*/  FFMA R11, -R48, R4, -R39 ;  /* 0x00000004300b7223 */ /* 0x000fc80000000927 */
[----:B------:R-:W-:Y:S01]  /*4ec0*/  FFMA R4, R15, R11, R4 ;  /* 0x0000000b0f047223 */ /* 0x000fe20000000004 */
[----:B-1----:R-:W-:Y:S06]  /*4ed0*/  @!P0 BRA `(.L_x_413) ;  /* 0x0000000000108947 */ /* 0x002fec0003800000 */
[----:B------:R-:W-:Y:S01]  /*4ee0*/  FADD R19, -R39, -RZ ;  /* 0x800000ff27137221 */ /* 0x000fe20000000100 */
[----:B------:R-:W-:Y:S02]  /*4ef0*/  MOV R4, R48 ;  /* 0x0000003000047202 */ /* 0x000fe40000000f00 */
[----:B------:R-:W-:-:S07]  /*4f00*/  MOV R22, 0x4f20 ;  /* 0x00004f2000167802 */ /* 0x000fce0000000f00 */
[----:B-----5:R-:W-:Y:S05]  /*4f10*/  CALL.REL.NOINC `($__internal_11_$__cuda_sm3x_div_rn_noftz_f32_slowpath) ;  /* 0x0000007400747944 */ /* 0x020fea0003c00000 */
.L_x_413:
[----:B------:R-:W-:Y:S05]  /*4f20*/  BSYNC.RECONVERGENT B3 ;  /* 0x0000000000037941 */ /* 0x000fea0003800200 */
.L_x_412:
[----:B------:R-:W0:Y:S01]  /*4f30*/  MUFU.RCP R11, R48 ;  /* 0x00000030000b7308 */ /* 0x000e220000001000 */
[----:B------:R-:W-:Y:S01]  /*4f40*/  BSSY.RECONVERGENT B3, `(.L_x_414) ;  /* 0x000000f000037945 */ /* 0x000fe20003800200 */
[----:B------:R-:W-:Y:S01]  /*4f50*/  FADD R103, R4, -R157 ;  /* 0x8000009d04677221 */ /* 0x000fe20000000000 */
[----:B------:R-:W-:-:S05]  /*4f60*/  FADD R144, R145, -R66 ;  /* 0x8000004291907221 */ /* 0x000fca0000000000 */
        /* <DEDUP_REMOVED lines=12> */
.L_x_415:
[----:B------:R-:W-:Y:S05]  /*5030*/  BSYNC.RECONVERGENT B3 ;  /* 0x0000000000037941 */ /* 0x000fea0003800200 */
.L_x_414:
[----:B------:R-:W0:Y:S01]  /*5040*/  MUFU.RCP R11, R48 ;  /* 0x00000030000b7308 */ /* 0x000e220000001000 */
[----:B------:R-:W-:Y:S01]  /*5050*/  BSSY.RECONVERGENT B3, `(.L_x_416) ;  /* 0x000000d000037945 */ /* 0x000fe20003800200 */
[----:B------:R-:W-:-:S06]  /*5060*/  FADD R102, R64, R157 ;  /* 0x0000009d40667221 */ /* 0x000fcc0000000000 */
        /* <DEDUP_REMOVED lines=11> */
.L_x_417:
[----:B------:R-:W-:Y:S05]  /*5120*/  BSYNC.RECONVERGENT B3 ;  /* 0x0000000000037941 */ /* 0x000fea0003800200 */
.L_x_416:
[----:B------:R-:W0:Y:S01]  /*5130*/  MUFU.RCP R11, R48 ;  /* 0x00000030000b7308 */ /* 0x000e220000001000 */
[----:B------:R-:W-:Y:S01]  /*5140*/  BSSY.RECONVERGENT B3, `(.L_x_418) ;  /* 0x000000e000037945 */ /* 0x000fe20003800200 */
[----:B------:R-:W-:-:S06]  /*5150*/  FADD R167, R4, -R157 ;  /* 0x8000009d04a77221 */ /* 0x000fcc0000000000 */
        /* <DEDUP_REMOVED lines=12> */
.L_x_419:
[----:B------:R-:W-:Y:S05]  /*5220*/  BSYNC.RECONVERGENT B3 ;  /* 0x0000000000037941 */ /* 0x000fea0003800200 */
.L_x_418:
[----:B------:R-:W0:Y:S01]  /*5230*/  MUFU.RCP R11, R48 ;  /* 0x00000030000b7308 */ /* 0x000e220000001000 */
[----:B------:R-:W-:Y:S01]  /*5240*/  FADD R24, -R28, R24 ;  /* 0x000000181c187221 */ /* 0x000fe20000000100 */
[----:B------:R-:W-:Y:S01]  /*5250*/  BSSY.RECONVERGENT B3, `(.L_x_420) ;  /* 0x000000f000037945 */ /* 0x000fe20003800200 */
[----:B------:R-:W-:Y:S02]  /*5260*/  FADD R114, R10, R157 ;  /* 0x0000009d0a727221 */ /* 0x000fe40000000000 */
[----:B------:R-:W-:-:S03]  /*5270*/  FMUL R28, R24, -2 ;  /* 0xc0000000181c7820 */ /* 0x000fc60000400000 */
        /* <DEDUP_REMOVED lines=12> */
.L_x_421:
[----:B------:R-:W-:Y:S05]  /*5340*/  BSYNC.RECONVERGENT B3 ;  /* 0x0000000000037941 */ /* 0x000fea0003800200 */
.L_x_420:
[----:B------:R-:W0:Y:S01]  /*5350*/  MUFU.RCP R11, R6 ;  /* 0x00000006000b7308 */ /* 0x000e220000001000 */
[----:B------:R-:W-:Y:S01]  /*5360*/  FMUL R19, R9, R28 ;  /* 0x0000001c09137220 */ /* 0x000fe20000400000 */
[----:B------:R-:W-:Y:S06]  /*5370*/  BSSY.RECONVERGENT B3, `(.L_x_422) ;  /* 0x000000d000037945 */ /* 0x000fec0003800200 */
[----:B------:R-:W1:Y:S01]  /*5380*/  FCHK P0, R19, R6 ;  /* 0x0000000613007302 */ /* 0x000e620000000000 */
[----:B0-----:R-:W-:-:S04]  /*5390*/  FFMA R4, -R6, R11, 1 ;  /* 0x3f80000006047423 */ /* 0x001fc8000000010b */
[----:B------:R-:W-:Y:S01]  /*53a0*/  FFMA R4, R11, R4, R11 ;  /* 0x000000040b047223 */ /* 0x000fe2000000000b */
[----:B------:R-:W-:-:S03]  /*53b0*/  FADD R11, R18, -R157 ;  /* 0x8000009d120b7221 */ /* 0x000fc60000000000 */
        /* <DEDUP_REMOVED lines=8> */
.L_x_423:
[----:B------:R-:W-:Y:S05]  /*5440*/  BSYNC.RECONVERGENT B3 ;  /* 0x0000000000037941 */ /* 0x000fea0003800200 */
.L_x_422:
[----:B------:R-:W0:Y:S01]  /*5450*/  MUFU.RCP R17, R48 ;  /* 0x0000003000117308 */ /* 0x000e220000001000 */
[----:B------:R-:W-:Y:S01]  /*5460*/  FADD R19, -R21, R24 ;  /* 0x0000001815137221 */ /* 0x000fe20000000100 */
        /* <DEDUP_REMOVED lines=12> */
.L_x_425:
[----:B------:R-:W-:Y:S05]  /*5530*/  BSYNC.RECONVERGENT B3 ;  /* 0x0000000000037941 */ /* 0x000fea0003800200 */
.L_x_424:
        /* <DEDUP_REMOVED lines=15> */
.L_x_427:
[----:B------:R-:W-:Y:S05]  /*5630*/  BSYNC.RECONVERGENT B3 ;  /* 0x0000000000037941 */ /* 0x000fea0003800200 */
.L_x_426:
[----:B------:R-:W0:Y:S01]  /*5640*/  MUFU.RCP R17, R6 ;  /* 0x0000000600117308 */ /* 0x000e220000001000 */
[----:B------:R-:W-:Y:S01]  /*5650*/  FMUL R19, R5, R28 ;  /* 0x0000001c05137220 */ /* 0x000fe20000400000 */
        /* <DEDUP_REMOVED lines=12> */
.L_x_429:
[----:B------:R-:W-:Y:S05]  /*5720*/  BSYNC.RECONVERGENT B3 ;  /* 0x0000000000037941 */ /* 0x000fea0003800200 */
.L_x_428:
[----:B------:R-:W0:Y:S01]  /*5730*/  MUFU.RCP R17, R48 ;  /* 0x0000003000117308 */ /* 0x000e220000001000 */
[----:B------:R-:W-:Y:S01]  /*5740*/  FADD R25, -R29, R25 ;  /* 0x000000191d197221 */ /* 0x000fe20000000100 */
[----:B------:R-:W-:Y:S01]  /*5750*/  BSSY.RECONVERGENT B3, `(.L_x_430) ;  /* 0x0000010000037945 */ /* 0x000fe20003800200 */
[----:B------:R-:W-:Y:S01]  /*5760*/  FADD R138, R18, -R15 ;  /* 0x8000000f128a7221 */ /* 0x000fe20000000000 */
[----:B------:R-:W-:Y:S01]  /*5770*/  FADD R109, -R20, R109 ;  /* 0x0000006d146d7221 */ /* 0x000fe20000000100 */
[----:B------:R-:W-:-:S03]  /*5780*/  FMUL R28, R25, -2 ;  /* 0xc0000000191c7820 */ /* 0x000fc60000400000 */
        /* <DEDUP_REMOVED lines=12> */
.L_x_431:
[----:B------:R-:W-:Y:S05]  /*5850*/  BSYNC.RECONVERGENT B3 ;  /* 0x0000000000037941 */ /* 0x000fea0003800200 */
.L_x_430:
[----:B------:R-:W0:Y:S01]  /*5860*/  MUFU.RCP R15, R6 ;  /* 0x00000006000f7308 */ /* 0x000e220000001000 */
[----:B------:R-:W-:Y:S01]  /*5870*/  FMUL R19, R9, R28 ;  /* 0x0000001c09137220 */ /* 0x000fe20000400000 */
[----:B------:R-:W-:Y:S01]  /*5880*/  BSSY.RECONVERGENT B3, `(.L_x_432) ;  /* 0x000000d000037945 */ /* 0x000fe20003800200 */
[----:B------:R-:W-:-:S05]  /*5890*/  FADD R136, R17, R20 ;  /* 0x0000001411887221 */ /* 0x000fca0000000000 */
        /* <DEDUP_REMOVED lines=11> */
.L_x_433:
[----:B------:R-:W-:Y:S05]  /*5950*/  BSYNC.RECONVERGENT B3 ;  /* 0x0000000000037941 */ /* 0x000fea0003800200 */
.L_x_432:
        /* <DEDUP_REMOVED lines=14> */
.L_x_435:
[----:B------:R-:W-:Y:S05]  /*5a40*/  BSYNC.RECONVERGENT B3 ;  /* 0x0000000000037941 */ /* 0x000fea0003800200 */
.L_x_434:
        /* <DEDUP_REMOVED lines=15> */
.L_x_437:
[----:B------:R-:W-:Y:S05]  /*5b40*/  BSYNC.RECONVERGENT B3 ;  /* 0x0000000000037941 */ /* 0x000fea0003800200 */
.L_x_436:
        /* <DEDUP_REMOVED lines=14> */
.L_x_439:
[----:B------:R-:W-:Y:S05]  /*5c30*/  BSYNC.RECONVERGENT B3 ;  /* 0x0000000000037941 */ /* 0x000fea0003800200 */
.L_x_438:
        /* <DEDUP_REMOVED lines=18> */
.L_x_441:
[----:B------:R-:W-:Y:S05]  /*5d60*/  BSYNC.RECONVERGENT B3 ;  /* 0x0000000000037941 */ /* 0x000fea0003800200 */
.L_x_440:
        /* <DEDUP_REMOVED lines=15> */
.L_x_443:
[----:B------:R-:W-:Y:S05]  /*5e60*/  BSYNC.RECONVERGENT B3 ;  /* 0x0000000000037941 */ /* 0x000fea0003800200 */
.L_x_442:
        /* <DEDUP_REMOVED lines=14> */
.L_x_445:
[----:B------:R-:W-:Y:S05]  /*5f50*/  BSYNC.RECONVERGENT B3 ;  /* 0x0000000000037941 */ /* 0x000fea0003800200 */
.L_x_444:
        /* <DEDUP_REMOVED lines=15> */
.L_x_447:
[----:B------:R-:W-:Y:S05]  /*6050*/  BSYNC.RECONVERGENT B3 ;  /* 0x0000000000037941 */ /* 0x000fea0003800200 */
.L_x_446:
        /* <DEDUP_REMOVED lines=14> */
.L_x_449:
[----:B------:R-:W-:Y:S05]  /*6140*/  BSYNC.RECONVERGENT B3 ;  /* 0x0000000000037941 */ /* 0x000fea0003800200 */
.L_x_448:
[----:B------:R-:W0:Y:S01]  /*6150*/  MUFU.RCP R19, R48 ;  /* 0x0000003000137308 */ /* 0x000e220000001000 */
[----:B------:R-:W-:Y:S01]  /*6160*/  BSSY.RECONVERGENT B3, `(.L_x_450) ;  /* 0x0000010000037945 */ /* 0x000fe20003800200 */
[----:B------:R-:W-:Y:S01]  /*6170*/  FADD R133, R18, -R15 ;  /* 0x8000000f12857221 */ /* 0x000fe20000000000 */
[----:B------:R-:W-:Y:S01]  /*6180*/  FADD R118, -R17, R118 ;  /* 0x0000007611767221 */ /* 0x000fe20000000100 */
        /* <DEDUP_REMOVED lines=13> */
.L_x_451:
[----:B------:R-:W-:Y:S05]  /*6260*/  BSYNC.RECONVERGENT B3 ;  /* 0x0000000000037941 */ /* 0x000fea0003800200 */
.L_x_450:
        /* <DEDUP_REMOVED lines=15> */
.L_x_453:
[----:B------:R-:W-:Y:S05]  /*6360*/  BSYNC.RECONVERGENT B3 ;  /* 0x0000000000037941 */ /* 0x000fea0003800200 */
.L_x_452:
        /* <DEDUP_REMOVED lines=14> */
.L_x_455:
[----:B------:R-:W-:Y:S05]  /*6450*/  BSYNC.RECONVERGENT B3 ;  /* 0x0000000000037941 */ /* 0x000fea0003800200 */
.L_x_454:
[----:B------:R-:W0:Y:S01]  /*6460*/  MUFU.RCP R17, R48 ;  /* 0x0000003000117308 */ /* 0x000e220000001000 */
[----:B------:R-:W-:Y:S01]  /*6470*/  FADD R19, -R24, R16 ;  /* 0x0000001018137221 */ /* 0x000fe20000000100 */
[----:B------:R-:W-:Y:S01]  /*6480*/  BSSY.RECONVERGENT B3, `(.L_x_456) ;  /* 0x000000d000037945 */ /* 0x000fe20003800200 */
[----:B------:R-:W-:-:S05]  /*6490*/  FADD R165, -R18, R15 ;  /* 0x0000000f12a57221 */ /* 0x000fca0000000100 */
        /* <DEDUP_REMOVED lines=11> */
.L_x_457:
[----:B------:R-:W-:Y:S05]  /*6550*/  BSYNC.RECONVERGENT B3 ;  /* 0x0000000000037941 */ /* 0x000fea0003800200 */
.L_x_456:
        /* <DEDUP_REMOVED lines=15> */
.L_x_459:
[----:B------:R-:W-:Y:S05]  /*6650*/  BSYNC.RECONVERGENT B3 ;  /* 0x0000000000037941 */ /* 0x000fea0003800200 */
.L_x_458:
[----:B------:R-:W0:Y:S01]  /*6660*/  MUFU.RCP R21, R6 ;  /* 0x0000000600157308 */ /* 0x000e220000001000 */
[----:B------:R-:W-:Y:S01]  /*6670*/  FMUL R19, R9, R24 ;  /* 0x0000001809137220 */ /* 0x000fe20000400000 */
[----:B------:R-:W-:Y:S01]  /*6680*/  BSSY.RECONVERGENT B3, `(.L_x_460) ;  /* 0x000000f000037945 */ /* 0x000fe20003800200 */
[----:B------:R-:W-:Y:S01]  /*6690*/  FADD R141, R18, -R15 ;  /* 0x8000000f128d7221 */ /* 0x000fe20000000000 */
[C-C-:B------:R-:W-:Y:S01]  /*66a0*/  FADD R139, -R17.reuse, R16.reuse ;  /* 0x00000010118b7221 */ /* 0x140fe20000000100 */
[----:B------:R-:W-:-:S03]  /*66b0*/  FADD R117, R17, -R16 ;  /* 0x8000001011757221 */ /* 0x000fc60000000000 */
        /* <DEDUP_REMOVED lines=11> */
.L_x_461:
[----:B------:R-:W-:Y:S05]  /*6770*/  BSYNC.RECONVERGENT B3 ;  /* 0x0000000000037941 */ /* 0x000fea0003800200 */
.L_x_460:
        /* <DEDUP_REMOVED lines=14> */
.L_x_463:
[----:B------:R-:W-:Y:S05]  /*6860*/  BSYNC.RECONVERGENT B3 ;  /* 0x0000000000037941 */ /* 0x000fea0003800200 */
.L_x_462:
        /* <DEDUP_REMOVED lines=15> */
.L_x_465:
[----:B------:R-:W-:Y:S05]  /*6960*/  BSYNC.RECONVERGENT B3 ;  /* 0x0000000000037941 */ /* 0x000fea0003800200 */
.L_x_464:
        /* <DEDUP_REMOVED lines=15> */
.L_x_467:
[----:B------:R-:W-:Y:S05]  /*6a60*/  BSYNC.RECONVERGENT B3 ;  /* 0x0000000000037941 */ /* 0x000fea0003800200 */
.L_x_466:
        /* <DEDUP_REMOVED lines=17> */
.L_x_469:
[----:B------:R-:W-:Y:S05]  /*6b80*/  BSYNC.RECONVERGENT B3 ;  /* 0x0000000000037941 */ /* 0x000fea0003800200 */
.L_x_468:
        /* <DEDUP_REMOVED lines=14> */
.L_x_471:
[----:B------:R-:W-:Y:S05]  /*6c70*/  BSYNC.RECONVERGENT B3 ;  /* 0x0000000000037941 */ /* 0x000fea0003800200 */
.L_x_470:
        /* <DEDUP_REMOVED lines=15> */
.L_x_473:
[----:B------:R-:W-:Y:S05]  /*6d70*/  BSYNC.RECONVERGENT B3 ;  /* 0x0000000000037941 */ /* 0x000fea0003800200 */
.L_x_472:
        /* <DEDUP_REMOVED lines=14> */
.L_x_475:
[----:B------:R-:W-:Y:S05]  /*6e60*/  BSYNC.RECONVERGENT B3 ;  /* 0x0000000000037941 */ /* 0x000fea0003800200 */
.L_x_474:
[----:B------:R-:W2:Y:S04]  /*6e70*/  LDL.128 R4, [R1] ;  /* 0x0000000001047983 */ /* 0x000ea80000100c00 */
[----:B------:R-:W3:Y:S04]  /*6e80*/  LDL.128 R56, [R1+0x20] ;  /* 0x0000200001387983 */ /* 0x000ee80000100c00 */
[----:B------:R-:W4:Y:S04]  /*6e90*/  LDL.128 R32, [R1+0x10] ;  /* 0x0000100001207983 */ /* 0x000f280000100c00 */
[----:B------:R-:W4:Y:S04]  /*6ea0*/  LDL.128 R60, [R1+0x30] ;  /* 0x00003000013c7983 */ /* 0x000f280000100c00 */
[----:B------:R-:W4:Y:S04]  /*6eb0*/  LDL.128 R52, [R1+0x40] ;  /* 0x0000400001347983 */ /* 0x000f280000100c00 */
[----:B------:R-:W4:Y:S04]  /*6ec0*/  LDL.128 R44, [R1+0x50] ;  /* 0x00005000012c7983 */ /* 0x000f280000100c00 */
[----:B------:R-:W4:Y:S04]  /*6ed0*/  LDL.128 R48, [R1+0x60] ;  /* 0x0000600001307983 */ /* 0x000f280000100c00 */
[----:B------:R-:W4:Y:S04]  /*6ee0*/  LDL.128 R28, [R1+0x70] ;  /* 0x00007000011c7983 */ /* 0x000f280000100c00 */
[----:B------:R-:W4:Y:S01]  /*6ef0*/  LDL.128 R40, [R1+0x80] ;  /* 0x0000800001287983 */ /* 0x000f220000100c00 */
[C-C-:B------:R-:W-:Y:S01]  /*6f00*/  FADD R149, R64.reuse, -R145.reuse ;  /* 0x8000009140957221 */ /* 0x140fe20000000000 */
[----:B------:R-:W-:-:S02]  /*6f10*/  FADD R89, -R64, R145 ;  /* 0x0000009140597221 */ /* 0x000fc40000000100 */
[----:B------:R-:W4:Y:S01]  /*6f20*/  LDL.128 R36, [R1+0x90] ;  /* 0x0000900001247983 */ /* 0x000f220000100c00 */
[----:B------:R-:W-:-:S03]  /*6f30*/  FADD R116, R9, -R116 ;  /* 0x8000007409747221 */ /* 0x000fc60000000000 */
[----:B------:R-:W4:Y:S01]  /*6f40*/  LDL.128 R16, [R1+0xb0] ;  /* 0x0000b00001107983 */ /* 0x000f220000100c00 */
[C-C-:B------:R-:W-:Y:S01]  /*6f50*/  FADD R105, -R8.reuse, R101.reuse ;  /* 0x0000006508697221 */ /* 0x140fe20000000100 */
[----:B------:R-:W-:Y:S02]  /*6f60*/  FADD R101, R8, -R101 ;  /* 0x8000006508657221 */ /* 0x000fe40000000000 */
[----:B------:R-:W4:Y:S04]  /*6f70*/  LDL.128 R24, [R1+0xa0] ;  /* 0x0000a00001187983 */ /* 0x000f280000100c00 */
[----:B------:R-:W4:Y:S01]  /*6f80*/  LDL.128 R20, [R1+0xc0] ;  /* 0x0000c00001147983 */ /* 0x000f220000100c00 */
[C-C-:B------:R-:W-:Y:S01]  /*6f90*/  FADD R151, -R145.reuse, R14.reuse ;  /* 0x0000000e91977221 */ /* 0x140fe20000000100 */
[----:B------:R-:W-:Y:S01]  /*6fa0*/  FADD R95, R145, -R14 ;  /* 0x8000000e915f7221 */ /* 0x000fe20000000000 */
[C-C-:B------:R-:W-:Y:S01]  /*6fb0*/  FADD R147, R10.reuse, -R145.reuse ;  /* 0x800000910a937221 */ /* 0x140fe20000000000 */
[----:B------:R-:W4:Y:S01]  /*6fc0*/  LDL.128 R72, [R1+0xe0] ;  /* 0x0000e00001487983 */ /* 0x000f220000100c00 */
[----:B------:R-:W-:Y:S01]  /*6fd0*/  FADD R145, -R10, R145 ;  /* 0x000000910a917221 */ /* 0x000fe20000000100 */
[C-C-:B------:R-:W-:Y:S01]  /*6fe0*/  FADD R159, -R66.reuse, R157.reuse ;  /* 0x0000009d429f7221 */ /* 0x140fe20000000100 */
[----:B------:R-:W-:Y:S01]  /*6ff0*/  FADD R157, R66, -R157 ;  /* 0x8000009d429d7221 */ /* 0x000fe20000000000 */
[----:B------:R-:W4:Y:S04]  /*7000*/  LDL.128 R12, [R1+0xd0] ;  /* 0x0000d000010c7983 */ /* 0x000f280000100c00 */
[----:B------:R-:W4:Y:S01]  /*7010*/  LDL.128 R76, [R1+0xf0] ;  /* 0x0000f000014c7983 */ /* 0x000f220000100c00 */
[----:B--2---:R-:W-:Y:S01]  /*7020*/  MOV R64, R7 ;  /* 0x0000000700407202 */ /* 0x004fe20000000f00 */
[----:B------:R-:W-:Y:S01]  /*7030*/  FMUL R155, R93, R4 ;  /* 0x000000045d9b7220 */ /* 0x000fe20000400000 */
[----:B---3--:R-:W-:-:S03]  /*7040*/  MOV R7, R57 ;  /* 0x0000003900077202 */ /* 0x008fc60000000f00 */
[C---:B------:R-:W-:Y:S01]  /*7050*/  FMUL R119, R93.reuse, R64 ;  /* 0x000000405d777220 */ /* 0x040fe20000400000 */
[C---:B------:R-:W-:Y:S01]  /*7060*/  FMUL R71, R93.reuse, R56 ;  /* 0x000000385d477220 */ /* 0x040fe20000400000 */
[-C--:B------:R-:W-:Y:S01]  /*7070*/  FFMA R155, R94, R91.reuse, -R155 ;  /* 0x0000005b5e9b7223 */ /* 0x080fe2000000089b */
[C---:B----4-:R-:W-:Y:S01]  /*7080*/  FMUL R9, R93.reuse, R34 ;  /* 0x000000225d097220 */ /* 0x050fe20000400000 */
[----:B------:R-:W-:Y:S01]  /*7090*/  FFMA R119, R92, R91, -R119 ;  /* 0x0000005b5c777223 */ /* 0x000fe20000000877 */
[----:B------:R0:W-:Y:S01]  /*70a0*/  STL.128 [R1+0x270], R4 ;  /* 0x0002700401007387 */ /* 0x0001e20000100c00 */
[C---:B------:R-:W-:Y:S01]  /*70b0*/  FMUL R67, R93.reuse, R5 ;  /* 0x000000055d437220 */ /* 0x040fe20000400000 */
[C---:B------:R-:W-:Y:S01]  /*70c0*/  FFMA R91, R90.reuse, R91, -R9 ;  /* 0x0000005b5a5b7223 */ /* 0x040fe20000000809 */
[----:B------:R-:W-:Y:S01]  /*70d0*/  FMUL R143, R93, R6 ;  /* 0x000000065d8f7220 */ /* 0x000fe20000400000 */
[-C--:B------:R-:W-:Y:S01]  /*70e0*/  FFMA R99, R90, R114.reuse, -R71 ;  /* 0x000000725a637223 */ /* 0x080fe20000000847 */
[----:B------:R-:W-:Y:S01]  /*70f0*/  FMUL R8, R5, R161 ;  /* 0x000000a105087220 */ /* 0x000fe20000400000 */
[----:B------:R-:W-:Y:S01]  /*7100*/  FMUL R9, R93, R33 ;  /* 0x000000215d097220 */ /* 0x000fe20000400000 */
[-C--:B------:R-:W-:Y:S01]  /*7110*/  FMUL R71, R4, R161.reuse ;  /* 0x000000a104477220 */ /* 0x080fe20000400000 */
[-C--:B------:R-:W-:Y:S01]  /*7120*/  FFMA R143, R94, R114.reuse, -R143 ;  /* 0x000000725e8f7223 */ /* 0x080fe2000000088f */
[----:B------:R-:W-:Y:S01]  /*7130*/  FMUL R169, R32, R161 ;  /* 0x000000a120a97220 */ /* 0x000fe20000400000 */
[----:B------:R-:W-:Y:S01]  /*7140*/  FFMA R114, R92, R114, -R9 ;  /* 0x000000725c727223 */ /* 0x000fe20000000809 */
[----:B------:R-:W-:Y:S01]  /*7150*/  FFMA R71, R94, R103, R71 ;  /* 0x000000675e477223 */ /* 0x000fe20000000047 */
[-C--:B0-----:R-:W-:Y:S01]  /*7160*/  FMUL R5, R64, R161.reuse ;  /* 0x000000a140057220 */ /* 0x081fe20000400000 */
[-C--:B------:R-:W-:Y:S01]  /*7170*/  FMUL R7, R34, R161.reuse ;  /* 0x000000a122077220 */ /* 0x080fe20000400000 */
[----:B------:R-:W-:-:S02]  /*7180*/  FMUL R9, R35, R161 ;  /* 0x000000a123097220 */ /* 0x000fc40000400000 */
[-C--:B------:R-:W-:Y:S01]  /*7190*/  FFMA R5, R92, R103.reuse, R5 ;  /* 0x000000675c057223 */ /* 0x080fe20000000005 */
[----:B------:R-:W-:Y:S01]  /*71a0*/  FFMA R103, R90, R103, R7 ;  /* 0x000000675a677223 */ /* 0x000fe20000000007 */
        /* <DEDUP_REMOVED lines=8> */
[-C--:B------:R-:W-:Y:S01]  /*7230*/  FFMA R153, R94, R11.reuse, R153 ;  /* 0x0000000b5e997223 */ /* 0x080fe20000000099 */
[-C--:B------:R-:W-:Y:S01]  /*7240*/  FFMA R113, R90, R11.reuse, R113 ;  /* 0x0000000b5a717223 */ /* 0x080fe20000000071 */
[----:B------:R-:W-:Y:S01]  /*7250*/  FFMA R7, R92, R11, R7 ;  /* 0x0000000b5c077223 */ /* 0x000fe20000000007 */
[-C--:B------:R-:W-:Y:S01]  /*7260*/  FFMA R67, R94, R102.reuse, -R67 ;  /* 0x000000665e437223 */ /* 0x080fe20000000843 */
[-C--:B------:R-:W-:Y:S01]  /*7270*/  FFMA R115, R92, R102.reuse, -R115 ;  /* 0x000000665c737223 */ /* 0x080fe20000000873 */
[----:B------:R-:W2:Y:S01]  /*7280*/  LDL.128 R8, [R1+0x100] ;  /* 0x0001000001087983 */ /* 0x000ea20000100c00 */
[----:B------:R-:W-:Y:S01]  /*7290*/  FFMA R102, R90, R102, -R69 ;  /* 0x000000665a667223 */ /* 0x000fe20000000845 */
[CC--:B------:R-:W-:Y:S01]  /*72a0*/  FFMA R156, R106.reuse, R65.reuse, R67 ;  /* 0x000000416a9c7223 */ /* 0x0c0fe20000000043 */
[CC--:B------:R-:W-:Y:S01]  /*72b0*/  FFMA R143, R106.reuse, R65.reuse, R143 ;  /* 0x000000416a8f7223 */ /* 0x0c0fe2000000008f */
[-C--:B------:R-:W-:Y:S01]  /*72c0*/  FFMA R155, R106, R65.reuse, R155 ;  /* 0x000000416a9b7223 */ /* 0x080fe2000000009b */
[CC--:B------:R-:W-:Y:S01]  /*72d0*/  FFMA R99, R86.reuse, R65.reuse, R99 ;  /* 0x0000004156637223 */ /* 0x0c0fe20000000063 */
[-C--:B------:R-:W-:Y:S01]  /*72e0*/  FFMA R91, R86, R65.reuse, R91 ;  /* 0x00000041565b7223 */ /* 0x080fe2000000005b */
[-C--:B------:R-:W-:Y:S01]  /*72f0*/  FFMA R115, R88, R65.reuse, R115 ;  /* 0x0000004158737223 */ /* 0x080fe20000000073 */
[-C--:B------:R-:W-:Y:S01]  /*7300*/  FFMA R102, R86, R65.reuse, R102 ;  /* 0x0000004156667223 */ /* 0x080fe20000000066 */
[CC--:B------:R-:W-:Y:S01]  /*7310*/  FFMA R119, R88.reuse, R65.reuse, R119 ;  /* 0x0000004158777223 */ /* 0x0c0fe20000000077 */
[----:B------:R-:W-:Y:S01]  /*7320*/  FFMA R114, R88, R65, R114 ;  /* 0x0000004158727223 */ /* 0x000fe20000000072 */
[----:B------:R-:W-:-:S02]  /*7330*/  MOV R68, R34 ;  /* 0x0000002200447202 */ /* 0x000fc40000000f00 */
[----:B------:R-:W-:Y:S02]  /*7340*/  MOV R65, R32 ;  /* 0x0000002000417202 */ /* 0x000fe40000000f00 */
[----:B------:R-:W-:Y:S02]  /*7350*/  MOV R69, R35 ;  /* 0x0000002300457202 */ /* 0x000fe40000000f00 */
[----:B------:R-:W-:Y:S02]  /*7360*/  MOV R66, R33 ;  /* 0x0000002100427202 */ /* 0x000fe40000000f00 */
[----:B------:R-:W3:Y:S01]  /*7370*/  LDL.128 R32, [R1+0x110] ;  /* 0x0001100001207983 */ /* 0x000ee20000100c00 */
        /* <DEDUP_REMOVED lines=9> */
[C---:B------:R-:W-:Y:S01]  /*7410*/  FMUL R7, R93.reuse, R60 ;  /* 0x0000003c5d077220 */ /* 0x040fe20000400000 */
[C---:B------:R-:W-:Y:S01]  /*7420*/  FMUL R5, R93.reuse, R57 ;  /* 0x000000395d057220 */ /* 0x040fe20000400000 */
[-C--:B------:R-:W-:Y:S01]  /*7430*/  FMUL R169, R93, R63.reuse ;  /* 0x0000003f5da97220 */ /* 0x080fe20000400000 */
[----:B------:R-:W-:Y:S01]  /*7440*/  MOV R71, R63 ;  /* 0x0000003f00477202 */ /* 0x000fe20000000f00 */
[-C--:B------:R-:W-:Y:S01]  /*7450*/  FMUL R57, R57, R161.reuse ;  /* 0x000000a139397220 */ /* 0x080fe20000400000 */
[-C--:B------:R-:W-:Y:S01]  /*7460*/  FMUL R167, R60, R161.reuse ;  /* 0x000000a13ca77220 */ /* 0x080fe20000400000 */
[----:B------:R-:W-:Y:S01]  /*7470*/  FMUL R63, R63, R161 ;  /* 0x000000a13f3f7220 */ /* 0x000fe20000400000 */
[-C--:B------:R-:W-:Y:S01]  /*7480*/  FFMA R7, R92, R111.reuse, -R7 ;  /* 0x0000006f5c077223 */ /* 0x080fe20000000807 */
[-C--:B------:R-:W-:Y:S01]  /*7490*/  FFMA R5, R94, R111.reuse, -R5 ;  /* 0x0000006f5e057223 */ /* 0x080fe20000000805 */
[----:B------:R-:W-:Y:S01]  /*74a0*/  FFMA R169, R90, R111, -R169 ;  /* 0x0000006f5aa97223 */ /* 0x000fe200000008a9 */
[----:B------:R-:W-:Y:S01]  /*74b0*/  MOV R70, R56 ;  /* 0x0000003800467202 */ /* 0x000fe20000000f00 */
[----:B------:R-:W-:Y:S01]  /*74c0*/  FFMA R57, R94, R138, R57 ;  /* 0x0000008a5e397223 */ /* 0x000fe20000000039 */
[----:B------:R-:W-:Y:S01]  /*74d0*/  MOV R67, R60 ;  /* 0x0000003c00437202 */ /* 0x000fe20000000f00 */
[-C--:B------:R-:W-:Y:S01]  /*74e0*/  FFMA R167, R92, R138.reuse, R167 ;  /* 0x0000008a5ca77223 */ /* 0x080fe200000000a7 */
[----:B------:R-:W-:Y:S01]  /*74f0*/  FFMA R63, R90, R138, R63 ;  /* 0x0000008a5a3f7223 */ /* 0x000fe2000000003f */
[----:B------:R-:W-:Y:S01]  /*7500*/  FFMA R111, R88, R109, R7 ;  /* 0x0000006d586f7223 */ /* 0x000fe20000000007 */
[----:B------:R-:W-:Y:S01]  /*7510*/  FMUL R7, R58, R161 ;  /* 0x000000a13a077220 */ /* 0x000fe20000400000 */
[-C--:B------:R-:W-:Y:S01]  /*7520*/  FFMA R164, R106, R109.reuse, R5 ;  /* 0x0000006d6aa47223 */ /* 0x080fe20000000005 */
[----:B------:R-:W-:Y:S01]  /*7530*/  FFMA R142, R86, R109, R169 ;  /* 0x0000006d568e7223 */ /* 0x000fe200000000a9 */
[-C--:B------:R-:W-:Y:S01]  /*7540*/  FFMA R162, R106, R136.reuse, R57 ;  /* 0x000000886aa27223 */ /* 0x080fe20000000039 */
[-C--:B------:R-:W-:Y:S01]  /*7550*/  FFMA R109, R88, R136.reuse, R167 ;  /* 0x00000088586d7223 */ /* 0x080fe200000000a7 */
[----:B------:R0:W-:Y:S01]  /*7560*/  STL.128 [R1+0x2a0], R64 ;  /* 0x0002a04001007387 */ /* 0x0001e20000100c00 */
[----:B------:R-:W-:Y:S01]  /*7570*/  FFMA R136, R86, R136, R63 ;  /* 0x0000008856887223 */ /* 0x000fe2000000003f */
[C---:B------:R-:W-:Y:S01]  /*7580*/  FMUL R5, R93.reuse, R58 ;  /* 0x0000003a5d057220 */ /* 0x040fe20000400000 */
[----:B------:R-:W-:Y:S01]  /*7590*/  FMUL R57, R93, R61 ;  /* 0x0000003d5d397220 */ /* 0x000fe20000400000 */
[----:B------:R1:W-:Y:S01]  /*75a0*/  STL.128 [R1+0x2d0], R68 ;  /* 0x0002d04401007387 */ /* 0x0003e20000100c00 */
[----:B------:R-:W-:Y:S01]  /*75b0*/  FMUL R63, R61, R161 ;  /* 0x000000a13d3f7220 */ /* 0x000fe20000400000 */
[CC--:B------:R-:W-:Y:S01]  /*75c0*/  FFMA R146, R94.reuse, R134.reuse, R7 ;  /* 0x000000865e927223 */ /* 0x0c0fe20000000007 */
[----:B------:R-:W-:Y:S01]  /*75d0*/  FMUL R7, R93, R59 ;  /* 0x0000003b5d077220 */ /* 0x000fe20000400000 */
[-C--:B------:R-:W-:Y:S01]  /*75e0*/  FFMA R5, R94, R135.reuse, -R5 ;  /* 0x000000875e057223 */ /* 0x080fe20000000805 */
[C---:B------:R-:W-:Y:S01]  /*75f0*/  FFMA R57, R92.reuse, R135, -R57 ;  /* 0x000000875c397223 */ /* 0x040fe20000000839 */
[----:B------:R-:W-:Y:S01]  /*7600*/  FFMA R6, R92, R134, R63 ;  /* 0x000000865c067223 */ /* 0x000fe2000000003f */
[----:B------:R-:W-:Y:S01]  /*7610*/  FFMA R63, R94, R112, -R7 ;  /* 0x000000705e3f7223 */ /* 0x000fe20000000807 */
[----:B0-----:R-:W-:-:S02]  /*7620*/  MOV R64, R58 ;  /* 0x0000003a00407202 */ /* 0x001fc40000000f00 */
[----:B------:R-:W-:Y:S02]  /*7630*/  MOV R65, R59 ;  /* 0x0000003b00417202 */ /* 0x000fe40000000f00 */
[----:B------:R-:W-:Y:S01]  /*7640*/  MOV R66, R54 ;  /* 0x0000003600427202 */ /* 0x000fe20000000f00 */
[C---:B-1----:R-:W-:Y:S01]  /*7650*/  FMUL R69, R93.reuse, R52 ;  /* 0x000000345d457220 */ /* 0x042fe20000400000 */
[----:B------:R-:W-:Y:S01]  /*7660*/  MOV R67, R55 ;  /* 0x0000003700437202 */ /* 0x000fe20000000f00 */
[----:B------:R-:W-:Y:S02]  /*7670*/  FMUL R71, R52, R161 ;  /* 0x000000a134477220 */ /* 0x000fe40000400000 */
[C---:B------:R-:W-:Y:S01]  /*7680*/  FFMA R69, R90.reuse, R135, -R69 ;  /* 0x000000875a457223 */ /* 0x040fe20000000845 */
[----:B------:R-:W-:Y:S01]  /*7690*/  FMUL R135, R93, R53 ;  /* 0x000000355d877220 */ /* 0x000fe20000400000 */
[----:B------:R0:W-:Y:S01]  /*76a0*/  STL.128 [R1+0x280], R64 ;  /* 0x0002804001007387 */ /* 0x0001e20000100c00 */
[----:B------:R-:W-:Y:S01]  /*76b0*/  FFMA R71, R90, R134, R71 ;  /* 0x000000865a477223 */ /* 0x000fe20000000047 */
[----:B------:R-:W-:Y:S01]  /*76c0*/  FFMA R138, R106, R118, R63 ;  /* 0x000000766a8a7223 */ /* 0x000fe2000000003f */
[----:B------:R-:W-:Y:S01]  /*76d0*/  FFMA R167, R90, R112, -R135 ;  /* 0x000000705aa77223 */ /* 0x000fe20000000887 */
[----:B------:R-:W-:Y:S01]  /*76e0*/  MOV R56, R61 ;  /* 0x0000003d00387202 */ /* 0x000fe20000000f00 */
[-C--:B------:R-:W-:Y:S01]  /*76f0*/  FMUL R63, R62, R161.reuse ;  /* 0x000000a13e3f7220 */ /* 0x080fe20000400000 */
[----:B------:R-:W-:Y:S01]  /*7700*/  FMUL R61, R53, R161 ;  /* 0x000000a1353d7220 */ /* 0x000fe20000400000 */
[-C--:B------:R-:W-:Y:S01]  /*7710*/  FFMA R135, R106, R110.reuse, R5 ;  /* 0x0000006e6a877223 */ /* 0x080fe20000000005 */
[C---:B------:R-:W-:Y:S01]  /*7720*/  FFMA R7, R86.reuse, R110, R69 ;  /* 0x0000006e56077223 */ /* 0x040fe20000000045 */
[----:B------:R-:W-:Y:S01]  /*7730*/  FFMA R5, R86, R97, R71 ;  /* 0x0000006156057223 */ /* 0x000fe20000000047 */
[----:B0-----:R-:W-:-:S04]  /*7740*/  FMUL R65, R93, R62 ;  /* 0x0000003e5d417220 */ /* 0x001fc80000400000 */
[----:B------:R-:W-:Y:S01]  /*7750*/  FFMA R67, R92, R112, -R65 ;  /* 0x000000705c437223 */ /* 0x000fe20000000841 */
[----:B------:R-:W-:Y:S01]  /*7760*/  FMUL R65, R59, R161 ;  /* 0x000000a13b417220 */ /* 0x000fe20000400000 */
[C---:B------:R-:W-:Y:S01]  /*7770*/  FFMA R112, R88.reuse, R110, R57 ;  /* 0x0000006e58707223 */ /* 0x040fe20000000039 */
[----:B------:R-:W-:Y:S01]  /*7780*/  FFMA R110, R88, R97, R6 ;  /* 0x00000061586e7223 */ /* 0x000fe20000000006 */
[----:B------:R-:W-:Y:S01]  /*7790*/  FFMA R6, R86, R118, R167 ;  /* 0x0000007656067223 */ /* 0x000fe200000000a7 */
[----:B------:R-:W-:Y:S01]  /*77a0*/  MOV R57, R62 ;  /* 0x0000003e00397202 */ /* 0x000fe20000000f00 */
[----:B------:R-:W-:Y:S01]  /*77b0*/  FFMA R71, R92, R133, R63 ;  /* 0x000000855c477223 */ /* 0x000fe2000000003f */
[----:B------:R-:W-:Y:S01]  /*77c0*/  MOV R58, R45 ;  /* 0x0000002d003a7202 */ /* 0x000fe20000000f00 */
[-C--:B------:R-:W-:Y:S01]  /*77d0*/  FFMA R167, R90, R133.reuse, R61 ;  /* 0x000000855aa77223 */ /* 0x080fe2000000003d */
[----:B------:R-:W-:Y:S01]  /*77e0*/  MOV R59, R46 ;  /* 0x0000002e003b7202 */ /* 0x000fe20000000f00 */
[----:B------:R-:W-:Y:S01]  /*77f0*/  FFMA R69, R94, R133, R65 ;  /* 0x000000855e457223 */ /* 0x000fe20000000041 */
[----:B------:R-:W-:-:S02]  /*7800*/  MOV R60, R52 ;  /* 0x00000034003c7202 */ /* 0x000fc40000000f00 */
[----:B------:R-:W-:Y:S02]  /*7810*/  MOV R61, R53 ;  /* 0x00000035003d7202 */ /* 0x000fe40000000f00 */
[----:B------:R-:W-:Y:S02]  /*7820*/  MOV R62, R48 ;  /* 0x00000030003e7202 */ /* 0x000fe40000000f00 */
[----:B------:R-:W-:Y:S01]  /*7830*/  MOV R63, R49 ;  /* 0x00000031003f7202 */ /* 0x000fe20000000f00 */
[----:B------:R-:W-:Y:S01]  /*7840*/  FFMA R146, R106, R97, R146 ;  /* 0x000000616a927223 */ /* 0x000fe20000000092 */
[C---:B------:R-:W-:Y:S01]  /*7850*/  FFMA R97, R88.reuse, R118, R67 ;  /* 0x0000007658617223 */ /* 0x040fe20000000043 */
[----:B------:R-:W-:Y:S01]  /*7860*/  FFMA R133, R88, R100, R71 ;  /* 0x0000006458857223 */ /* 0x000fe20000000047 */
[----:B------:R0:W-:Y:S01]  /*7870*/  STL.128 [R1+0x2b0], R56 ;  /* 0x0002b03801007387 */ /* 0x0001e20000100c00 */
[C---:B------:R-:W-:Y:S01]  /*7880*/  FMUL R67, R93.reuse, R54 ;  /* 0x000000365d437220 */ /* 0x040fe20000400000 */
[----:B------:R-:W-:Y:S01]  /*7890*/  FFMA R154, R106, R100, R69 ;  /* 0x000000646a9a7223 */ /* 0x000fe20000000045 */
[C---:B------:R-:W-:Y:S01]  /*78a0*/  FMUL R53, R93.reuse, R45 ;  /* 0x0000002d5d357220 */ /* 0x040fe20000400000 */
[C---:B------:R-:W-:Y:S01]  /*78b0*/  FMUL R71, R93.reuse, R48 ;  /* 0x000000305d477220 */ /* 0x040fe20000400000 */
[----:B------:R-:W-:Y:S01]  /*78c0*/  FMUL R54, R54, R161 ;  /* 0x000000a136367220 */ /* 0x000fe20000400000 */
[----:B------:R-:W-:Y:S01]  /*78d0*/  FMUL R65, R93, R55 ;  /* 0x000000375d417220 */ /* 0x000fe20000400000 */
[----:B------:R1:W-:Y:S01]  /*78e0*/  STL.128 [R1+0x2e0], R60 ;  /* 0x0002e03c01007387 */ /* 0x0003e20000100c00 */
[-C--:B------:R-:W-:Y:S01]  /*78f0*/  FMUL R134, R45, R161.reuse ;  /* 0x000000a12d867220 */ /* 0x080fe20000400000 */
[-C--:B------:R-:W-:Y:S01]  /*7900*/  FMUL R69, R48, R161.reuse ;  /* 0x000000a130457220 */ /* 0x080fe20000400000 */
[----:B------:R-:W-:Y:S01]  /*7910*/  FMUL R55, R55, R161 ;  /* 0x000000a137377220 */ /* 0x000fe20000400000 */
[-C--:B------:R-:W-:Y:S01]  /*7920*/  FFMA R45, R94, R165.reuse, -R67 ;  /* 0x000000a55e2d7223 */ /* 0x080fe20000000843 */
[-C--:B------:R-:W-:Y:S01]  /*7930*/  FFMA R53, R92, R165.reuse, -R53 ;  /* 0x000000a55c357223 */ /* 0x080fe20000000835 */
[----:B------:R-:W-:Y:S01]  /*7940*/  FFMA R71, R90, R165, -R71 ;  /* 0x000000a55a477223 */ /* 0x000fe20000000847 */
[C---:B0-----:R-:W-:Y:S01]  /*7950*/  FMUL R57, R93.reuse, R46 ;  /* 0x0000002e5d397220 */ /* 0x041fe20000400000 */
[----:B------:R-:W-:Y:S01]  /*7960*/  FMUL R59, R46, R161 ;  /* 0x000000a12e3b7220 */ /* 0x000fe20000400000 */
[-C--:B------:R-:W-:Y:S01]  /*7970*/  FFMA R48, R94, R141.reuse, R54 ;  /* 0x0000008d5e307223 */ /* 0x080fe20000000036 */
[-C--:B------:R-:W-:Y:S01]  /*7980*/  FFMA R134, R92, R141.reuse, R134 ;  /* 0x0000008d5c867223 */ /* 0x080fe20000000086 */
[----:B------:R-:W-:Y:S01]  /*7990*/  FFMA R69, R90, R141, R69 ;  /* 0x0000008d5a457223 */ /* 0x000fe20000000045 */
[----:B-1----:R-:W-:Y:S01]  /*79a0*/  FMUL R61, R93, R49 ;  /* 0x000000315d3d7220 */ /* 0x002fe20000400000 */
[-C--:B------:R-:W-:Y:S01]  /*79b0*/  FFMA R152, R94, R98.reuse, -R65 ;  /* 0x000000625e987223 */ /* 0x080fe20000000841 */
[----:B------:R-:W-:Y:S01]  /*79c0*/  FFMA R46, R92, R98, -R57 ;  /* 0x000000625c2e7223 */ /* 0x000fe20000000839 */
[----:B------:R-:W-:Y:S01]  /*79d0*/  FFMA R148, R94, R96, R55 ;  /* 0x000000605e947223 */ /* 0x000fe20000000037 */
[----:B------:R-:W-:Y:S01]  /*79e0*/  FFMA R98, R90, R98, -R61 ;  /* 0x000000625a627223 */ /* 0x000fe2000000083d */
[----:B------:R-:W-:Y:S01]  /*79f0*/  FFMA R52, R92, R96, R59 ;  /* 0x000000605c347223 */ /* 0x000fe2000000003b */
[----:B------:R-:W-:Y:S01]  /*7a00*/  FMUL R55, R44, R161 ;  /* 0x000000a12c377220 */ /* 0x000fe20000400000 */
[-C--:B------:R-:W-:Y:S01]  /*7a10*/  FFMA R141, R106, R139.reuse, R45 ;  /* 0x0000008b6a8d7223 */ /* 0x080fe2000000002d */
[-C--:B------:R-:W-:Y:S01]  /*7a20*/  FFMA R140, R88, R139.reuse, R53 ;  /* 0x0000008b588c7223 */ /* 0x080fe20000000035 */
[----:B------:R-:W-:Y:S01]  /*7a30*/  FFMA R71, R86, R139, R71 ;  /* 0x0000008b56477223 */ /* 0x000fe20000000047 */
[-C--:B------:R-:W-:Y:S01]  /*7a40*/  FFMA R139, R106, R117.reuse, R48 ;  /* 0x000000756a8b7223 */ /* 0x080fe20000000030 */
[-C--:B------:R-:W-:Y:S01]  /*7a50*/  FFMA R134, R88, R117.reuse, R134 ;  /* 0x0000007558867223 */ /* 0x080fe20000000086 */
[----:B------:R-:W-:Y:S01]  /*7a60*/  FFMA R69, R86, R117, R69 ;  /* 0x0000007556457223 */ /* 0x000fe20000000045 */
[-C--:B------:R-:W-:Y:S01]  /*7a70*/  FFMA R152, R106, R107.reuse, R152 ;  /* 0x0000006b6a987223 */ /* 0x080fe20000000098 */
[-C--:B------:R-:W-:Y:S01]  /*7a80*/  FFMA R117, R88, R107.reuse, R46 ;  /* 0x0000006b58757223 */ /* 0x080fe2000000002e */
[----:B------:R-:W-:Y:S01]  /*7a90*/  FFMA R98, R86, R107, R98 ;  /* 0x0000006b56627223 */ /* 0x000fe20000000062 */
[----:B------:R-:W-:Y:S01]  /*7aa0*/  FFMA R68, R94, R116, R55 ;  /* 0x000000745e447223 */ /* 0x000fe20000000037 */
[----:B------:R-:W-:Y:S01]  /*7ab0*/  FFMA R107, R88, R163, R52 ;  /* 0x000000a3586b7223 */ /* 0x000fe20000000034 */
[----:B------:R-:W-:Y:S01]  /*7ac0*/  FMUL R49, R49, R161 ;  /* 0x000000a131317220 */ /* 0x000fe20000400000 */
[----:B------:R-:W-:-:S02]  /*7ad0*/  MOV R52, R44 ;  /* 0x0000002c00347202 */ /* 0x000fc40000000f00 */
[----:B------:R-:W-:Y:S02]  /*7ae0*/  MOV R53, R51 ;  /* 0x0000003300357202 */ /* 0x000fe40000000f00 */
[----:B------:R-:W-:Y:S02]  /*7af0*/  MOV R54, R28 ;  /* 0x0000001c00367202 */ /* 0x000fe40000000f00 */
[----:B------:R-:W-:Y:S01]  /*7b00*/  MOV R55, R29 ;  /* 0x0000001d00377202 */ /* 0x000fe20000000f00 */
[----:B------:R-:W-:Y:S01]  /*7b10*/  FMUL R56, R94, R159 ;  /* 0x0000009f5e387220 */ /* 0x000fe20000400000 */
[----:B------:R-:W-:Y:S01]  /*7b20*/  FFMA R70, R90, R96, R49 ;  /* 0x000000605a467223 */ /* 0x000fe20000000031 */
[----:B------:R-:W-:Y:S01]  /*7b30*/  FMUL R63, R93, R44 ;  /* 0x0000002c5d3f7220 */ /* 0x000fe20000400000 */
[----:B------:R-:W-:Y:S01]  /*7b40*/  FMUL R57, R47, R161 ;  /* 0x000000a12f397220 */ /* 0x000fe20000400000 */
[C---:B------:R-:W-:Y:S01]  /*7b50*/  FMUL R49, R93.reuse, R47 ;  /* 0x0000002f5d317220 */ /* 0x040fe20000400000 */
[----:B------:R-:W-:Y:S01]  /*7b60*/  FMUL R61, R93, R50 ;  /* 0x000000325d3d7220 */ /* 0x000fe20000400000 */
[----:B------:R0:W-:Y:S01]  /*7b70*/  STL.128 [R1+0x290], R52 ;  /* 0x0002903401007387 */ /* 0x0001e20000100c00 */
[-C--:B------:R-:W-:Y:S01]  /*7b80*/  FMUL R45, R51, R161.reuse ;  /* 0x000000a1332d7220 */ /* 0x080fe20000400000 */
[-C--:B------:R-:W-:Y:S01]  /*7b90*/  FMUL R44, R28, R161.reuse ;  /* 0x000000a11c2c7220 */ /* 0x080fe20000400000 */
[----:B------:R-:W-:Y:S01]  /*7ba0*/  FMUL R46, R29, R161 ;  /* 0x000000a11d2e7220 */ /* 0x000fe20000400000 */
[----:B------:R-:W-:Y:S01]  /*7bb0*/  FFMA R62, R92, R116, R57 ;  /* 0x000000745c3e7223 */ /* 0x000fe20000000039 */
[-C--:B------:R-:W-:Y:S01]  /*7bc0*/  FFMA R63, R94, R108.reuse, -R63 ;  /* 0x0000006c5e3f7223 */ /* 0x080fe2000000083f */
[-C--:B------:R-:W-:Y:S01]  /*7bd0*/  FFMA R49, R92, R108.reuse, -R49 ;  /* 0x0000006c5c317223 */ /* 0x080fe20000000831 */
[----:B------:R-:W-:Y:S01]  /*7be0*/  FFMA R61, R90, R108, -R61 ;  /* 0x0000006c5a3d7223 */ /* 0x000fe2000000083d */
[CC--:B------:R-:W-:Y:S01]  /*7bf0*/  FFMA R57, R94.reuse, R157.reuse, R45 ;  /* 0x0000009d5e397223 */ /* 0x0c0fe2000000002d */
[-C--:B------:R-:W-:Y:S01]  /*7c00*/  FFMA R58, R94, R157.reuse, R44 ;  /* 0x0000009d5e3a7223 */ /* 0x080fe2000000002c */
[----:B------:R-:W-:Y:S01]  /*7c10*/  FFMA R64, R86, R100, R167 ;  /* 0x0000006456407223 */ /* 0x000fe200000000a7 */
[----:B------:R-:W-:Y:S01]  /*7c20*/  FFMA R94, R94, R157, R46 ;  /* 0x0000009d5e5e7223 */ /* 0x000fe2000000002e */
[----:B------:R-:W-:Y:S01]  /*7c30*/  MOV R44, R47 ;  /* 0x0000002f002c7202 */ /* 0x000fe20000000f00 */
[C-C-:B0-----:R-:W-:Y:S01]  /*7c40*/  FFMA R54, -R93.reuse, R28, R56.reuse ;  /* 0x0000001c5d367223 */ /* 0x141fe20000000138 */
[----:B------:R-:W-:Y:S01]  /*7c50*/  FMUL R28, R92, R159 ;  /* 0x0000009f5c1c7220 */ /* 0x000fe20000400000 */
[----:B------:R-:W-:Y:S01]  /*7c60*/  FFMA R108, -R93, R29, R56 ;  /* 0x0000001d5d6c7223 */ /* 0x000fe20000000138 */
[----:B------:R-:W-:Y:S01]  /*7c70*/  MOV R45, R30 ;  /* 0x0000001e002d7202 */ /* 0x000fe20000000f00 */
[----:B------:R-:W-:Y:S01]  /*7c80*/  FMUL R29, R30, R161 ;  /* 0x000000a11e1d7220 */ /* 0x000fe20000400000 */
[----:B------:R-:W-:Y:S01]  /*7c90*/  MOV R46, R31 ;  /* 0x0000001f002e7202 */ /* 0x000fe20000000f00 */
[----:B------:R-:W-:Y:S01]  /*7ca0*/  FMUL R52, R31, R161 ;  /* 0x000000a11f347220 */ /* 0x000fe20000400000 */
[----:B------:R-:W-:Y:S01]  /*7cb0*/  MOV R47, R40 ;  /* 0x00000028002f7202 */ /* 0x000fe20000000f00 */
[----:B------:R-:W-:Y:S01]  /*7cc0*/  FFMA R100, -R93, R31, R28 ;  /* 0x0000001f5d647223 */ /* 0x000fe2000000011c */
[----:B------:R-:W-:Y:S01]  /*7cd0*/  FMUL R31, R40, R161 ;  /* 0x000000a1281f7220 */ /* 0x000fe20000400000 */
[CC--:B------:R-:W-:Y:S01]  /*7ce0*/  FFMA R29, R92.reuse, R157.reuse, R29 ;  /* 0x0000009d5c1d7223 */ /* 0x0c0fe2000000001d */
[----:B------:R-:W-:Y:S01]  /*7cf0*/  FFMA R52, R92, R157, R52 ;  /* 0x0000009d5c347223 */ /* 0x000fe20000000034 */
[----:B------:R-:W-:Y:S01]  /*7d00*/  FMUL R59, R50, R161 ;  /* 0x000000a1323b7220 */ /* 0x000fe20000400000 */
[----:B------:R0:W-:Y:S01]  /*7d10*/  STL.128 [R1+0x2c0], R44 ;  /* 0x0002c02c01007387 */ /* 0x0001e20000100c00 */
[----:B------:R-:W-:Y:S01]  /*7d20*/  FFMA R92, R92, R157, R31 ;  /* 0x0000009d5c5c7223 */ /* 0x000fe2000000001f */
[----:B------:R-:W-:Y:S01]  /*7d30*/  FMUL R31, R41, R161 ;  /* 0x000000a1291f7220 */ /* 0x000fe20000400000 */
[----:B------:R-:W-:Y:S01]  /*7d40*/  FFMA R60, R90, R116, R59 ;  /* 0x000000745a3c7223 */ /* 0x000fe2000000003b */
[----:B------:R-:W-:Y:S01]  /*7d50*/  FFMA R66, R88, R105, R49 ;  /* 0x0000006958427223 */ /* 0x000fe20000000031 */
[----:B------:R-:W-:Y:S01]  /*7d60*/  MOV R48, R50 ;  /* 0x0000003200307202 */ /* 0x000fe20000000f00 */
[C---:B------:R-:W-:Y:S01]  /*7d70*/  FFMA R30, -R93.reuse, R30, R28 ;  /* 0x0000001e5d1e7223 */ /* 0x040fe2000000011c */
[----:B------:R-:W-:Y:S01]  /*7d80*/  FFMA R31, R90, R157, R31 ;  /* 0x0000009d5a1f7223 */ /* 0x000fe2000000001f */
[C---:B------:R-:W-:Y:S01]  /*7d90*/  FFMA R118, -R93.reuse, R51, R56 ;  /* 0x000000335d767223 */ /* 0x040fe20000000138 */
[----:B------:R-:W-:Y:S01]  /*7da0*/  MOV R49, R41 ;  /* 0x0000002900317202 */ /* 0x000fe20000000f00 */
[----:B------:R-:W-:Y:S01]  /*7db0*/  FFMA R28, -R93, R40, R28 ;  /* 0x000000285d1c7223 */ /* 0x000fe2000000011c */
[----:B------:R-:W-:Y:S01]  /*7dc0*/  MOV R50, R42 ;  /* 0x0000002a00327202 */ /* 0x000fe20000000f00 */
[----:B0-----:R-:W-:Y:S01]  /*7dd0*/  FMUL R45, R42, R161 ;  /* 0x000000a12a2d7220 */ /* 0x001fe20000400000 */
[----:B------:R-:W-:Y:S01]  /*7de0*/  FMUL R44, R90, R159 ;  /* 0x0000009f5a2c7220 */ /* 0x000fe20000400000 */
[----:B------:R-:W-:-:S02]  /*7df0*/  FMUL R161, R43, R161 ;  /* 0x000000a12ba17220 */ /* 0x000fc40000400000 */
[----:B------:R-:W-:Y:S01]  /*7e00*/  FFMA R45, R90, R157, R45 ;  /* 0x0000009d5a2d7223 */ /* 0x000fe2000000002d */
[C-C-:B------:R-:W-:Y:S01]  /*7e10*/  FFMA R41, -R93.reuse, R41, R44.reuse ;  /* 0x000000295d297223 */ /* 0x140fe2000000012c */
[C---:B------:R-:W-:Y:S01]  /*7e20*/  FFMA R42, -R93.reuse, R42, R44 ;  /* 0x0000002a5d2a7223 */ /* 0x040fe2000000012c */
[-C--:B------:R-:W-:Y:S01]  /*7e30*/  FFMA R68, R106, R101.reuse, R68 ;  /* 0x000000656a447223 */ /* 0x080fe20000000044 */
[-C--:B------:R-:W-:Y:S01]  /*7e40*/  FFMA R62, R88, R101.reuse, R62 ;  /* 0x00000065583e7223 */ /* 0x080fe2000000003e */
[----:B------:R-:W-:Y:S01]  /*7e50*/  FFMA R60, R86, R101, R60 ;  /* 0x00000065563c7223 */ /* 0x000fe2000000003c */
[----:B------:R-:W-:Y:S01]  /*7e60*/  FFMA R46, R90, R157, R161 ;  /* 0x0000009d5a2e7223 */ /* 0x000fe200000000a1 */
[----:B------:R-:W-:Y:S01]  /*7e70*/  FFMA R44, -R93, R43, R44 ;  /* 0x0000002b5d2c7223 */ /* 0x000fe2000000012c */
[-C--:B------:R-:W-:Y:S01]  /*7e80*/  FFMA R63, R106, R105.reuse, R63 ;  /* 0x000000696a3f7223 */ /* 0x080fe2000000003f */
[----:B------:R-:W-:Y:S01]  /*7e90*/  FFMA R61, R86, R105, R61 ;  /* 0x00000069563d7223 */ /* 0x000fe2000000003d */
[C---:B------:R-:W-:Y:S01]  /*7ea0*/  FFMA R116, R106.reuse, R95, R57 ;  /* 0x0000005f6a747223 */ /* 0x040fe20000000039 */
[----:B------:R-:W-:Y:S01]  /*7eb0*/  FFMA R101, R106, R89, R58 ;  /* 0x000000596a657223 */ /* 0x000fe2000000003a */
[-C--:B------:R-:W-:Y:S01]  /*7ec0*/  FFMA R93, R88, R95.reuse, R29 ;  /* 0x0000005f585d7223 */ /* 0x080fe2000000001d */
[----:B------:R-:W-:Y:S01]  /*7ed0*/  FFMA R90, R86, R95, R31 ;  /* 0x0000005f565a7223 */ /* 0x000fe2000000001f */
[-C--:B------:R-:W-:Y:S01]  /*7ee0*/  FFMA R96, R88, R89.reuse, R52 ;  /* 0x0000005958607223 */ /* 0x080fe20000000034 */
[----:B------:R-:W-:Y:S01]  /*7ef0*/  FFMA R65, R86, R89, R45 ;  /* 0x0000005956417223 */ /* 0x000fe2000000002d */
[C---:B------:R-:W-:Y:S01]  /*7f00*/  FFMA R148, R106.reuse, R163, R148 ;  /* 0x000000a36a947223 */ /* 0x040fe20000000094 */
[C---:B------:R-:W-:Y:S01]  /*7f10*/  FFMA R118, R106.reuse, R151, R118 ;  /* 0x000000976a767223 */ /* 0x040fe20000000076 */
[C---:B------:R-:W-:Y:S01]  /*7f20*/  FFMA R105, R106.reuse, R149, R54 ;  /* 0x000000956a697223 */ /* 0x040fe20000000036 */
[----:B------:R-:W-:Y:S01]  /*7f30*/  FFMA R108, R106, R147, R108 ;  /* 0x000000936a6c7223 */ /* 0x000fe2000000006c */
[C---:B------:R-:W-:Y:S01]  /*7f40*/  FFMA R95, R88.reuse, R151, R30 ;  /* 0x00000097585f7223 */ /* 0x040fe2000000001e */
[C---:B------:R-:W-:Y:S01]  /*7f50*/  FFMA R100, R88.reuse, R149, R100 ;  /* 0x0000009558647223 */ /* 0x040fe20000000064 */
[----:B------:R-:W-:Y:S01]  /*7f60*/  FFMA R89, R88, R147, R28 ;  /* 0x0000009358597223 */ /* 0x000fe2000000001c */
[-C--:B------:R-:W-:Y:S01]  /*7f70*/  FFMA R106, R106, R145.reuse, R94 ;  /* 0x000000916a6a7223 */ /* 0x080fe2000000005e */
[----:B------:R-:W-:Y:S01]  /*7f80*/  FFMA R88, R88, R145, R92 ;  /* 0x0000009158587223 */ /* 0x000fe2000000005c */
[C---:B------:R-:W-:Y:S01]  /*7f90*/  FFMA R70, R86.reuse, R163, R70 ;  /* 0x000000a356467223 */ /* 0x040fe20000000046 */
[C---:B------:R-:W-:Y:S01]  /*7fa0*/  FFMA R94, R86.reuse, R151, R41 ;  /* 0x00000097565e7223 */ /* 0x040fe20000000029 */
[C---:B------:R-:W-:Y:S01]  /*7fb0*/  FFMA R67, R86.reuse, R149, R42 ;  /* 0x0000009556437223 */ /* 0x040fe2000000002a */
[C---:B------:R-:W-:Y:S01]  /*7fc0*/  FFMA R92, R86.reuse, R147, R44 ;  /* 0x00000093565c7223 */ /* 0x040fe2000000002c */
[----:B------:R-:W-:Y:S01]  /*7fd0*/  FFMA R86, R86, R145, R46 ;  /* 0x0000009156567223 */ /* 0x000fe2000000002e */
[-C--:B------:R-:W-:Y:S01]  /*7fe0*/  FFMA R44, R36, R87.reuse, R155 ;  /* 0x00000057242c7223 */ /* 0x080fe2000000009b */
[-C--:B------:R-:W-:Y:S01]  /*7ff0*/  FFMA R45, R37, R87.reuse, R156 ;  /* 0x00000057252d7223 */ /* 0x080fe2000000009c */
[-C--:B------:R-:W-:Y:S01]  /*8000*/  FFMA R46, R38, R87.reuse, R143 ;  /* 0x00000057262e7223 */ /* 0x080fe2000000008f */
[----:B------:R-:W-:Y:S01]  /*8010*/  FFMA R47, R17, R87, R164 ;  /* 0x00000057112f7223 */ /* 0x000fe200000000a4 */
[----:B------:R-:W-:-:S02]  /*8020*/  MOV R51, R43 ;  /* 0x0000002b00337202 */ /* 0x000fc40000000f00 */
[----:B------:R-:W-:Y:S02]  /*8030*/  MOV R28, R36 ;  /* 0x00000024001c7202 */ /* 0x000fe40000000f00 */
[----:B------:R-:W-:Y:S01]  /*8040*/  MOV R29, R37 ;  /* 0x00000025001d7202 */ /* 0x000fe20000000f00 */
[----:B------:R0:W-:Y:S01]  /*8050*/  STL.128 [R1+0x300], R44 ;  /* 0x0003002c01007387 */ /* 0x0001e20000100c00 */
[----:B------:R-:W-:Y:S02]  /*8060*/  MOV R30, R38 ;  /* 0x00000026001e7202 */ /* 0x000fe40000000f00 */
[----:B------:R-:W-:Y:S01]  /*8070*/  MOV R31, R17 ;  /* 0x00000011001f7202 */ /* 0x000fe20000000f00 */
[----:B------:R1:W-:Y:S01]  /*8080*/  STL.128 [R1+0x2f0], R48 ;  /* 0x0002f03001007387 */ /* 0x0003e20000100c00 */
[----:B------:R-:W-:Y:S01]  /*8090*/  MOV R40, R39 ;  /* 0x0000002700287202 */ /* 0x000fe20000000f00 */
[C---:B------:R-:W-:Y:S01]  /*80a0*/  FFMA R54, -R85.reuse, R16, R113 ;  /* 0x0000001055367223 */ /* 0x040fe20000000171 */
[-C--:B------:R-:W-:Y:S01]  /*80b0*/  MOV R43, R20.reuse ;  /* 0x00000014002b7202 */ /* 0x080fe20000000f00 */
[----:B------:R4:W-:Y:S01]  /*80c0*/  STL.128 [R1+0x420], R28 ;  /* 0x0004201c01007387 */ /* 0x0009e20000100c00 */
[C---:B------:R-:W-:Y:S01]  /*80d0*/  FFMA R39, -R85.reuse, R20, R109 ;  /* 0x0000001455277223 */ /* 0x040fe2000000016d */
[----:B------:R-:W-:Y:S01]  /*80e0*/  FFMA R56, -R85, R36, R160 ;  /* 0x0000002455387223 */ /* 0x000fe200000001a0 */
[----:B0-----:R-:W-:-:S02]  /*80f0*/  MOV R46, R16 ;  /* 0x00000010002e7202 */ /* 0x001fc40000000f00 */
[----:B------:R-:W-:Y:S02]  /*8100*/  MOV R44, R26 ;  /* 0x0000001a002c7202 */ /* 0x000fe40000000f00 */
[----:B------:R-:W-:Y:S02]  /*8110*/  MOV R45, R27 ;  /* 0x0000001b002d7202 */ /* 0x000fe40000000f00 */
[----:B------:R-:W-:Y:S01]  /*8120*/  MOV R47, R23 ;  /* 0x00000017002f7202 */ /* 0x000fe20000000f00 */
[-C--:B-1----:R-:W-:Y:S01]  /*8130*/  FFMA R50, R16, R87.reuse, R99 ;  /* 0x0000005710327223 */ /* 0x082fe20000000063 */
[----:B----4-:R-:W-:Y:S01]  /*8140*/  FFMA R31, R20, R87, R111 ;  /* 0x00000057141f7223 */ /* 0x010fe2000000006f */
[C---:B------:R-:W-:Y:S01]  /*8150*/  FFMA R57, -R85.reuse, R37, R158 ;  /* 0x0000002555397223 */ /* 0x040fe2000000019e */
[C---:B------:R-:W-:Y:S01]  /*8160*/  FFMA R58, -R85.reuse, R38, R153 ;  /* 0x00000026553a7223 */ /* 0x040fe20000000199 */
[----:B------:R0:W-:Y:S01]  /*8170*/  STL.128 [R1+0x480], R44 ;  /* 0x0004802c01007387 */ /* 0x0001e20000100c00 */
[C---:B------:R-:W-:Y:S01]  /*8180*/  FFMA R59, -R85.reuse, R17, R162 ;  /* 0x00000011553b7223 */ /* 0x040fe200000001a2 */
[----:B------:R-:W-:Y:S01]  /*8190*/  MOV R41, R24 ;  /* 0x0000001800297202 */ /* 0x000fe20000000f00 */
[----:B------:R-:W-:Y:S01]  /*81a0*/  FFMA R16, -R85, R21, R110 ;  /* 0x0000001555107223 */ /* 0x000fe2000000016e */
[----:B------:R-:W-:Y:S01]  /*81b0*/  MOV R42, R25 ;  /* 0x00000019002a7202 */ /* 0x000fe20000000f00 */
[----:B------:R-:W-:Y:S01]  /*81c0*/  FFMA R51, R23, R87, R142 ;  /* 0x0000005717337223 */ /* 0x000fe2000000008e */
[----:B------:R-:W-:Y:S01]  /*81d0*/  MOV R20, R21 ;  /* 0x0000001500147202 */ /* 0x000fe20000000f00 */
[C---:B------:R-:W-:Y:S01]  /*81e0*/  FFMA R55, -R85.reuse, R23, R136 ;  /* 0x0000001755377223 */ /* 0x040fe20000000188 */
[----:B------:R-:W-:Y:S01]  /*81f0*/  FFMA R17, -R85, R22, R133 ;  /* 0x0000001655117223 */ /* 0x000fe20000000185 */
[----:B------:R-:W-:Y:S01]  /*8200*/  MOV R23, R74 ;  /* 0x0000004a00177202 */ /* 0x000fe20000000f00 */
[-C--:B------:R-:W-:Y:S01]  /*8210*/  FFMA R28, R40, R87.reuse, R119 ;  /* 0x00000057281c7223 */ /* 0x080fe20000000077 */
[-C--:B------:R-:W-:Y:S01]  /*8220*/  FFMA R29, R24, R87.reuse, R115 ;  /* 0x00000057181d7223 */ /* 0x080fe20000000073 */
[-C--:B------:R-:W-:Y:S01]  /*8230*/  FFMA R30, R25, R87.reuse, R114 ;  /* 0x00000057191e7223 */ /* 0x080fe20000000072 */
[-C--:B0-----:R-:W-:Y:S01]  /*8240*/  FFMA R44, R21, R87.reuse, R112 ;  /* 0x00000057152c7223 */ /* 0x081fe20000000070 */
[----:B------:R-:W-:Y:S01]  /*8250*/  FFMA R45, R22, R87, R97 ;  /* 0x00000057162d7223 */ /* 0x000fe20000000061 */
[----:B------:R-:W-:-:S02]  /*8260*/  MOV R21, R22 ;  /* 0x0000001600157202 */ /* 0x000fc40000000f00 */
[----:B------:R-:W-:Y:S01]  /*8270*/  MOV R22, R73 ;  /* 0x0000004900167202 */ /* 0x000fe20000000f00 */
[----:B------:R0:W-:Y:S01]  /*8280*/  STL.128 [R1+0x390], R56 ;  /* 0x0003903801007387 */ /* 0x0001e20000100c00 */
[C---:B------:R-:W-:Y:S01]  /*8290*/  FFMA R36, -R85.reuse, R40, R150 ;  /* 0x0000002855247223 */ /* 0x040fe20000000196 */
[C---:B------:R-:W-:Y:S01]  /*82a0*/  FFMA R37, -R85.reuse, R24, R137 ;  /* 0x0000001855257223 */ /* 0x040fe20000000189 */
[C---:B------:R-:W-:Y:S01]  /*82b0*/  FFMA R38, -R85.reuse, R25, R144 ;  /* 0x0000001955267223 */ /* 0x040fe20000000190 */
[----:B------:R1:W-:Y:S01]  /*82c0*/  STL.128 [R1+0x450], R40 ;  /* 0x0004502801007387 */ /* 0x0003e20000100c00 */
[-C--:B------:R-:W-:Y:S01]  /*82d0*/  FFMA R48, R26, R87.reuse, R91 ;  /* 0x000000571a307223 */ /* 0x080fe2000000005b */
[----:B------:R-:W-:Y:S01]  /*82e0*/  FFMA R52, -R85, R26, R103 ;  /* 0x0000001a55347223 */ /* 0x000fe20000000167 */
[----:B------:R-:W-:Y:S01]  /*82f0*/  FFMA R49, R27, R87, R102 ;  /* 0x000000571b317223 */ /* 0x000fe20000000066 */
[----:B------:R-:W-:Y:S01]  /*8300*/  FFMA R53, -R85, R27, R104 ;  /* 0x0000001b55357223 */ /* 0x000fe20000000168 */
[-C--:B------:R-:W-:Y:S01]  /*8310*/  FFMA R24, R18, R87.reuse, R135 ;  /* 0x0000005712187223 */ /* 0x080fe20000000087 */
[-C--:B------:R-:W-:Y:S01]  /*8320*/  FFMA R25, R19, R87.reuse, R138 ;  /* 0x0000005713197223 */ /* 0x080fe2000000008a */
[-C--:B------:R-:W-:Y:S01]  /*8330*/  FFMA R26, R14, R87.reuse, R141 ;  /* 0x000000570e1a7223 */ /* 0x080fe2000000008d */
[----:B------:R-:W-:Y:S01]  /*8340*/  FFMA R27, R15, R87, R152 ;  /* 0x000000570f1b7223 */ /* 0x000fe20000000098 */
[----:B------:R4:W-:Y:S01]  /*8350*/  STL.128 [R1+0x460], R20 ;  /* 0x0004601401007387 */ /* 0x0009e20000100c00 */
[----:B0-----:R-:W-:-:S02]  /*8360*/  MOV R56, R18 ;  /* 0x0000001200387202 */ /* 0x001fc40000000f00 */
[-C--:B------:R-:W-:Y:S01]  /*8370*/  MOV R57, R19.reuse ;  /* 0x0000001300397202 */ /* 0x080fe20000000f00 */
[C---:B-1----:R-:W-:Y:S01]  /*8380*/  FFMA R40, -R85.reuse, R18, R146 ;  /* 0x0000001255287223 */ /* 0x042fe20000000192 */
[C---:B------:R-:W-:Y:S01]  /*8390*/  FFMA R41, -R85.reuse, R19, R154 ;  /* 0x0000001355297223 */ /* 0x040fe2000000019a */
[CC--:B------:R-:W-:Y:S01]  /*83a0*/  FFMA R42, -R85.reuse, R14.reuse, R139 ;  /* 0x0000000e552a7223 */ /* 0x0c0fe2000000018b */
[----:B------:R-:W-:Y:S01]  /*83b0*/  MOV R58, R14 ;  /* 0x0000000e003a7202 */ /* 0x000fe20000000f00 */
[CC--:B------:R-:W-:Y:S01]  /*83c0*/  FFMA R43, -R85.reuse, R15.reuse, R148 ;  /* 0x0000000f552b7223 */ /* 0x0c0fe20000000194 */
[----:B------:R-:W-:Y:S01]  /*83d0*/  MOV R59, R15 ;  /* 0x0000000f003b7202 */ /* 0x000fe20000000f00 */
[C---:B------:R-:W-:Y:S01]  /*83e0*/  FFMA R18, -R85.reuse, R73, R134 ;  /* 0x0000004955127223 */ /* 0x040fe20000000186 */
[----:B------:R-:W-:Y:S01]  /*83f0*/  FFMA R19, -R85, R74, R107 ;  /* 0x0000004a55137223 */ /* 0x000fe2000000016b */
[----:B------:R-:W-:Y:S01]  /*8400*/  MOV R14, R76 ;  /* 0x0000004c000e7202 */ /* 0x000fe20000000f00 */
[----:B------:R0:W-:Y:S01]  /*8410*/  STL.128 [R1+0x330], R28 ;  /* 0x0003301c01007387 */ /* 0x0001e20000100c00 */
[----:B------:R-:W-:-:S02]  /*8420*/  MOV R15, R77 ;  /* 0x0000004d000f7202 */ /* 0x000fc40000000f00 */
[----:B----4-:R-:W-:Y:S02]  /*8430*/  MOV R20, R72 ;  /* 0x0000004800147202 */ /* 0x010fe40000000f00 */
[----:B------:R-:W-:Y:S02]  /*8440*/  MOV R21, R79 ;  /* 0x0000004f00157202 */ /* 0x000fe40000000f00 */
[----:B--2---:R-:W-:Y:S02]  /*8450*/  MOV R22, R8 ;  /* 0x0000000800167202 */ /* 0x004fe40000000f00 */
[----:B------:R-:W-:Y:S01]  /*8460*/  MOV R23, R9 ;  /* 0x0000000900177202 */ /* 0x000fe20000000f00 */
[----:B------:R1:W-:Y:S04]  /*8470*/  STL.128 [R1+0x3c0], R36 ;  /* 0x0003c02401007387 */ /* 0x0003e80000100c00 */
[----:B------:R2:W-:Y:S01]  /*8480*/  STL.128 [R1+0x310], R24 ;  /* 0x0003101801007387 */ /* 0x0005e20000100c00 */
[-C--:B0-----:R-:W-:Y:S01]  /*8490*/  FFMA R28, R12, R87.reuse, R7 ;  /* 0x000000570c1c7223 */ /* 0x081fe20000000007 */
[-C--:B------:R-:W-:Y:S01]  /*84a0*/  FFMA R29, R13, R87.reuse, R6 ;  /* 0x000000570d1d7223 */ /* 0x080fe20000000006 */
[-C--:B------:R-:W-:Y:S01]  /*84b0*/  FFMA R30, R76, R87.reuse, R71 ;  /* 0x000000574c1e7223 */ /* 0x080fe20000000047 */
[----:B------:R-:W-:Y:S01]  /*84c0*/  FFMA R31, R77, R87, R98 ;  /* 0x000000574d1f7223 */ /* 0x000fe20000000062 */
[----:B------:R0:W-:Y:S01]  /*84d0*/  STL.128 [R1+0x3d0], R16 ;  /* 0x0003d01001007387 */ /* 0x0001e20000100c00 */
[----:B------:R-:W-:-:S03]  /*84e0*/  FFMA R71, -R85, R9, R106 ;  /* 0x0000000955477223 */ /* 0x000fc6000000016a */
[----:B------:R4:W-:Y:S01]  /*84f0*/  STL.128 [R1+0x490], R12 ;  /* 0x0004900c01007387 */ /* 0x0009e20000100c00 */
[C---:B-1----:R-:W-:Y:S01]  /*8500*/  FFMA R37, -R85.reuse, R13, R64 ;  /* 0x0000000d55257223 */ /* 0x042fe20000000140 */
[----:B------:R-:W-:Y:S02]  /*8510*/  FFMA R39, -R85, R77, R70 ;  /* 0x0000004d55277223 */ /* 0x000fe40000000146 */
[----:B------:R1:W-:Y:S01]  /*8520*/  STL.128 [R1+0x440], R20 ;  /* 0x0004401401007387 */ /* 0x0003e20000100c00 */
[-C--:B--2---:R-:W-:Y:S01]  /*8530*/  FFMA R27, R9, R87.reuse, R108 ;  /* 0x00000057091b7223 */ /* 0x084fe2000000006c */
[-C--:B------:R-:W-:Y:S01]  /*8540*/  FFMA R9, R10, R87.reuse, R95 ;  /* 0x000000570a097223 */ /* 0x080fe2000000005f */
[C---:B------:R-:W-:Y:S01]  /*8550*/  FFMA R36, -R85.reuse, R12, R5 ;  /* 0x0000000c55247223 */ /* 0x040fe20000000105 */
[C---:B------:R-:W-:Y:S01]  /*8560*/  FFMA R38, -R85.reuse, R76, R69 ;  /* 0x0000004c55267223 */ /* 0x040fe20000000145 */
[----:B------:R2:W-:Y:S01]  /*8570*/  STL.128 [R1+0x370], R28 ;  /* 0x0003701c01007387 */ /* 0x0005e20000100c00 */
[-C--:B------:R-:W-:Y:S01]  /*8580*/  FFMA R24, R72, R87.reuse, R63 ;  /* 0x0000005748187223 */ /* 0x080fe2000000003f */
[C---:B0-----:R-:W-:Y:S01]  /*8590*/  FFMA R17, -R85.reuse, R10, R93 ;  /* 0x0000000a55117223 */ /* 0x041fe2000000015d */
[----:B------:R-:W-:Y:S01]  /*85a0*/  FFMA R26, R8, R87, R105 ;  /* 0x00000057081a7223 */ /* 0x000fe20000000069 */
[C---:B------:R-:W-:Y:S01]  /*85b0*/  FFMA R70, -R85.reuse, R8, R101 ;  /* 0x0000000855467223 */ /* 0x040fe20000000165 */
[----:B------:R-:W-:Y:S01]  /*85c0*/  FFMA R16, -R85, R75, R62 ;  /* 0x0000004b55107223 */ /* 0x000fe2000000013e */
[----:B----4-:R-:W-:Y:S01]  /*85d0*/  MOV R13, R10 ;  /* 0x0000000a000d7202 */ /* 0x010fe20000000f00 */
[----:B------:R-:W-:Y:S01]  /*85e0*/  FFMA R10, R11, R87, R100 ;  /* 0x000000570b0a7223 */ /* 0x000fe20000000064 */
[-C--:B------:R-:W-:Y:S01]  /*85f0*/  MOV R14, R11.reuse ;  /* 0x0000000b000e7202 */ /* 0x080fe20000000f00 */
[----:B------:R-:W-:Y:S01]  /*8600*/  FFMA R18, -R85, R11, R96 ;  /* 0x0000000b55127223 */ /* 0x000fe20000000160 */
[-C--:B-1----:R-:W-:Y:S01]  /*8610*/  FFMA R20, R78, R87.reuse, R61 ;  /* 0x000000574e147223 */ /* 0x082fe2000000003d */
[-C--:B------:R-:W-:Y:S01]  /*8620*/  FFMA R46, R73, R87.reuse, R140 ;  /* 0x00000057492e7223 */ /* 0x080fe2000000008c */
[-C--:B------:R-:W-:Y:S01]  /*8630*/  FFMA R47, R74, R87.reuse, R117 ;  /* 0x000000574a2f7223 */ /* 0x080fe20000000075 */
[----:B------:R-:W-:Y:S01]  /*8640*/  FFMA R68, -R85, R72, R68 ;  /* 0x0000004855447223 */ /* 0x000fe20000000144 */
[----:B------:R-:W-:Y:S01]  /*8650*/  FFMA R25, R79, R87, R118 ;  /* 0x000000574f197223 */ /* 0x000fe20000000076 */
[----:B------:R-:W-:Y:S01]  /*8660*/  FFMA R69, -R85, R79, R116 ;  /* 0x0000004f55457223 */ /* 0x000fe20000000174 */
[----:B------:R-:W-:Y:S01]  /*8670*/  FFMA R8, R75, R87, R66 ;  /* 0x000000574b087223 */ /* 0x000fe20000000042 */
[----:B------:R-:W-:Y:S01]  /*8680*/  MOV R12, R75 ;  /* 0x0000004b000c7202 */ /* 0x000fe20000000f00 */
[-C--:B---3--:R-:W-:Y:S01]  /*8690*/  FFMA R11, R32, R87.reuse, R89 ;  /* 0x00000057200b7223 */ /* 0x088fe20000000059 */
[----:B------:R-:W-:Y:S01]  /*86a0*/  MOV R15, R32 ;  /* 0x00000020000f7202 */ /* 0x000fe20000000f00 */
[-C--:B------:R-:W-:Y:S01]  /*86b0*/  FFMA R21, R33, R87.reuse, R94 ;  /* 0x0000005721157223 */ /* 0x080fe2000000005e */
[-C--:B------:R-:W-:Y:S01]  /*86c0*/  FFMA R22, R34, R87.reuse, R67 ;  /* 0x0000005722167223 */ /* 0x080fe20000000043 */
[----:B------:R-:W-:Y:S01]  /*86d0*/  FFMA R23, R35, R87, R92 ;  /* 0x0000005723177223 */ /* 0x000fe2000000005c */
[CC--:B------:R-:W-:Y:S01]  /*86e0*/  FFMA R60, -R85.reuse, R78.reuse, R60 ;  /* 0x0000004e553c7223 */ /* 0x0c0fe2000000013c */
[----:B--2---:R-:W-:Y:S01]  /*86f0*/  MOV R28, R78 ;  /* 0x0000004e001c7202 */ /* 0x004fe20000000f00 */
[C---:B------:R-:W-:Y:S01]  /*8700*/  FFMA R19, -R85.reuse, R32, R88 ;  /* 0x0000002055137223 */ /* 0x040fe20000000158 */
[-C--:B------:R-:W-:Y:S01]  /*8710*/  MOV R29, R33.reuse ;  /* 0x00000021001d7202 */ /* 0x080fe20000000f00 */
[C---:B------:R-:W-:Y:S01]  /*8720*/  FFMA R61, -R85.reuse, R33, R90 ;  /* 0x00000021553d7223 */ /* 0x040fe2000000015a */
[-C--:B------:R-:W-:Y:S01]  /*8730*/  MOV R30, R34.reuse ;  /* 0x00000022001e7202 */ /* 0x080fe20000000f00 */
[C---:B------:R-:W-:Y:S01]  /*8740*/  FFMA R62, -R85.reuse, R34, R65 ;  /* 0x00000022553e7223 */ /* 0x040fe20000000141 */
[-C--:B------:R-:W-:Y:S01]  /*8750*/  MOV R31, R35.reuse ;  /* 0x00000023001f7202 */ /* 0x080fe20000000f00 */
[----:B------:R-:W-:Y:S01]  /*8760*/  FFMA R63, -R85, R35, R86 ;  /* 0x00000023553f7223 */ /* 0x000fe20000000156 */
[----:B------:R0:W-:Y:S04]  /*8770*/  STL.128 [R1+0x360], R48 ;  /* 0x0003603001007387 */ /* 0x0001e80000100c00 */
        /* <DEDUP_REMOVED lines=12> */
[----:B------:R0:W-:Y:S01]  /*8840*/  STL.128 [R1+0x410], R60 ;  /* 0x0004103c01007387 */ /* 0x0001e20000100c00 */
[----:B------:R-:W-:-:S07]  /*8850*/  HFMA2 R5, -RZ, RZ, 0, 0 ;  /* 0x00000000ff057431 */ /* 0x000fce00000001ff */
.L_x_477:
[----:B------:R-:W-:-:S13]  /*8860*/  ISETP.GT.U32.AND P0, PT, R5, 0xa, PT ;  /* 0x0000000a0500780c */ /* 0x000fda0003f04070 */
[----:B01234-:R-:W-:Y:S05]  /*8870*/  @P0 BRA `(.L_x_476) ;  /* 0x0000000400600947 */ /* 0x01ffea0003800000 */
[----:B------:R-:W-:-:S05]  /*8880*/  IMAD R7, R5, 0xd, RZ ;  /* 0x0000000d05077824 */ /* 0x000fca00078e02ff */
[----:B------:R-:W-:-:S05]  /*8890*/  LEA R7, R7, R84, 0x2 ;  /* 0x0000005407077211 */ /* 0x000fca00078e10ff */
[----:B------:R-:W2:Y:S04]  /*88a0*/  LDL R6, [R7+0x4] ;  /* 0x0000040007067983 */ /* 0x000ea80000100800 */
[----:B0-----:R-:W2:Y:S01]  /*88b0*/  LDL R9, [R7+0x30] ;  /* 0x0000300007097983 */ /* 0x001ea20000100800 */
[----:B------:R-:W-:Y:S01]  /*88c0*/  ISETP.NE.AND P0, PT, R5, 0xa, PT ;  /* 0x0000000a0500780c */ /* 0x000fe20003f05270 */
[----:B--2---:R-:W-:-:S04]  /*88d0*/  FADD R6, R6, R9 ;  /* 0x0000000906067221 */ /* 0x004fc80000000000 */
[----:B------:R-:W-:-:S05]  /*88e0*/  FMUL R6, R6, 0.5 ;  /* 0x3f00000006067820 */ /* 0x000fca0000400000 */
[----:B------:R1:W-:Y:S04]  /*88f0*/  STL [R7+0x4], R6 ;  /* 0x0000040607007387 */ /* 0x0003e80000100800 */
[----:B------:R1:W-:Y:S01]  /*8900*/  STL [R7+0x30], R6 ;  /* 0x0000300607007387 */ /* 0x0003e20000100800 */
[----:B------:R-:W-:Y:S05]  /*8910*/  @!P0 BRA `(.L_x_476) ;  /* 0x0000000400388947 */ /* 0x000fea0003800000 */
[----:B-1----:R-:W2:Y:S04]  /*8920*/  LDL R6, [R7+0x8] ;  /* 0x0000080007067983 */ /* 0x002ea80000100800 */
        /* <DEDUP_REMOVED lines=77> */
.L_x_476:
[----:B------:R-:W-:-:S04]  /*8e00*/  IADD3 R5, PT, PT, R5, 0x1, RZ ;  /* 0x0000000105057810 */ /* 0x000fc80007ffe0ff */
[----:B------:R-:W-:-:S13]  /*8e10*/  ISETP.NE.AND P0, PT, R5, 0xc, PT ;  /* 0x0000000c0500780c */ /* 0x000fda0003f05270 */
[----:B------:R-:W-:Y:S05]  /*8e20*/  @P0 BRA `(.L_x_477) ;  /* 0xfffffff8008c0947 */ /* 0x000fea000383ffff */
.L_x_319:
[----:B------:R-:W-:Y:S05]  /*8e30*/  BSYNC.RECONVERGENT B0 ;  /* 0x0000000000007941 */ /* 0x000fea0003800200 */
.L_x_318:
[----:B-----5:R-:W0:Y:S01]  /*8e40*/  F2I.TRUNC.NTZ R80, R80 ;  /* 0x0000005000507305 */ /* 0x020e22000020f100 */
[----:B------:R-:W-:Y:S01]  /*8e50*/  BSSY.RECONVERGENT B0, `(.L_x_478) ;  /* 0x0000044000007945 */ /* 0x000fe20003800200 */
[----:B0-----:R-:W-:-:S05]  /*8e60*/  I2FP.F32.S32 R141, R80 ;  /* 0x00000050008d7245 */ /* 0x001fca0000201400 */
[----:B------:R-:W-:-:S04]  /*8e70*/  FFMA R82, R141, R83, -R82 ;  /* 0x000000538d527223 */ /* 0x000fc80000000852 */
[C---:B------:R-:W-:Y:S01]  /*8e80*/  FMUL R5, R82.reuse, 0.63661974668502807617 ;  /* 0x3f22f98352057820 */ /* 0x040fe20000400000 */
[----:B------:R-:W-:-:S05]  /*8e90*/  FSETP.GE.AND P0, PT, |R82|, 105615, PT ;  /* 0x47ce47805200780b */ /* 0x000fca0003f06200 */
[----:B------:R-:W0:Y:S02]  /*8ea0*/  F2I.NTZ R5, R5 ;  /* 0x0000000500057305 */ /* 0x000e240000203100 */
[-C--:B0-----:R-:W-:Y:S02]  /*8eb0*/  I2FP.F32.S32 R135, R5.reuse ;  /* 0x0000000500877245 */ /* 0x081fe40000201400 */
[----:B------:R-:W-:-:S03]  /*8ec0*/  MOV R112, R5 ;  /* 0x0000000500707202 */ /* 0x000fc60000000f00 */
[----:B-1234-:R-:W-:-:S04]  /*8ed0*/  FFMA R6, R135, -1.5707962512969970703, R82 ;  /* 0xbfc90fda87067823 */ /* 0x01efc80000000052 */
        /* <DEDUP_REMOVED lines=15> */
.L_x_480:
        /* <DEDUP_REMOVED lines=31> */
[----:B------:R-:W-:-:S02]  /*91c0*/  SHF.R.S32.HI R8, RZ, 0x1f, R7 ;  /* 0x0000001fff087819 */ /* 0x000fc40000011407 */
[C---:B0-----:R-:W-:Y:S02]  /*91d0*/  LOP3.LUT R10, R7.reuse, R82, RZ, 0x3c, !PT ;  /* 0x00000052070a7212 */ /* 0x041fe400078e3cff */
[C---:B------:R-:W-:Y:S02]  /*91e0*/  LOP3.LUT R12, R8.reuse, R6, RZ, 0x3c, !PT ;  /* 0x00000006080c7212 */ /* 0x040fe400078e3cff */
[----:B------:R-:W-:Y:S02]  /*91f0*/  LOP3.LUT R13, R8, R7, RZ, 0x3c, !PT ;  /* 0x00000007080d7212 */ /* 0x000fe400078e3cff */
[----:B------:R-:W-:Y:S02]  /*9200*/  SHF.R.U32.HI R6, RZ, 0x1e, R5 ;  /* 0x0000001eff067819 */ /* 0x000fe40000011605 */
[----:B------:R-:W-:Y:S02]  /*9210*/  ISETP.GE.AND P1, PT, R10, RZ, PT ;  /* 0x000000ff0a00720c */ /* 0x000fe40003f26270 */
[----:B------:R-:W0:Y:S01]  /*9220*/  I2F.F64.S64 R12, R12 ;  /* 0x0000000c000c7312 */ /* 0x000e220000301c00 */
[----:B------:R-:W-:-:S04]  /*9230*/  LEA.HI R5, R7, R6, RZ, 0x1 ;  /* 0x0000000607057211 */ /* 0x000fc800078f08ff */
[----:B------:R-:W-:-:S04]  /*9240*/  IADD3 R6, PT, PT, -R5, RZ, RZ ;  /* 0x000000ff05067210 */ /* 0x000fc80007ffe1ff */
[----:B------:R-:W-:Y:S01]  /*9250*/  @!P0 MOV R5, R6 ;  /* 0x0000000600058202 */ /* 0x000fe20000000f00 */
[----:B0-----:R-:W-:-:S10]  /*9260*/  DMUL R8, R12, UR4 ;  /* 0x000000040c087c28 */ /* 0x001fd40008000000 */
[----:B------:R-:W0:Y:S02]  /*9270*/  F2F.F32.F64 R8, R8 ;  /* 0x0000000800087310 */ /* 0x000e240000301000 */
[----:B0-----:R-:W-:-:S07]  /*9280*/  FSEL R6, -R8, R8, !P1 ;  /* 0x0000000808067208 */ /* 0x001fce0004800100 */
.L_x_479:
[----:B------:R-:W-:Y:S05]  /*9290*/  BSYNC.RECONVERGENT B0 ;  /* 0x0000000000007941 */ /* 0x000fea0003800200 */
.L_x_478:
        /* <DEDUP_REMOVED lines=8> */
[----:B------:R-:W-:-:S02]  /*9320*/  LOP3.LUT P1, RZ, R5, 0x2, RZ, 0xc0, !PT ;  /* 0x0000000205ff7812 */ /* 0x000fc4000782c0ff */
[----:B------:R-:W-:Y:S02]  /*9330*/  FSEL R9, R9, 0.0083327032625675201416, !P0 ;  /* 0x3c0885e409097808 */ /* 0x000fe40004000000 */
        /* <DEDUP_REMOVED lines=24> */
.L_x_483:
        /* <DEDUP_REMOVED lines=28> */
[----:B---3--:R-:W-:Y:S02]  /*9680*/  @P0 SHF.L.W.U32.HI R6, R7, R8, R6 ;  /* 0x0000000807060219 */ /* 0x008fe40000010e06 */
[--C-:B------:R-:W-:Y:S02]  /*9690*/  SHF.R.U32.HI R112, RZ, 0x1e, R5.reuse ;  /* 0x0000001eff707819 */ /* 0x100fe40000011605 */
[C---:B------:R-:W-:Y:S02]  /*96a0*/  SHF.L.W.U32.HI R7, R6.reuse, 0x2, R5 ;  /* 0x0000000206077819 */ /* 0x040fe40000010e05 */
[----:B------:R-:W-:Y:S02]  /*96b0*/  SHF.L.U32 R6, R6, 0x2, RZ ;  /* 0x0000000206067819 */ /* 0x000fe400000006ff */
[----:B------:R-:W-:-:S02]  /*96c0*/  SHF.R.S32.HI R8, RZ, 0x1f, R7 ;  /* 0x0000001fff087819 */ /* 0x000fc40000011407 */
[C---:B------:R-:W-:Y:S02]  /*96d0*/  LOP3.LUT R5, R7.reuse, R82, RZ, 0x3c, !PT ;  /* 0x0000005207057212 */ /* 0x040fe400078e3cff */
[C---:B------:R-:W-:Y:S02]  /*96e0*/  LOP3.LUT R12, R8.reuse, R6, RZ, 0x3c, !PT ;  /* 0x00000006080c7212 */ /* 0x040fe400078e3cff */
[----:B------:R-:W-:Y:S02]  /*96f0*/  LOP3.LUT R13, R8, R7, RZ, 0x3c, !PT ;  /* 0x00000007080d7212 */ /* 0x000fe400078e3cff */
[----:B------:R-:W-:Y:S02]  /*9700*/  LEA.HI R112, R7, R112, RZ, 0x1 ;  /* 0x0000007007707211 */ /* 0x000fe400078f08ff */
[----:B------:R-:W-:Y:S02]  /*9710*/  ISETP.GE.AND P0, PT, R5, RZ, PT ;  /* 0x000000ff0500720c */ /* 0x000fe40003f06270 */
[----:B------:R-:W1:Y:S01]  /*9720*/  I2F.F64.S64 R12, R12 ;  /* 0x0000000c000c7312 */ /* 0x000e620000301c00 */
[----:B------:R-:W-:-:S04]  /*9730*/  IADD3 R5, PT, PT, -R112, RZ, RZ ;  /* 0x000000ff70057210 */ /* 0x000fc80007ffe1ff */
[----:B------:R-:W-:Y:S01]  /*9740*/  @!P1 MOV R112, R5 ;  /* 0x0000000500709202 */ /* 0x000fe20000000f00 */
[----:B-1----:R-:W-:-:S10]  /*9750*/  DMUL R8, R12, UR4 ;  /* 0x000000040c087c28 */ /* 0x002fd40008000000 */
[----:B------:R-:W1:Y:S02]  /*9760*/  F2F.F32.F64 R8, R8 ;  /* 0x0000000800087310 */ /* 0x000e640000301000 */
[----:B01----:R-:W-:-:S07]  /*9770*/  FSEL R135, -R8, R8, !P0 ;  /* 0x0000000808877208 */ /* 0x003fce0004000100 */
.L_x_482:
[----:B------:R-:W-:Y:S05]  /*9780*/  BSYNC.RECONVERGENT B0 ;  /* 0x0000000000007941 */ /* 0x000fea0003800200 */
.L_x_481:
[----:B------:R-:W2:Y:S04]  /*9790*/  LDL.128 R116, [R1+0x280] ;  /* 0x0002800001747983 */ /* 0x000ea80000100c00 */
[----:B------:R-:W3:Y:S04]  /*97a0*/  LDL.128 R12, [R1+0x2e0] ;  /* 0x0002e000010c7983 */ /* 0x000ee80000100c00 */
[----:B------:R-:W4:Y:S04]  /*97b0*/  LDL.128 R8, [R1+0x2b0] ;  /* 0x0002b00001087983 */ /* 0x000f280000100c00 */
        /* <DEDUP_REMOVED lines=20> */
[----:B------:R-:W5:Y:S04]  /*9900*/  LDL.64 R6, [R1+0x278] ;  /* 0x0002780001067983 */ /* 0x000f680000100a00 */
[----:B------:R-:W5:Y:S04]  /*9910*/  LDL R5, [R1+0x274] ;  /* 0x0002740001057983 */ /* 0x000f680000100800 */
[----:B------:R-:W5:Y:S04]  /*9920*/  LDL.128 R96, [R1+0x290] ;  /* 0x0002900001607983 */ /* 0x000f680000100c00 */
[----:B------:R-:W5:Y:S04]  /*9930*/  LDL.128 R100, [R1+0x2c0] ;  /* 0x0002c00001647983 */ /* 0x000f680000100c00 */
[----:B------:R-:W5:Y:S01]  /*9940*/  LDL.128 R104, [R1+0x2f0] ;  /* 0x0002f00001687983 */ /* 0x000f620000100c00 */
[----:B------:R-:W-:-:S02]  /*9950*/  HFMA2 R115, -RZ, RZ, 1.0078125, -8.98838043212890625e-05 ;  /* 0x3c0885e4ff737431 */ /* 0x000fc400000001ff */
[----:B------:R-:W-:Y:S01]  /*9960*/  FMUL R134, R135, R135 ;  /* 0x0000008787867220 */ /* 0x000fe20000400000 */
[----:B------:R-:W-:Y:S02]  /*9970*/  LOP3.LUT R108, R112, 0x1, RZ, 0xc0, !PT ;  /* 0x00000001706c7812 */ /* 0x000fe400078ec0ff */
[----:B------:R-:W-:Y:S01]  /*9980*/  MOV R139, 0x3e2aaaa8 ;  /* 0x3e2aaaa8008b7802 */ /* 0x000fe20000000f00 */
[----:B------:R-:W-:Y:S01]  /*9990*/  FFMA R109, R134, R109, -0.0013887860113754868507 ;  /* 0xbab607ed866d7423 */ /* 0x000fe2000000006d */
[----:B------:R-:W-:Y:S01]  /*99a0*/  ISETP.NE.U32.AND P0, PT, R108, 0x1, PT ;  /* 0x000000016c00780c */ /* 0x000fe20003f05070 */
[----:B------:R-:W-:Y:S01]  /*99b0*/  FMUL R4, R133, R4 ;  /* 0x0000000485047220 */ /* 0x000fe20000400000 */
[----:B------:R-:W-:Y:S01]  /*99c0*/  IADD3 R112, PT, PT, R112, 0x1, RZ ;  /* 0x0000000170707810 */ /* 0x000fe20007ffe0ff */
[----:B------:R-:W0:Y:S01]  /*99d0*/  LDCU UR4, c[0x0][0x3a4] ;  /* 0x00007480ff0477ac */ /* 0x000e220008000800 */
[----:B------:R-:W-:Y:S02]  /*99e0*/  FSEL R113, R109, -0.00019574658654164522886, P0 ;  /* 0xb94d41536d717808 */ /* 0x000fe40000000000 */
[----:B------:R-:W-:Y:S01]  /*99f0*/  FSEL R115, R115, 0.041666727513074874878, !P0 ;  /* 0x3d2aaabb73737808 */ /* 0x000fe20004000000 */
[----:B------:R-:W5:Y:S01]  /*9a00*/  LDL.128 R108, [R1+0x320] ;  /* 0x00032000016c7983 */ /* 0x000f620000100c00 */
[----:B------:R-:W-:-:S02]  /*9a10*/  FSEL R139, -R139, -0.4999999701976776123, !P0 ;  /* 0xbeffffff8b8b7808 */ /* 0x000fc40004000100 */
[----:B------:R-:W-:Y:S01]  /*9a20*/  LOP3.LUT P1, RZ, R112, 0x2, RZ, 0xc0, !PT ;  /* 0x0000000270ff7812 */ /* 0x000fe2000782c0ff */
[C---:B------:R-:W-:Y:S01]  /*9a30*/  FFMA R137, R134.reuse, R113, R115 ;  /* 0x0000007186897223 */ /* 0x040fe20000000073 */
[----:B------:R-:W-:Y:S01]  /*9a40*/  FSEL R135, R135, 1, !P0 ;  /* 0x3f80000087877808 */ /* 0x000fe20004000000 */
[----:B------:R-:W5:Y:S02]  /*9a50*/  LDL.128 R112, [R1+0x350] ;  /* 0x0003500001707983 */ /* 0x000f640000100c00 */
[C---:B------:R-:W-:Y:S02]  /*9a60*/  FFMA R137, R134.reuse, R137, R139 ;  /* 0x0000008986897223 */ /* 0x040fe4000000008b */
[----:B------:R-:W-:-:S04]  /*9a70*/  FFMA R134, R134, R135, RZ ;  /* 0x0000008786867223 */ /* 0x000fc800000000ff */
[----:B------:R-:W-:-:S04]  /*9a80*/  FFMA R134, R134, R137, R135 ;  /* 0x0000008986867223 */ /* 0x000fc80000000087 */
[----:B------:R-:W-:-:S04]  /*9a90*/  @P1 FADD R134, RZ, -R134 ;  /* 0x80000086ff861221 */ /* 0x000fc80000000000 */
[----:B------:R-:W-:-:S04]  /*9aa0*/  FMUL R134, R141, R134 ;  /* 0x000000868d867220 */ /* 0x000fc80000400000 */
[C---:B------:R-:W-:Y:S01]  /*9ab0*/  FMUL R140, R134.reuse, R122 ;  /* 0x0000007a868c7220 */ /* 0x040fe20000400000 */
[C---:B------:R-:W-:Y:S01]  /*9ac0*/  FMUL R142, R134.reuse, R125 ;  /* 0x0000007d868e7220 */ /* 0x040fe20000400000 */
[C---:B------:R-:W-:Y:S01]  /*9ad0*/  FMUL R139, R134.reuse, R124 ;  /* 0x0000007c868b7220 */ /* 0x040fe20000400000 */
[C---:B------:R-:W-:Y:S01]  /*9ae0*/  FMUL R141, R134.reuse, R123 ;  /* 0x0000007b868d7220 */ /* 0x040fe20000400000 */
[C---:B--2---:R-:W-:Y:S01]  /*9af0*/  FMUL R135, R133.reuse, R116 ;  /* 0x0000007485877220 */ /* 0x044fe20000400000 */
[C---:B---3--:R-:W-:Y:S01]  /*9b00*/  FMUL R136, R133.reuse, R12 ;  /* 0x0000000c85887220 */ /* 0x048fe20000400000 */
[C---:B------:R-:W-:Y:S01]  /*9b10*/  FMUL R12, R133.reuse, R13 ;  /* 0x0000000d850c7220 */ /* 0x040fe20000400000 */
[C---:B----4-:R-:W-:Y:S01]  /*9b20*/  FMUL R137, R133.reuse, R8 ;  /* 0x0000000885897220 */ /* 0x050fe20000400000 */
[C---:B-----5:R-:W-:Y:S01]  /*9b30*/  FMUL R116, R133.reuse, R17 ;  /* 0x0000001185747220 */ /* 0x060fe20000400000 */
[C---:B------:R-:W-:Y:S01]  /*9b40*/  FMUL R138, R133.reuse, R16 ;  /* 0x00000010858a7220 */ /* 0x040fe20000400000 */
        /* <DEDUP_REMOVED lines=33> */
[----:B------:R-:W-:Y:S01]  /*9d60*/  FMUL R16, R134, R121 ;  /* 0x0000007986107220 */ /* 0x000fe20000400000 */
[-C--:B------:R-:W-:Y:S01]  /*9d70*/  FFMA R30, R140, R125.reuse, R137 ;  /* 0x0000007d8c1e7223 */ /* 0x080fe20000000089 */
[----:B------:R-:W-:Y:S01]  /*9d80*/  FFMA R33, R142, R125, R151 ;  /* 0x0000007d8e217223 */ /* 0x000fe20000000097 */
[C---:B------:R-:W-:Y:S01]  /*9d90*/  FMUL R14, R133.reuse, R14 ;  /* 0x0000000e850e7220 */ /* 0x040fe20000400000 */
[C---:B------:R-:W-:Y:S01]  /*9da0*/  FMUL R147, R133.reuse, R34 ;  /* 0x0000002285937220 */ /* 0x040fe20000400000 */
[C---:B------:R-:W-:Y:S01]  /*9db0*/  FMUL R146, R133.reuse, R37 ;  /* 0x0000002585927220 */ /* 0x040fe20000400000 */
[C---:B------:R-:W-:Y:S01]  /*9dc0*/  FMUL R44, R133.reuse, R44 ;  /* 0x0000002c852c7220 */ /* 0x040fe20000400000 */
[----:B------:R-:W-:Y:S01]  /*9dd0*/  FMUL R45, R133, R51 ;  /* 0x00000033852d7220 */ /* 0x000fe20000400000 */
[----:B------:R-:W-:Y:S01]  /*9de0*/  FMUL R28, R134, R132 ;  /* 0x00000084861c7220 */ /* 0x000fe20000400000 */
[----:B------:R-:W-:Y:S01]  /*9df0*/  FFMA R137, R139, R126, R116 ;  /* 0x0000007e8b897223 */ /* 0x000fe20000000074 */
[----:B------:R-:W-:Y:S01]  /*9e00*/  FFMA R151, R21, R127, R148 ;  /* 0x0000007f15977223 */ /* 0x000fe20000000094 */
[C---:B------:R-:W-:Y:S01]  /*9e10*/  FMUL R118, R133.reuse, R118 ;  /* 0x0000007685767220 */ /* 0x040fe20000400000 */
[C---:B------:R-:W-:Y:S01]  /*9e20*/  FMUL R10, R133.reuse, R10 ;  /* 0x0000000a850a7220 */ /* 0x040fe20000400000 */
[C---:B------:R-:W-:Y:S01]  /*9e30*/  FMUL R18, R133.reuse, R18 ;  /* 0x0000001285127220 */ /* 0x040fe20000400000 */
[C---:B------:R-:W-:Y:S01]  /*9e40*/  FMUL R22, R133.reuse, R22 ;  /* 0x0000001685167220 */ /* 0x040fe20000400000 */
[C---:B------:R-:W-:Y:S01]  /*9e50*/  FMUL R46, R133.reuse, R46 ;  /* 0x0000002e852e7220 */ /* 0x040fe20000400000 */
[C---:B------:R-:W-:Y:S01]  /*9e60*/  FMUL R161, R133.reuse, R49 ;  /* 0x0000003185a17220 */ /* 0x040fe20000400000 */
[----:B------:R-:W-:Y:S01]  /*9e70*/  FMUL R47, R133, R50 ;  /* 0x00000032852f7220 */ /* 0x000fe20000400000 */
[----:B------:R-:W-:Y:S01]  /*9e80*/  FFMA R116, R24, R126, R149 ;  /* 0x0000007e18747223 */ /* 0x000fe20000000095 */
[----:B------:R-:W-:Y:S01]  /*9e90*/  FFMA R148, R26, R127, R41 ;  /* 0x0000007f1a947223 */ /* 0x000fe20000000029 */
[----:B------:R-:W-:Y:S01]  /*9ea0*/  FFMA R160, R27, R128, R40 ;  /* 0x000000801ba07223 */ /* 0x000fe20000000028 */
[-C--:B------:R-:W-:Y:S01]  /*9eb0*/  FFMA R34, R20, R125.reuse, R155 ;  /* 0x0000007d14227223 */ /* 0x080fe2000000009b */
[-C--:B------:R-:W-:Y:S01]  /*9ec0*/  FFMA R36, R24, R125.reuse, R159 ;  /* 0x0000007d18247223 */ /* 0x080fe2000000009f */
[----:B------:R-:W-:Y:S01]  /*9ed0*/  FFMA R37, R25, R125, R156 ;  /* 0x0000007d19257223 */ /* 0x000fe2000000009c */
[-C--:B------:R-:W-:Y:S01]  /*9ee0*/  FFMA R50, R141, R126.reuse, R12 ;  /* 0x0000007e8d327223 */ /* 0x080fe2000000000c */
[----:B------:R-:W-:Y:S01]  /*9ef0*/  FFMA R49, R26, R126, R157 ;  /* 0x0000007e1a317223 */ /* 0x000fe2000000009d */
[----:B------:R-:W-:Y:S01]  /*9f00*/  FFMA R149, R25, R127, R154 ;  /* 0x0000007f19957223 */ /* 0x000fe2000000009a */
[----:B------:R-:W-:Y:S01]  /*9f10*/  FFMA R158, R21, R128, R8 ;  /* 0x00000080159e7223 */ /* 0x000fe20000000008 */
[C---:B------:R-:W-:Y:S01]  /*9f20*/  FMUL R41, R133.reuse, R52 ;  /* 0x0000003485297220 */ /* 0x040fe20000400000 */
[C---:B------:R-:W-:Y:S01]  /*9f30*/  FMUL R40, R133.reuse, R58 ;  /* 0x0000003a85287220 */ /* 0x040fe20000400000 */
[----:B------:R-:W-:Y:S01]  /*9f40*/  FMUL R9, R133, R9 ;  /* 0x0000000985097220 */ /* 0x000fe20000400000 */
[-C--:B------:R-:W-:Y:S01]  /*9f50*/  FFMA R29, R16, R125.reuse, R135 ;  /* 0x0000007d101d7223 */ /* 0x080fe20000000087 */
[-C--:B------:R-:W-:Y:S01]  /*9f60*/  FFMA R31, R141, R125.reuse, R136 ;  /* 0x0000007d8d1f7223 */ /* 0x080fe20000000088 */
[CC--:B------:R-:W-:Y:S01]  /*9f70*/  FFMA R35, R21.reuse, R125.reuse, R150 ;  /* 0x0000007d15237223 */ /* 0x0c0fe20000000096 */
[----:B------:R-:W-:Y:S01]  /*9f80*/  FFMA R38, R26, R125, R39 ;  /* 0x0000007d1a267223 */ /* 0x000fe20000000027 */
[----:B------:R-:W-:Y:S01]  /*9f90*/  FFMA R134, R21, R126, R144 ;  /* 0x0000007e15867223 */ /* 0x000fe20000000090 */
[-C--:B------:R-:W-:Y:S01]  /*9fa0*/  FFMA R119, R16, R128.reuse, R119 ;  /* 0x0000008010777223 */ /* 0x080fe20000000077 */
[-C--:B------:R-:W-:Y:S01]  /*9fb0*/  FFMA R154, R140, R128.reuse, R11 ;  /* 0x000000808c9a7223 */ /* 0x080fe2000000000b */
[-C--:B------:R-:W-:Y:S01]  /*9fc0*/  FFMA R155, R141, R128.reuse, R15 ;  /* 0x000000808d9b7223 */ /* 0x080fe2000000000f */
[-C--:B------:R-:W-:Y:S01]  /*9fd0*/  FFMA R156, R139, R128.reuse, R19 ;  /* 0x000000808b9c7223 */ /* 0x080fe20000000013 */
[-C--:B------:R-:W-:Y:S01]  /*9fe0*/  FFMA R23, R142, R128.reuse, R23 ;  /* 0x000000808e177223 */ /* 0x080fe20000000017 */
[-C--:B------:R-:W-:Y:S01]  /*9ff0*/  FFMA R157, R20, R128.reuse, R17 ;  /* 0x00000080149d7223 */ /* 0x080fe20000000011 */
[-C--:B------:R-:W-:Y:S01]  /*a000*/  FFMA R153, R24, R128.reuse, R153 ;  /* 0x0000008018997223 */ /* 0x080fe20000000099 */
[-C--:B------:R-:W-:Y:S01]  /*a010*/  FFMA R152, R25, R128.reuse, R152 ;  /* 0x0000008019987223 */ /* 0x080fe20000000098 */
[----:B------:R-:W-:Y:S01]  /*a020*/  FFMA R159, R26, R128, R43 ;  /* 0x000000801a9f7223 */ /* 0x000fe2000000002b */
[C---:B------:R-:W-:Y:S01]  /*a030*/  FMUL R8, R133.reuse, R57 ;  /* 0x0000003985087220 */ /* 0x040fe20000400000 */
[C---:B------:R-:W-:Y:S01]  /*a040*/  FMUL R12, R133.reuse, R59 ;  /* 0x0000003b850c7220 */ /* 0x040fe20000400000 */
[----:B------:R-:W-:Y:S01]  /*a050*/  FMUL R58, R133, R63 ;  /* 0x0000003f853a7220 */ /* 0x000fe20000400000 */
[----:B------:R-:W-:Y:S01]  /*a060*/  FFMA R39, R27, R125, R44 ;  /* 0x0000007d1b277223 */ /* 0x000fe2000000002c */
[-C--:B------:R-:W-:Y:S01]  /*a070*/  FFMA R136, R142, R126.reuse, R143 ;  /* 0x0000007e8e887223 */ /* 0x080fe2000000008f */
[-C--:B------:R-:W-:Y:S01]  /*a080*/  FFMA R135, R20, R126.reuse, R145 ;  /* 0x0000007e14877223 */ /* 0x080fe20000000091 */
[----:B------:R-:W-:Y:S01]  /*a090*/  FFMA R51, R25, R126, R146 ;  /* 0x0000007e19337223 */ /* 0x000fe20000000092 */
[-C--:B------:R-:W-:Y:S01]  /*a0a0*/  FFMA R144, R141, R127.reuse, R14 ;  /* 0x0000007f8d907223 */ /* 0x080fe2000000000e */
[----:B------:R-:W-:Y:S01]  /*a0b0*/  FFMA R150, R24, R127, R147 ;  /* 0x0000007f18967223 */ /* 0x000fe20000000093 */
[----:B------:R-:W-:Y:S01]  /*a0c0*/  FFMA R128, R28, R128, R45 ;  /* 0x000000801c807223 */ /* 0x000fe2000000002d */
[C---:B------:R-:W-:Y:S01]  /*a0d0*/  FMUL R17, R133.reuse, R66 ;  /* 0x0000004285117220 */ /* 0x040fe20000400000 */
[C---:B------:R-:W-:Y:S01]  /*a0e0*/  FMUL R59, R133.reuse, R67 ;  /* 0x00000043853b7220 */ /* 0x040fe20000400000 */
[C---:B------:R-:W-:Y:S01]  /*a0f0*/  FMUL R57, R133.reuse, R68 ;  /* 0x0000004485397220 */ /* 0x040fe20000400000 */
[C---:B------:R-:W-:Y:S01]  /*a100*/  FMUL R63, R133.reuse, R84 ;  /* 0x00000054853f7220 */ /* 0x040fe20000400000 */
[----:B------:R-:W-:Y:S01]  /*a110*/  FMUL R163, R133, R48 ;  /* 0x0000003085a37220 */ /* 0x000fe20000400000 */
        /* <DEDUP_REMOVED lines=18> */
[C---:B------:R-:W-:Y:S01]  /*a240*/  FMUL R10, R133.reuse, R61 ;  /* 0x0000003d850a7220 */ /* 0x040fe20000400000 */
[C---:B------:R-:W-:Y:S01]  /*a250*/  FMUL R76, R133.reuse, R82 ;  /* 0x00000052854c7220 */ /* 0x040fe20000400000 */
[C---:B------:R-:W-:Y:S01]  /*a260*/  FMUL R19, R133.reuse, R87 ;  /* 0x0000005785137220 */ /* 0x040fe20000400000 */
[C---:B------:R-:W-:Y:S01]  /*a270*/  FMUL R75, R133.reuse, R92 ;  /* 0x0000005c854b7220 */ /* 0x040fe20000400000 */
[C---:B------:R-:W-:Y:S01]  /*a280*/  FFMA R73, R140.reuse, R121, R41 ;  /* 0x000000798c497223 */ /* 0x040fe20000000029 */
        /* <DEDUP_REMOVED lines=11> */
[----:B------:R-:W-:Y:S01]  /*a340*/  FFMA R64, R26, R121, R63 ;  /* 0x000000791a407223 */ /* 0x000fe2000000003f */
[----:B------:R-:W-:Y:S01]  /*a350*/  FMUL R18, R133, R81 ;  /* 0x0000005185127220 */ /* 0x000fe20000400000 */
        /* <DEDUP_REMOVED lines=24> */
[----:B------:R-:W-:-:S02]  /*a4e0*/  FFMA R123, R16, R123, R41 ;  /* 0x0000007b107b7223 */ /* 0x000fc40000000029 */
[----:B------:R-:W2:Y:S01]  /*a4f0*/  LDL.128 R40, [R1+0x380] ;  /* 0x0003800001287983 */ /* 0x000ea20000100c00 */
[-C--:B------:R-:W-:Y:S01]  /*a500*/  FFMA R61, R21, R124.reuse, R44 ;  /* 0x0000007c153d7223 */ /* 0x080fe2000000002c */
[-C--:B------:R-:W-:Y:S02]  /*a510*/  FFMA R87, R25, R124.reuse, R46 ;  /* 0x0000007c19577223 */ /* 0x080fe4000000002e */
[----:B------:R-:W3:Y:S01]  /*a520*/  LDL.128 R44, [R1+0x3b0] ;  /* 0x0003b000012c7983 */ /* 0x000ee20000100c00 */
        /* <DEDUP_REMOVED lines=14> */
[C---:B------:R-:W-:Y:S01]  /*a610*/  FMUL R117, R133.reuse, R117 ;  /* 0x0000007585757220 */ /* 0x040fe20000400000 */
[----:B------:R-:W-:Y:S01]  /*a620*/  FFMA R124, R16, R124, R7 ;  /* 0x0000007c107c7223 */ /* 0x000fe20000000007 */
[----:B------:R-:W-:-:S02]  /*a630*/  FMUL R9, R133, R5 ;  /* 0x0000000585097220 */ /* 0x000fc40000400000 */
[----:B------:R-:W4:Y:S01]  /*a640*/  LDL.128 R4, [R1+0x3e0] ;  /* 0x0003e00001047983 */ /* 0x000f220000100c00 */
[-C--:B------:R-:W-:Y:S01]  /*a650*/  FFMA R117, R16, R126.reuse, R117 ;  /* 0x0000007e10757223 */ /* 0x080fe20000000075 */
[C---:B------:R-:W-:Y:S01]  /*a660*/  FFMA R125, R28.reuse, R125, R163 ;  /* 0x0000007d1c7d7223 */ /* 0x040fe200000000a3 */
[----:B------:R-:W-:Y:S01]  /*a670*/  FFMA R126, R28, R126, R161 ;  /* 0x0000007e1c7e7223 */ /* 0x000fe200000000a1 */
[-C--:B------:R-:W-:Y:S01]  /*a680*/  FFMA R161, R21, R122.reuse, R14 ;  /* 0x0000007a15a17223 */ /* 0x080fe2000000000e */
[----:B------:R-:W-:Y:S02]  /*a690*/  FFMA R163, R26, R122, R13 ;  /* 0x0000007a1aa37223 */ /* 0x000fe4000000000d */
[----:B------:R-:W5:Y:S01]  /*a6a0*/  LDL.128 R12, [R1+0x440] ;  /* 0x00044000010c7983 */ /* 0x000f620000100c00 */
        /* <DEDUP_REMOVED lines=19> */
[C---:B------:R-:W-:Y:S01]  /*a7e0*/  FFMA R97, R16.reuse, R131, R98 ;  /* 0x0000008310617223 */ /* 0x040fe20000000062 */
[C---:B------:R-:W-:Y:S01]  /*a7f0*/  FFMA R122, R16.reuse, R122, R9 ;  /* 0x0000007a107a7223 */ /* 0x040fe20000000009 */
[C---:B------:R-:W-:Y:S01]  /*a800*/  FFMA R99, R16.reuse, R129, R17 ;  /* 0x0000008110637223 */ /* 0x040fe20000000011 */
[----:B------:R-:W-:Y:S01]  /*a810*/  FFMA R98, R16, R132, R19 ;  /* 0x0000008410627223 */ /* 0x000fe20000000013 */
[----:B------:R-:W5:Y:S04]  /*a820*/  LDL.128 R8, [R1+0x410] ;  /* 0x0004100001087983 */ /* 0x000f680000100c00 */
[----:B------:R-:W5:Y:S01]  /*a830*/  LDL.128 R16, [R1+0x470] ;  /* 0x0004700001107983 */ /* 0x000f620000100c00 */
[C---:B------:R-:W-:Y:S01]  /*a840*/  FMUL R53, R133.reuse, R100 ;  /* 0x0000006485357220 */ /* 0x040fe20000400000 */
[C---:B------:R-:W-:Y:S01]  /*a850*/  FMUL R101, R133.reuse, R101 ;  /* 0x0000006585657220 */ /* 0x040fe20000400000 */
[C---:B------:R-:W-:Y:S01]  /*a860*/  FMUL R52, R133.reuse, R102 ;  /* 0x0000006685347220 */ /* 0x040fe20000400000 */
[C---:B------:R-:W-:Y:S01]  /*a870*/  FMUL R104, R133.reuse, R104 ;  /* 0x0000006885687220 */ /* 0x040fe20000400000 */
[C---:B------:R-:W-:Y:S01]  /*a880*/  FFMA R100, R140.reuse, R129, R53 ;  /* 0x000000818c647223 */ /* 0x040fe20000000035 */
[----:B------:R-:W-:Y:S01]  /*a890*/  FMUL R53, R133, R105 ;  /* 0x0000006985357220 */ /* 0x000fe20000400000 */
[CC--:B------:R-:W-:Y:S01]  /*a8a0*/  FFMA R102, R140.reuse, R130.reuse, R101 ;  /* 0x000000828c667223 */ /* 0x0c0fe20000000065 */
[C---:B------:R-:W-:Y:S01]  /*a8b0*/  FFMA R105, R141.reuse, R129, R104 ;  /* 0x000000818d697223 */ /* 0x040fe20000000068 */
[----:B------:R-:W-:Y:S01]  /*a8c0*/  FFMA R101, R140, R131, R52 ;  /* 0x000000838c657223 */ /* 0x000fe20000000034 */
[----:B------:R-:W-:-:S02]  /*a8d0*/  FFMA R104, R141, R130, R53 ;  /* 0x000000828d687223 */ /* 0x000fc40000000035 */
[----:B------:R-:W5:Y:S01]  /*a8e0*/  LDL.128 R52, [R1+0x4a0] ;  /* 0x0004a00001347983 */ /* 0x000f620000100c00 */
[C---:B------:R-:W-:Y:S01]  /*a8f0*/  FMUL R103, R133.reuse, R103 ;  /* 0x0000006785677220 */ /* 0x040fe20000400000 */
[C---:B------:R-:W-:Y:S01]  /*a900*/  FMUL R106, R133.reuse, R106 ;  /* 0x0000006a856a7220 */ /* 0x040fe20000400000 */
[C---:B------:R-:W-:Y:S01]  /*a910*/  FMUL R107, R133.reuse, R107 ;  /* 0x0000006b856b7220 */ /* 0x040fe20000400000 */
[C---:B------:R-:W-:Y:S01]  /*a920*/  FMUL R109, R133.reuse, R109 ;  /* 0x0000006d856d7220 */ /* 0x040fe20000400000 */
[C---:B------:R-:W-:Y:S01]  /*a930*/  FMUL R110, R133.reuse, R110 ;  /* 0x0000006e856e7220 */ /* 0x040fe20000400000 */
[-C--:B------:R-:W-:Y:S01]  /*a940*/  FFMA R140, R140, R132.reuse, R103 ;  /* 0x000000848c8c7223 */ /* 0x080fe20000000067 */
[----:B------:R-:W-:Y:S01]  /*a950*/  FMUL R113, R133, R113 ;  /* 0x0000007185717220 */ /* 0x000fe20000400000 */
[CC--:B------:R-:W-:Y:S01]  /*a960*/  FFMA R103, R141.reuse, R131.reuse, R106 ;  /* 0x000000838d677223 */ /* 0x0c0fe2000000006a */
[----:B------:R-:W-:Y:S01]  /*a970*/  FFMA R141, R141, R132, R107 ;  /* 0x000000848d8d7223 */ /* 0x000fe2000000006b */
[C---:B------:R-:W-:Y:S01]  /*a980*/  FFMA R106, R139.reuse, R130, R109 ;  /* 0x000000828b6a7223 */ /* 0x040fe2000000006d */
[----:B------:R-:W-:Y:S01]  /*a990*/  FFMA R107, R139, R131, R110 ;  /* 0x000000838b6b7223 */ /* 0x000fe2000000006e */
[C---:B------:R-:W-:Y:S01]  /*a9a0*/  FMUL R109, R133.reuse, R112 ;  /* 0x00000070856d7220 */ /* 0x040fe20000400000 */
[C---:B------:R-:W-:Y:S01]  /*a9b0*/  FFMA R110, R142.reuse, R130, R113 ;  /* 0x000000828e6e7223 */ /* 0x040fe20000000071 */
[C---:B------:R-:W-:Y:S01]  /*a9c0*/  FMUL R108, R133.reuse, R108 ;  /* 0x0000006c856c7220 */ /* 0x040fe20000400000 */
[C---:B------:R-:W-:Y:S01]  /*a9d0*/  FMUL R111, R133.reuse, R111 ;  /* 0x0000006f856f7220 */ /* 0x040fe20000400000 */
[C---:B------:R-:W-:Y:S01]  /*a9e0*/  FMUL R114, R133.reuse, R114 ;  /* 0x0000007285727220 */ /* 0x040fe20000400000 */
[----:B------:R-:W-:Y:S01]  /*a9f0*/  FMUL R115, R133, R115 ;  /* 0x0000007385737220 */ /* 0x000fe20000400000 */
[CC--:B------:R-:W-:Y:S01]  /*aa00*/  FFMA R108, R139.reuse, R129.reuse, R108 ;  /* 0x000000818b6c7223 */ /* 0x0c0fe2000000006c */
[-C--:B------:R-:W-:Y:S01]  /*aa10*/  FFMA R139, R139, R132.reuse, R111 ;  /* 0x000000848b8b7223 */ /* 0x080fe2000000006f */
[C---:B------:R-:W-:Y:S01]  /*aa20*/  FFMA R109, R142.reuse, R129, R109 ;  /* 0x000000818e6d7223 */ /* 0x040fe2000000006d */
[C---:B------:R-:W-:Y:S01]  /*aa30*/  FFMA R111, R142.reuse, R131, R114 ;  /* 0x000000838e6f7223 */ /* 0x040fe20000000072 */
[----:B------:R-:W-:Y:S01]  /*aa40*/  FFMA R142, R142, R132, R115 ;  /* 0x000000848e8e7223 */ /* 0x000fe20000000073 */
[C---:B--2---:R-:W-:Y:S01]  /*aa50*/  FMUL R41, R133.reuse, R41 ;  /* 0x0000002985297220 */ /* 0x044fe20000400000 */
[C---:B------:R-:W-:Y:S01]  /*aa60*/  FMUL R113, R133.reuse, R40 ;  /* 0x0000002885717220 */ /* 0x040fe20000400000 */
[C---:B------:R-:W-:Y:S01]  /*aa70*/  FMUL R112, R133.reuse, R42 ;  /* 0x0000002a85707220 */ /* 0x040fe20000400000 */
[C---:B------:R-:W-:Y:S01]  /*aa80*/  FMUL R43, R133.reuse, R43 ;  /* 0x0000002b852b7220 */ /* 0x040fe20000400000 */
[C---:B------:R-:W-:Y:S01]  /*aa90*/  FFMA R42, R20.reuse, R130, R41 ;  /* 0x00000082142a7223 */ /* 0x040fe20000000029 */
[C---:B------:R-:W-:Y:S01]  /*aaa0*/  FFMA R40, R20.reuse, R129, R113 ;  /* 0x0000008114287223 */ /* 0x040fe20000000071 */
[C---:B------:R-:W-:Y:S01]  /*aab0*/  FFMA R41, R20.reuse, R131, R112 ;  /* 0x0000008314297223 */ /* 0x040fe20000000070 */
[----:B------:R-:W-:Y:S01]  /*aac0*/  FFMA R20, R20, R132, R43 ;  /* 0x0000008414147223 */ /* 0x000fe2000000002b */
[C---:B---3--:R-:W-:Y:S01]  /*aad0*/  FMUL R44, R133.reuse, R44 ;  /* 0x0000002c852c7220 */ /* 0x048fe20000400000 */
[C---:B------:R-:W-:Y:S01]  /*aae0*/  FMUL R43, R133.reuse, R45 ;  /* 0x0000002d852b7220 */ /* 0x040fe20000400000 */
[C---:B------:R-:W-:Y:S01]  /*aaf0*/  FMUL R46, R133.reuse, R46 ;  /* 0x0000002e852e7220 */ /* 0x040fe20000400000 */
[----:B------:R-:W-:Y:S01]  /*ab00*/  FMUL R47, R133, R47 ;  /* 0x0000002f852f7220 */ /* 0x000fe20000400000 */
[C---:B------:R-:W-:Y:S01]  /*ab10*/  FFMA R45, R21.reuse, R129, R44 ;  /* 0x00000081152d7223 */ /* 0x040fe2000000002c */
[C---:B------:R-:W-:Y:S01]  /*ab20*/  FFMA R44, R21.reuse, R130, R43 ;  /* 0x00000082152c7223 */ /* 0x040fe2000000002b */
[C---:B------:R-:W-:Y:S01]  /*ab30*/  FFMA R43, R21.reuse, R131, R46 ;  /* 0x00000083152b7223 */ /* 0x040fe2000000002e */
[----:B------:R-:W-:Y:S01]  /*ab40*/  FFMA R21, R21, R132, R47 ;  /* 0x0000008415157223 */ /* 0x000fe2000000002f */
[C---:B----4-:R-:W-:Y:S01]  /*ab50*/  FMUL R47, R133.reuse, R4 ;  /* 0x00000004852f7220 */ /* 0x050fe20000400000 */
[----:B------:R-:W-:-:S03]  /*ab60*/  FMUL R5, R133, R5 ;  /* 0x0000000585057220 */ /* 0x000fc60000400000 */
[C---:B------:R-:W-:Y:S01]  /*ab70*/  FFMA R112, R24.reuse, R129, R47 ;  /* 0x0000008118707223 */ /* 0x040fe2000000002f */
[----:B------:R-:W-:Y:S01]  /*ab80*/  FFMA R47, R24, R130, R5 ;  /* 0x00000082182f7223 */ /* 0x000fe20000000005 */
[C---:B-----5:R-:W-:Y:S01]  /*ab90*/  FMUL R5, R133.reuse, R12 ;  /* 0x0000000c85057220 */ /* 0x060fe20000400000 */
[C---:B------:R-:W-:Y:S01]  /*aba0*/  FMUL R6, R133.reuse, R6 ;  /* 0x0000000685067220 */ /* 0x040fe20000400000 */
[C---:B------:R-:W-:Y:S01]  /*abb0*/  FMUL R12, R133.reuse, R14 ;  /* 0x0000000e850c7220 */ /* 0x040fe20000400000 */
[C---:B------:R-:W-:Y:S01]  /*abc0*/  FMUL R7, R133.reuse, R7 ;  /* 0x0000000785077220 */ /* 0x040fe20000400000 */
[----:B------:R-:W-:Y:S02]  /*abd0*/  FFMA R14, R26, R129, R5 ;  /* 0x000000811a0e7223 */ /* 0x000fe40000000005 */
[----:B------:R-:W1:Y:S01]  /*abe0*/  LDC.64 R4, c[0x0][0x398] ;  /* 0x0000e600ff047b82 */ /* 0x000e620000000a00 */
[C---:B------:R-:W-:Y:S01]  /*abf0*/  FFMA R46, R24.reuse, R131, R6 ;  /* 0x00000083182e7223 */ /* 0x040fe20000000006 */
[C---:B------:R-:W-:Y:S01]  /*ac00*/  FMUL R13, R133.reuse, R13 ;  /* 0x0000000d850d7220 */ /* 0x040fe20000400000 */
[----:B------:R-:W-:Y:S01]  /*ac10*/  FFMA R24, R24, R132, R7 ;  /* 0x0000008418187223 */ /* 0x000fe20000000007 */
[----:B------:R-:W-:Y:S01]  /*ac20*/  FMUL R15, R133, R15 ;  /* 0x0000000f850f7220 */ /* 0x000fe20000400000 */
[C---:B------:R-:W-:Y:S01]  /*ac30*/  FFMA R12, R26.reuse, R131, R12 ;  /* 0x000000831a0c7223 */ /* 0x040fe2000000000c */
[----:B------:R-:W-:-:S02]  /*ac40*/  FFMA R13, R26, R130, R13 ;  /* 0x000000821a0d7223 */ /* 0x000fc4000000000d */
[----:B------:R-:W-:Y:S01]  /*ac50*/  FFMA R26, R26, R132, R15 ;  /* 0x000000841a1a7223 */ /* 0x000fe2000000000f */
[C---:B------:R-:W-:Y:S01]  /*ac60*/  FMUL R16, R133.reuse, R16 ;  /* 0x0000001085107220 */ /* 0x040fe20000400000 */
[C---:B------:R-:W-:Y:S01]  /*ac70*/  FMUL R7, R133.reuse, R17 ;  /* 0x0000001185077220 */ /* 0x040fe20000400000 */
[C---:B------:R-:W-:Y:S01]  /*ac80*/  FMUL R18, R133.reuse, R18 ;  /* 0x0000001285127220 */ /* 0x040fe20000400000 */
[----:B------:R-:W-:Y:S01]  /*ac90*/  FMUL R19, R133, R19 ;  /* 0x0000001385137220 */ /* 0x000fe20000400000 */
[C---:B------:R-:W-:Y:S01]  /*aca0*/  FFMA R17, R27.reuse, R129, R16 ;  /* 0x000000811b117223 */ /* 0x040fe20000000010 */
[C---:B------:R-:W-:Y:S01]  /*acb0*/  FFMA R16, R27.reuse, R130, R7 ;  /* 0x000000821b107223 */ /* 0x040fe20000000007 */
[----:B------:R-:W-:Y:S01]  /*acc0*/  FFMA R15, R27, R131, R18 ;  /* 0x000000831b0f7223 */ /* 0x000fe20000000012 */
[----:B------:R-:W-:Y:S01]  /*acd0*/  FMUL R8, R133, R8 ;  /* 0x0000000885087220 */ /* 0x000fe20000400000 */
[----:B------:R-:W-:Y:S01]  /*ace0*/  FFMA R27, R27, R132, R19 ;  /* 0x000000841b1b7223 */ /* 0x000fe20000000013 */
[----:B0-----:R-:W-:-:S02]  /*acf0*/  IMAD R19, R0, UR4, RZ ;  /* 0x0000000400137c24 */ /* 0x001fc4000f8e02ff */
[----:B------:R-:W-:Y:S01]  /*ad00*/  FFMA R115, R25, R129, R8 ;  /* 0x0000008119737223 */ /* 0x000fe20000000008 */
[----:B------:R-:W-:Y:S01]  /*ad10*/  FMUL R10, R133, R10 ;  /* 0x0000000a850a7220 */ /* 0x000fe20000400000 */
[----:B------:R-:W-:Y:S02]  /*ad20*/  IMAD R8, R19, 0x3, R0 ;  /* 0x0000000313087824 */ /* 0x000fe400078e0200 */
[----:B------:R-:W-:Y:S01]  /*ad30*/  FMUL R9, R133, R9 ;  /* 0x0000000985097220 */ /* 0x000fe20000400000 */
[C---:B------:R-:W-:Y:S02]  /*ad40*/  FFMA R113, R25.reuse, R131, R10 ;  /* 0x0000008319717223 */ /* 0x040fe4000000000a */
[C---:B------:R-:W-:Y:S02]  /*ad50*/  LEA R7, R8.reuse, R8, 0x1 ;  /* 0x0000000808077211 */ /* 0x040fe400078e08ff */
[----:B------:R-:W-:Y:S01]  /*ad60*/  IADD3 R10, PT, PT, R8, UR4, RZ ;  /* 0x00000004080a7c10 */ /* 0x000fe2000fffe0ff */
[----:B------:R-:W-:-:S02]  /*ad70*/  FFMA R114, R25, R130, R9 ;  /* 0x0000008219727223 */ /* 0x000fc40000000009 */
[----:B-1----:R-:W-:Y:S01]  /*ad80*/  IMAD.WIDE R6, R7, 0x4, R4 ;  /* 0x0000000407067825 */ /* 0x002fe200078e0204 */
[----:B------:R-:W-:-:S03]  /*ad90*/  LEA R9, R10, R10, 0x1 ;  /* 0x0000000a0a097211 */ /* 0x000fc600078e08ff */
[----:B------:R-:W-:Y:S01]  /*ada0*/  FMUL R11, R133, R11 ;  /* 0x0000000b850b7220 */ /* 0x000fe20000400000 */
[----:B------:R-:W-:Y:S01]  /*adb0*/  IADD3 R10, PT, PT, R10, UR4, RZ ;  /* 0x000000040a0a7c10 */ /* 0x000fe2000fffe0ff */
[----:B------:R-:W-:Y:S01]  /*adc0*/  REDG.E.ADD.F32.FTZ.RN.STRONG.GPU desc[UR6][R6.64], R62 ;  /* 0x0000003e060079a6 */ /* 0x000fe2000c12f306 */
[----:B------:R-:W-:-:S03]  /*add0*/  IMAD.WIDE R8, R9, 0x4, R4 ;  /* 0x0000000409087825 */ /* 0x000fc600078e0204 */
[----:B------:R-:W-:Y:S01]  /*ade0*/  REDG.E.ADD.F32.FTZ.RN.STRONG.GPU desc[UR6][R6.64+0x4], R122 ;  /* 0x0000047a060079a6 */ /* 0x000fe2000c12f306 */
[----:B------:R-:W-:-:S03]  /*adf0*/  FFMA R25, R25, R132, R11 ;  /* 0x0000008419197223 */ /* 0x000fc6000000000b */
[----:B------:R0:W-:Y:S01]  /*ae00*/  REDG.E.ADD.F32.FTZ.RN.STRONG.GPU desc[UR6][R6.64+0x8], R123 ;  /* 0x0000087b060079a6 */ /* 0x0001e2000c12f306 */
[----:B------:R-:W-:-:S03]  /*ae10*/  LEA R11, R10, R10, 0x1 ;  /* 0x0000000a0a0b7211 */ /* 0x000fc600078e08ff */
[----:B------:R-:W-:Y:S04]  /*ae20*/  REDG.E.ADD.F32.FTZ.RN.STRONG.GPU desc[UR6][R8.64], R73 ;  /* 0x00000049080079a6 */ /* 0x000fe8000c12f306 */
[----:B------:R-:W-:Y:S01]  /*ae30*/  REDG.E.ADD.F32.FTZ.RN.STRONG.GPU desc[UR6][R8.64+0x4], R92 ;  /* 0x0000045c080079a6 */ /* 0x000fe2000c12f306 */
[----:B0-----:R-:W-:-:S03]  /*ae40*/  IMAD R6, R19, 0x3, R2 ;  /* 0x0000000313067824 */ /* 0x001fc600078e0202 */
[----:B------:R0:W-:Y:S01]  /*ae50*/  REDG.E.ADD.F32.FTZ.RN.STRONG.GPU desc[UR6][R8.64+0x8], R79 ;  /* 0x0000084f080079a6 */ /* 0x0001e2000c12f306 */
[----:B------:R-:W-:Y:S01]  /*ae60*/  FMUL R7, R133, R52 ;  /* 0x0000003485077220 */ /* 0x000fe20000400000 */
[----:B------:R-:W-:-:S04]  /*ae70*/  IMAD.WIDE R10, R11, 0x4, R4 ;  /* 0x000000040b0a7825 */ /* 0x000fc800078e0204 */
[----:B------:R-:W-:Y:S01]  /*ae80*/  FMUL R53, R133, R53 ;  /* 0x0000003585357220 */ /* 0x000fe20000400000 */
[----:B------:R-:W-:Y:S01]  /*ae90*/  IADD3 R52, PT, PT, R6, UR4, RZ ;  /* 0x0000000406347c10 */ /* 0x000fe2000fffe0ff */
[----:B------:R-:W-:Y:S01]  /*aea0*/  FFMA R129, R28, R129, R7 ;  /* 0x000000811c817223 */ /* 0x000fe20000000007 */
[----:B------:R-:W-:Y:S01]  /*aeb0*/  REDG.E.ADD.F32.FTZ.RN.STRONG.GPU desc[UR6][R10.64], R74 ;  /* 0x0000004a0a0079a6 */ /* 0x000fe2000c12f306 */
[----:B0-----:R-:W-:Y:S01]  /*aec0*/  LEA R9, R6, R6, 0x1 ;  /* 0x0000000606097211 */ /* 0x001fe200078e08ff */
[----:B------:R-:W-:Y:S02]  /*aed0*/  FFMA R130, R28, R130, R53 ;  /* 0x000000821c827223 */ /* 0x000fe40000000035 */
[----:B------:R-:W-:Y:S02]  /*aee0*/  REDG.E.ADD.F32.FTZ.RN.STRONG.GPU desc[UR6][R10.64+0x4], R94 ;  /* 0x0000045e0a0079a6 */ /* 0x000fe4000c12f306 */
[----:B------:R-:W-:Y:S01]  /*aef0*/  IMAD.WIDE R6, R9, 0x4, R4 ;  /* 0x0000000409067825 */ /* 0x000fe200078e0204 */
[----:B------:R-:W-:Y:S01]  /*af00*/  LEA R53, R52, R52, 0x1 ;  /* 0x0000003434357211 */ /* 0x000fe200078e08ff */
[----:B------:R0:W-:Y:S02]  /*af10*/  REDG.E.ADD.F32.FTZ.RN.STRONG.GPU desc[UR6][R10.64+0x8], R80 ;  /* 0x000008500a0079a6 */ /* 0x0001e4000c12f306 */
[----:B------:R-:W-:-:S02]  /*af20*/  FMUL R54, R133, R54 ;  /* 0x0000003685367220 */ /* 0x000fc40000400000 */
[----:B------:R-:W-:Y:S01]  /*af30*/  REDG.E.ADD.F32.FTZ.RN.STRONG.GPU desc[UR6][R6.64], R124 ;  /* 0x0000007c060079a6 */ /* 0x000fe2000c12f306 */
[----:B------:R-:W-:Y:S01]  /*af40*/  FMUL R55, R133, R55 ;  /* 0x0000003785377220 */ /* 0x000fe20000400000 */
[----:B------:R-:W-:Y:S02]  /*af50*/  IMAD.WIDE R8, R53, 0x4, R4 ;  /* 0x0000000435087825 */ /* 0x000fe400078e0204 */
[----:B------:R-:W-:Y:S04]  /*af60*/  REDG.E.ADD.F32.FTZ.RN.STRONG.GPU desc[UR6][R6.64+0x4], R29 ;  /* 0x0000041d060079a6 */ /* 0x000fe8000c12f306 */
[----:B------:R1:W-:Y:S01]  /*af70*/  REDG.E.ADD.F32.FTZ.RN.STRONG.GPU desc[UR6][R6.64+0x8], R117 ;  /* 0x00000875060079a6 */ /* 0x0003e2000c12f306 */
[----:B------:R-:W-:Y:S01]  /*af80*/  FFMA R131, R28, R131, R54 ;  /* 0x000000831c837223 */ /* 0x000fe20000000036 */
[----:B0-----:R-:W-:-:S02]  /*af90*/  IMAD R10, R19, 0x3, R3 ;  /* 0x00000003130a7824 */ /* 0x001fc400078e0203 */
[----:B------:R-:W-:Y:S01]  /*afa0*/  FFMA R28, R28, R132, R55 ;  /* 0x000000841c1c7223 */ /* 0x000fe20000000037 */
[----:B------:R-:W-:Y:S01]  /*afb0*/  REDG.E.ADD.F32.FTZ.RN.STRONG.GPU desc[UR6][R8.64], R56 ;  /* 0x00000038080079a6 */ /* 0x000fe2000c12f306 */
[----:B------:R-:W-:Y:S02]  /*afc0*/  IMAD R11, R2, UR4, RZ ;  /* 0x00000004020b7c24 */ /* 0x000fe4000f8e02ff */
[----:B------:R-:W-:Y:S01]  /*afd0*/  IMAD R55, R3, UR4, RZ ;  /* 0x0000000403377c24 */ /* 0x000fe2000f8e02ff */
[----:B------:R-:W-:Y:S01]  /*afe0*/  REDG.E.ADD.F32.FTZ.RN.STRONG.GPU desc[UR6][R8.64+0x4], R30 ;  /* 0x0000041e080079a6 */ /* 0x000fe2000c12f306 */
[----:B-1----:R-:W-:Y:S01]  /*aff0*/  IADD3 R6, PT, PT, R52, UR4, RZ ;  /* 0x0000000434067c10 */ /* 0x002fe2000fffe0ff */
[----:B------:R-:W-:Y:S02]  /*b000*/  IMAD R79, R120, UR4, RZ ;  /* 0x00000004784f7c24 */ /* 0x000fe4000f8e02ff */
[----:B------:R0:W-:Y:S01]  /*b010*/  REDG.E.ADD.F32.FTZ.RN.STRONG.GPU desc[UR6][R8.64+0x8], R138 ;  /* 0x0000088a080079a6 */ /* 0x0001e2000c12f306 */
[----:B------:R-:W-:Y:S01]  /*b020*/  LEA R7, R6, R6, 0x1 ;  /* 0x0000000606077211 */ /* 0x000fe200078e08ff */
[----:B------:R-:W-:-:S02]  /*b030*/  IMAD R29, R11, 0x3, R3 ;  /* 0x000000030b1d7824 */ /* 0x000fc400078e0203 */
[----:B------:R-:W-:Y:S02]  /*b040*/  IMAD R54, R55, 0x3, R3 ;  /* 0x0000000337367824 */ /* 0x000fe400078e0203 */
[----:B------:R-:W-:-:S04]  /*b050*/  IMAD.WIDE R6, R7, 0x4, R4 ;  /* 0x0000000407067825 */ /* 0x000fc800078e0204 */
[----:B------:R-:W-:Y:S01]  /*b060*/  IMAD R73, R79, 0x3, R3 ;  /* 0x000000034f497824 */ /* 0x000fe200078e0203 */
[C---:B0-----:R-:W-:Y:S01]  /*b070*/  IADD3 R8, PT, PT, R10.reuse, UR4, RZ ;  /* 0x000000040a087c10 */ /* 0x041fe2000fffe0ff */
[----:B------:R-:W-:Y:S01]  /*b080*/  IMAD R19, R19, 0x3, R120 ;  /* 0x0000000313137824 */ /* 0x000fe200078e0278 */
[----:B------:R-:W-:Y:S01]  /*b090*/  LEA R3, R10, R10, 0x1 ;  /* 0x0000000a0a037211 */ /* 0x000fe200078e08ff */
[--C-:B------:R-:W-:Y:S01]  /*b0a0*/  IMAD R62, R11, 0x3, R2.reuse ;  /* 0x000000030b3e7824 */ /* 0x100fe200078e0202 */
[C---:B------:R-:W-:Y:S01]  /*b0b0*/  IADD3 R10, PT, PT, R8.reuse, UR4, RZ ;  /* 0x00000004080a7c10 */ /* 0x040fe2000fffe0ff */
[--C-:B------:R-:W-:Y:S01]  /*b0c0*/  IMAD R53, R55, 0x3, R2.reuse ;  /* 0x0000000337357824 */ /* 0x100fe200078e0202 */
[----:B------:R-:W-:Y:S01]  /*b0d0*/  LEA R9, R8, R8, 0x1 ;  /* 0x0000000808097211 */ /* 0x000fe200078e08ff */
[----:B------:R-:W-:Y:S01]  /*b0e0*/  IMAD R56, R79, 0x3, R2 ;  /* 0x000000034f387824 */ /* 0x000fe200078e0202 */
[----:B------:R0:W-:Y:S01]  /*b0f0*/  REDG.E.ADD.F32.FTZ.RN.STRONG.GPU desc[UR6][R6.64], R57 ;  /* 0x00000039060079a6 */ /* 0x0001e2000c12f306 */
[----:B------:R-:W-:-:S02]  /*b100*/  IMAD R18, R11, 0x3, R0 ;  /* 0x000000030b127824 */ /* 0x000fc400078e0200 */
[----:B------:R-:W-:Y:S01]  /*b110*/  IMAD R30, R11, 0x3, R120 ;  /* 0x000000030b1e7824 */ /* 0x000fe200078e0278 */
[----:B------:R-:W-:Y:S01]  /*b120*/  LEA R11, R10, R10, 0x1 ;  /* 0x0000000a0a0b7211 */ /* 0x000fe200078e08ff */
[--C-:B------:R-:W-:Y:S01]  /*b130*/  IMAD.WIDE R2, R3, 0x4, R4.reuse ;  /* 0x0000000403027825 */ /* 0x100fe200078e0204 */
[----:B------:R1:W-:Y:S03]  /*b140*/  REDG.E.ADD.F32.FTZ.RN.STRONG.GPU desc[UR6][R6.64+0x4], R31 ;  /* 0x0000041f060079a6 */ /* 0x0003e6000c12f306 */
[--C-:B------:R-:W-:Y:S01]  /*b150*/  IMAD.WIDE R8, R9, 0x4, R4.reuse ;  /* 0x0000000409087825 */ /* 0x100fe200078e0204 */
[----:B------:R2:W-:Y:S01]  /*b160*/  REDG.E.ADD.F32.FTZ.RN.STRONG.GPU desc[UR6][R6.64+0x8], R50 ;  /* 0x00000832060079a6 */ /* 0x0005e2000c12f306 */
[C---:B0-----:R-:W-:Y:S02]  /*b170*/  IADD3 R57, PT, PT, R19.reuse, UR4, RZ ;  /* 0x0000000413397c10 */ /* 0x041fe4000fffe0ff */
[----:B------:R-:W-:Y:S01]  /*b180*/  LEA R19, R19, R19, 0x1 ;  /* 0x0000001313137211 */ /* 0x000fe200078e08ff */
[----:B------:R-:W-:Y:S01]  /*b190*/  REDG.E.ADD.F32.FTZ.RN.STRONG.GPU desc[UR6][R2.64], R118 ;  /* 0x00000076020079a6 */ /* 0x000fe2000c12f306 */
[----:B------:R-:W-:Y:S01]  /*b1a0*/  IMAD.WIDE R10, R11, 0x4, R4 ;  /* 0x000000040b0a7825 */ /* 0x000fe200078e0204 */
[----:B-1----:R-:W-:-:S02]  /*b1b0*/  LEA R31, R57, R57, 0x1 ;  /* 0x00000039391f7211 */ /* 0x002fc400078e08ff */
[----:B------:R-:W-:Y:S01]  /*b1c0*/  REDG.E.ADD.F32.FTZ.RN.STRONG.GPU desc[UR6][R2.64+0x4], R119 ;  /* 0x00000477020079a6 */ /* 0x000fe2000c12f306 */
[----:B------:R-:W-:-:S03]  /*b1d0*/  IADD3 R57, PT, PT, R57, UR4, RZ ;  /* 0x0000000439397c10 */ /* 0x000fc6000fffe0ff */
[----:B------:R0:W-:Y:S01]  /*b1e0*/  REDG.E.ADD.F32.FTZ.RN.STRONG.GPU desc[UR6][R2.64+0x8], R99 ;  /* 0x00000863020079a6 */ /* 0x0001e2000c12f306 */
[----:B--2---:R-:W-:Y:S01]  /*b1f0*/  IMAD.WIDE R6, R19, 0x4, R4 ;  /* 0x0000000413067825 */ /* 0x004fe200078e0204 */
[----:B------:R-:W-:Y:S02]  /*b200*/  LEA R57, R57, R57, 0x1 ;  /* 0x0000003939397211 */ /* 0x000fe400078e08ff */
[----:B------:R-:W-:Y:S04]  /*b210*/  REDG.E.ADD.F32.FTZ.RN.STRONG.GPU desc[UR6][R8.64], R143 ;  /* 0x0000008f080079a6 */ /* 0x000fe8000c12f306 */
[----:B------:R-:W-:Y:S01]  /*b220*/  REDG.E.ADD.F32.FTZ.RN.STRONG.GPU desc[UR6][R8.64+0x4], R154 ;  /* 0x0000049a080079a6 */ /* 0x000fe2000c12f306 */
[----:B------:R-:W-:-:S03]  /*b230*/  LEA R19, R18, R18, 0x1 ;  /* 0x0000001212137211 */ /* 0x000fc600078e08ff */
[----:B------:R1:W-:Y:S01]  /*b240*/  REDG.E.ADD.F32.FTZ.RN.STRONG.GPU desc[UR6][R8.64+0x8], R100 ;  /* 0x00000864080079a6 */ /* 0x0003e2000c12f306 */
[--C-:B0-----:R-:W-:Y:S01]  /*b250*/  IMAD.WIDE R2, R31, 0x4, R4.reuse ;  /* 0x000000041f027825 */ /* 0x101fe200078e0204 */
[----:B------:R-:W-:Y:S02]  /*b260*/  IADD3 R31, PT, PT, R18, UR4, RZ ;  /* 0x00000004121f7c10 */ /* 0x000fe4000fffe0ff */
[----:B------:R-:W-:Y:S04]  /*b270*/  REDG.E.ADD.F32.FTZ.RN.STRONG.GPU desc[UR6][R10.64], R144 ;  /* 0x000000900a0079a6 */ /* 0x000fe8000c12f306 */
[----:B------:R-:W-:Y:S04]  /*b280*/  REDG.E.ADD.F32.FTZ.RN.STRONG.GPU desc[UR6][R10.64+0x4], R155 ;  /* 0x0000049b0a0079a6 */ /* 0x000fe8000c12f306 */
[----:B------:R0:W-:Y:S01]  /*b290*/  REDG.E.ADD.F32.FTZ.RN.STRONG.GPU desc[UR6][R10.64+0x8], R105 ;  /* 0x000008690a0079a6 */ /* 0x0001e2000c12f306 */
[----:B-1----:R-:W-:Y:S01]  /*b2a0*/  IMAD.WIDE R8, R57, 0x4, R4 ;  /* 0x0000000439087825 */ /* 0x002fe200078e0204 */
[----:B------:R-:W-:-:S02]  /*b2b0*/  LEA R57, R31, R31, 0x1 ;  /* 0x0000001f1f397211 */ /* 0x000fc400078e08ff */
[----:B------:R-:W-:Y:S01]  /*b2c0*/  REDG.E.ADD.F32.FTZ.RN.STRONG.GPU desc[UR6][R6.64], R96 ;  /* 0x00000060060079a6 */ /* 0x000fe2000c12f306 */
[----:B------:R-:W-:-:S03]  /*b2d0*/  IADD3 R31, PT, PT, R31, UR4, RZ ;  /* 0x000000041f1f7c10 */ /* 0x000fc6000fffe0ff */
[----:B------:R-:W-:Y:S04]  /*b2e0*/  REDG.E.ADD.F32.FTZ.RN.STRONG.GPU desc[UR6][R6.64+0x4], R97 ;  /* 0x00000461060079a6 */ /* 0x000fe8000c12f306 */
[----:B------:R1:W-:Y:S01]  /*b2f0*/  REDG.E.ADD.F32.FTZ.RN.STRONG.GPU desc[UR6][R6.64+0x8], R98 ;  /* 0x00000862060079a6 */ /* 0x0003e2000c12f306 */
[----:B0-----:R-:W-:-:S03]  /*b300*/  IMAD.WIDE R10, R19, 0x4, R4 ;  /* 0x00000004130a7825 */ /* 0x001fc600078e0204 */
[----:B------:R-:W-:Y:S01]  /*b310*/  REDG.E.ADD.F32.FTZ.RN.STRONG.GPU desc[UR6][R2.64], R102 ;  /* 0x00000066020079a6 */ /* 0x000fe2000c12f306 */
[----:B------:R-:W-:-:S03]  /*b320*/  LEA R19, R31, R31, 0x1 ;  /* 0x0000001f1f137211 */ /* 0x000fc600078e08ff */
[----:B------:R-:W-:Y:S04]  /*b330*/  REDG.E.ADD.F32.FTZ.RN.STRONG.GPU desc[UR6][R2.64+0x4], R101 ;  /* 0x00000465020079a6 */ /* 0x000fe8000c12f306 */
[----:B------:R0:W-:Y:S01]  /*b340*/  REDG.E.ADD.F32.FTZ.RN.STRONG.GPU desc[UR6][R2.64+0x8], R140 ;  /* 0x0000088c020079a6 */ /* 0x0001e2000c12f306 */
[----:B-1----:R-:W-:-:S03]  /*b350*/  IMAD.WIDE R6, R57, 0x4, R4 ;  /* 0x0000000439067825 */ /* 0x002fc600078e0204 */
[----:B------:R-:W-:Y:S04]  /*b360*/  REDG.E.ADD.F32.FTZ.RN.STRONG.GPU desc[UR6][R8.64], R104 ;  /* 0x00000068080079a6 */ /* 0x000fe8000c12f306 */
[----:B------:R-:W-:Y:S01]  /*b370*/  REDG.E.ADD.F32.FTZ.RN.STRONG.GPU desc[UR6][R8.64+0x4], R103 ;  /* 0x00000467080079a6 */ /* 0x000fe2000c12f306 */
[----:B0-----:R-:W-:-:S03]  /*b380*/  LEA R3, R62, R62, 0x1 ;  /* 0x0000003e3e037211 */ /* 0x001fc600078e08ff */
[----:B------:R0:W-:Y:S01]  /*b390*/  REDG.E.ADD.F32.FTZ.RN.STRONG.GPU desc[UR6][R8.64+0x8], R141 ;  /* 0x0000088d080079a6 */ /* 0x0001e2000c12f306 */
[----:B------:R-:W-:Y:S01]  /*b3a0*/  IADD3 R62, PT, PT, R62, UR4, RZ ;  /* 0x000000043e3e7c10 */ /* 0x000fe2000fffe0ff */
[----:B------:R-:W-:Y:S02]  /*b3b0*/  IMAD.WIDE R18, R19, 0x4, R4 ;  /* 0x0000000413127825 */ /* 0x000fe400078e0204 */
[----:B------:R-:W-:Y:S01]  /*b3c0*/  REDG.E.ADD.F32.FTZ.RN.STRONG.GPU desc[UR6][R10.64], R70 ;  /* 0x000000460a0079a6 */ /* 0x000fe2000c12f306 */
[----:B------:R-:W-:-:S03]  /*b3d0*/  IADD3 R2, PT, PT, R62, UR4, RZ ;  /* 0x000000043e027c10 */ /* 0x000fc6000fffe0ff */
[----:B------:R-:W-:Y:S01]  /*b3e0*/  REDG.E.ADD.F32.FTZ.RN.STRONG.GPU desc[UR6][R10.64+0x4], R95 ;  /* 0x0000045f0a0079a6 */ /* 0x000fe2000c12f306 */
[----:B------:R-:W-:-:S03]  /*b3f0*/  LEA R31, R29, R29, 0x1 ;  /* 0x0000001d1d1f7211 */ /* 0x000fc600078e08ff */
[----:B------:R1:W-:Y:S01]  /*b400*/  REDG.E.ADD.F32.FTZ.RN.STRONG.GPU desc[UR6][R10.64+0x8], R86 ;  /* 0x000008560a0079a6 */ /* 0x0003e2000c12f306 */
[----:B0-----:R-:W-:Y:S01]  /*b410*/  IMAD.WIDE R8, R3, 0x4, R4 ;  /* 0x0000000403087825 */ /* 0x001fe200078e0204 */
[----:B------:R-:W-:Y:S02]  /*b420*/  LEA R3, R2, R2, 0x1 ;  /* 0x0000000202037211 */ /* 0x000fe400078e08ff */
[----:B------:R-:W-:Y:S01]  /*b430*/  REDG.E.ADD.F32.FTZ.RN.STRONG.GPU desc[UR6][R6.64], R72 ;  /* 0x00000048060079a6 */ /* 0x000fe2000c12f306 */
[----:B------:R-:W-:-:S03]  /*b440*/  IADD3 R29, PT, PT, R29, UR4, RZ ;  /* 0x000000041d1d7c10 */ /* 0x000fc6000fffe0ff */
[----:B------:R-:W-:Y:S01]  /*b450*/  REDG.E.ADD.F32.FTZ.RN.STRONG.GPU desc[UR6][R6.64+0x4], R65 ;  /* 0x00000441060079a6 */ /* 0x000fe2000c12f306 */
[----:B-1----:R-:W-:-:S03]  /*b460*/  LEA R11, R62, R62, 0x1 ;  /* 0x0000003e3e0b7211 */ /* 0x002fc600078e08ff */
[----:B------:R0:W-:Y:S01]  /*b470*/  REDG.E.ADD.F32.FTZ.RN.STRONG.GPU desc[UR6][R6.64+0x8], R85 ;  /* 0x00000855060079a6 */ /* 0x0001e2000c12f306 */
[----:B------:R-:W-:-:S03]  /*b480*/  LEA R169, R29, R29, 0x1 ;  /* 0x0000001d1da97211 */ /* 0x000fc600078e08ff */
[----:B------:R1:W-:Y:S01]  /*b490*/  REDG.E.ADD.F32.FTZ.RN.STRONG.GPU desc[UR6][R18.64], R71 ;  /* 0x00000047120079a6 */ /* 0x0003e2000c12f306 */
[----:B------:R-:W-:-:S03]  /*b4a0*/  IMAD.WIDE R10, R11, 0x4, R4 ;  /* 0x000000040b0a7825 */ /* 0x000fc600078e0204 */
[----:B------:R-:W-:Y:S01]  /*b4b0*/  REDG.E.ADD.F32.FTZ.RN.STRONG.GPU desc[UR6][R18.64+0x4], R69 ;  /* 0x00000445120079a6 */ /* 0x000fe2000c12f306 */
[----:B------:R-:W-:-:S03]  /*b4c0*/  IADD3 R29, PT, PT, R29, UR4, RZ ;  /* 0x000000041d1d7c10 */ /* 0x000fc6000fffe0ff */
[----:B------:R-:W-:Y:S01]  /*b4d0*/  REDG.E.ADD.F32.FTZ.RN.STRONG.GPU desc[UR6][R18.64+0x8], R84 ;  /* 0x00000854120079a6 */ /* 0x000fe2000c12f306 */
[----:B0-----:R-:W-:-:S03]  /*b4e0*/  IMAD.WIDE R6, R3, 0x4, R4 ;  /* 0x0000000403067825 */ /* 0x001fc600078e0204 */
[----:B------:R-:W-:Y:S01]  /*b4f0*/  REDG.E.ADD.F32.FTZ.RN.STRONG.GPU desc[UR6][R8.64], R58 ;  /* 0x0000003a080079a6 */ /* 0x000fe2000c12f306 */
[----:B------:R-:W-:-:S03]  /*b500*/  IMAD R52, R55, 0x3, R0 ;  /* 0x0000000337347824 */ /* 0x000fc600078e0200 */
[----:B------:R-:W-:Y:S01]  /*b510*/  REDG.E.ADD.F32.FTZ.RN.STRONG.GPU desc[UR6][R8.64+0x4], R32 ;  /* 0x00000420080079a6 */ /* 0x000fe2000c12f306 */
[----:B------:R-:W-:-:S03]  /*b520*/  IMAD R0, R79, 0x3, R0 ;  /* 0x000000034f007824 */ /* 0x000fc600078e0200 */
[----:B------:R0:W-:Y:S01]  /*b530*/  REDG.E.ADD.F32.FTZ.RN.STRONG.GPU desc[UR6][R8.64+0x8], R137 ;  /* 0x00000889080079a6 */ /* 0x0001e2000c12f306 */
[----:B------:R-:W-:Y:S01]  /*b540*/  IMAD.WIDE R2, R31, 0x4, R4 ;  /* 0x000000041f027825 */ /* 0x000fe200078e0204 */
[----:B------:R-:W-:Y:S02]  /*b550*/  LEA R155, R30, R30, 0x1 ;  /* 0x0000001e1e9b7211 */ /* 0x000fe400078e08ff */
[----:B------:R-:W-:Y:S01]  /*b560*/  REDG.E.ADD.F32.FTZ.RN.STRONG.GPU desc[UR6][R10.64], R59 ;  /* 0x0000003b0a0079a6 */ /* 0x000fe2000c12f306 */
[----:B------:R-:W-:-:S03]  /*b570*/  LEA R167, R29, R29, 0x1 ;  /* 0x0000001d1da77211 */ /* 0x000fc600078e08ff */
[----:B------:R-:W-:Y:S01]  /*b580*/  REDG.E.ADD.F32.FTZ.RN.STRONG.GPU desc[UR6][R10.64+0x4], R33 ;  /* 0x000004210a0079a6 */ /* 0x000fe2000c12f306 */
[----:B------:R-:W-:Y:S01]  /*b590*/  IADD3 R30, PT, PT, R30, UR4, RZ ;  /* 0x000000041e1e7c10 */ /* 0x000fe2000fffe0ff */
[----:B------:R-:W-:Y:S02]  /*b5a0*/  IMAD.WIDE R168, R169, 0x4, R4 ;  /* 0x00000004a9a87825 */ /* 0x000fe400078e0204 */
[----:B------:R-:W-:Y:S01]  /*b5b0*/  REDG.E.ADD.F32.FTZ.RN.STRONG.GPU desc[UR6][R10.64+0x8], R136 ;  /* 0x000008880a0079a6 */ /* 0x000fe2000c12f306 */
[----:B-1----:R-:W-:-:S03]  /*b5c0*/  LEA R71, R0, R0, 0x1 ;  /* 0x0000000000477211 */ /* 0x002fc600078e08ff */
[----:B------:R-:W-:Y:S01]  /*b5d0*/  REDG.E.ADD.F32.FTZ.RN.STRONG.GPU desc[UR6][R6.64], R60 ;  /* 0x0000003c060079a6 */ /* 0x000fe2000c12f306 */
[----:B------:R-:W-:-:S03]  /*b5e0*/  IMAD.WIDE R166, R167, 0x4, R4 ;  /* 0x00000004a7a67825 */ /* 0x000fc600078e0204 */
[----:B------:R-:W-:Y:S04]  /*b5f0*/  REDG.E.ADD.F32.FTZ.RN.STRONG.GPU desc[UR6][R6.64+0x4], R34 ;  /* 0x00000422060079a6 */ /* 0x000fe8000c12f306 */
[----:B------:R1:W-:Y:S04]  /*b600*/  REDG.E.ADD.F32.FTZ.RN.STRONG.GPU desc[UR6][R6.64+0x8], R135 ;  /* 0x00000887060079a6 */ /* 0x0003e8000c12f306 */
[----:B------:R2:W-:Y:S01]  /*b610*/  REDG.E.ADD.F32.FTZ.RN.STRONG.GPU desc[UR6][R2.64], R145 ;  /* 0x00000091020079a6 */ /* 0x0005e2000c12f306 */
[----:B0-----:R-:W-:-:S03]  /*b620*/  LEA R137, R52, R52, 0x1 ;  /* 0x0000003434897211 */ /* 0x001fc600078e08ff */
[----:B------:R-:W-:Y:S01]  /*b630*/  REDG.E.ADD.F32.FTZ.RN.STRONG.GPU desc[UR6][R2.64+0x4], R156 ;  /* 0x0000049c020079a6 */ /* 0x000fe2000c12f306 */
[----:B-1----:R-:W-:-:S03]  /*b640*/  IADD3 R7, PT, PT, R0, UR4, RZ ;  /* 0x0000000400077c10 */ /* 0x002fc6000fffe0ff */
[----:B------:R-:W-:Y:S01]  /*b650*/  REDG.E.ADD.F32.FTZ.RN.STRONG.GPU desc[UR6][R2.64+0x8], R108 ;  /* 0x0000086c020079a6 */ /* 0x000fe2000c12f306 */
[C---:B------:R-:W-:Y:S02]  /*b660*/  IADD3 R0, PT, PT, R30.reuse, UR4, RZ ;  /* 0x000000041e007c10 */ /* 0x040fe4000fffe0ff */
[----:B--2---:R-:W-:Y:S01]  /*b670*/  LEA R145, R30, R30, 0x1 ;  /* 0x0000001e1e917211 */ /* 0x004fe200078e08ff */
[----:B------:R-:W-:Y:S01]  /*b680*/  REDG.E.ADD.F32.FTZ.RN.STRONG.GPU desc[UR6][R168.64], R22 ;  /* 0x00000016a80079a6 */ /* 0x000fe2000c12f306 */
[--C-:B------:R-:W-:Y:S01]  /*b690*/  IMAD.WIDE R154, R155, 0x4, R4.reuse ;  /* 0x000000049b9a7825 */ /* 0x100fe200078e0204 */
[----:B------:R-:W-:Y:S02]  /*b6a0*/  IADD3 R52, PT, PT, R52, UR4, RZ ;  /* 0x0000000434347c10 */ /* 0x000fe4000fffe0ff */
[----:B------:R-:W-:Y:S01]  /*b6b0*/  REDG.E.ADD.F32.FTZ.RN.STRONG.GPU desc[UR6][R168.64+0x4], R23 ;  /* 0x00000417a80079a6 */ /* 0x000fe2000c12f306 */
[----:B------:R-:W-:Y:S01]  /*b6c0*/  LEA R141, R0, R0, 0x1 ;  /* 0x00000000008d7211 */ /* 0x000fe200078e08ff */
[----:B------:R-:W-:-:S02]  /*b6d0*/  IMAD.WIDE R144, R145, 0x4, R4 ;  /* 0x0000000491907825 */ /* 0x000fc400078e0204 */
[----:B------:R-:W-:Y:S01]  /*b6e0*/  REDG.E.ADD.F32.FTZ.RN.STRONG.GPU desc[UR6][R168.64+0x8], R109 ;  /* 0x0000086da80079a6 */ /* 0x000fe2000c12f306 */
[----:B------:R-:W-:-:S03]  /*b6f0*/  LEA R133, R52, R52, 0x1 ;  /* 0x0000003434857211 */ /* 0x000fc600078e08ff */
[----:B------:R-:W-:Y:S01]  /*b700*/  REDG.E.ADD.F32.FTZ.RN.STRONG.GPU desc[UR6][R166.64], R146 ;  /* 0x00000092a60079a6 */ /* 0x000fe2000c12f306 */
[----:B------:R-:W-:-:S03]  /*b710*/  IADD3 R52, PT, PT, R52, UR4, RZ ;  /* 0x0000000434347c10 */ /* 0x000fc6000fffe0ff */
[----:B------:R-:W-:Y:S01]  /*b720*/  REDG.E.ADD.F32.FTZ.RN.STRONG.GPU desc[UR6][R166.64+0x4], R157 ;  /* 0x0000049da60079a6 */ /* 0x000fe2000c12f306 */
[----:B------:R-:W-:-:S03]  /*b730*/  IMAD.WIDE R140, R141, 0x4, R4 ;  /* 0x000000048d8c7825 */ /* 0x000fc600078e0204 */
[----:B------:R-:W-:Y:S04]  /*b740*/  REDG.E.ADD.F32.FTZ.RN.STRONG.GPU desc[UR6][R166.64+0x8], R40 ;  /* 0x00000828a60079a6 */ /* 0x000fe8000c12f306 */
[----:B------:R-:W-:Y:S01]  /*b750*/  REDG.E.ADD.F32.FTZ.RN.STRONG.GPU desc[UR6][R154.64], R106 ;  /* 0x0000006a9a0079a6 */ /* 0x000fe2000c12f306 */
[----:B------:R-:W-:-:S03]  /*b760*/  IMAD.WIDE R136, R137, 0x4, R4 ;  /* 0x0000000489887825 */ /* 0x000fc600078e0204 */
[----:B------:R-:W-:Y:S01]  /*b770*/  REDG.E.ADD.F32.FTZ.RN.STRONG.GPU desc[UR6][R154.64+0x4], R107 ;  /* 0x0000046b9a0079a6 */ /* 0x000fe2000c12f306 */
[----:B------:R-:W-:-:S03]  /*b780*/  LEA R119, R53, R53, 0x1 ;  /* 0x0000003535777211 */ /* 0x000fc600078e08ff */
        /* <DEDUP_REMOVED lines=8> */
[----:B------:R-:W-:-:S03]  /*b810*/  IADD3 R6, PT, PT, R53, UR4, RZ ;  /* 0x0000000435067c10 */ /* 0x000fc6000fffe0ff */
[----:B------:R-:W-:Y:S01]  /*b820*/  REDG.E.ADD.F32.FTZ.RN.STRONG.GPU desc[UR6][R140.64+0x4], R41 ;  /* 0x000004298c0079a6 */ /* 0x000fe2000c12f306 */
[----:B------:R-:W-:-:S03]  /*b830*/  IMAD.WIDE R122, R123, 0x4, R4 ;  /* 0x000000047b7a7825 */ /* 0x000fc600078e0204 */
[----:B------:R-:W-:Y:S01]  /*b840*/  REDG.E.ADD.F32.FTZ.RN.STRONG.GPU desc[UR6][R140.64+0x8], R20 ;  /* 0x000008148c0079a6 */ /* 0x000fe2000c12f306 */
[----:B------:R-:W-:-:S03]  /*b850*/  LEA R105, R53, R53, 0x1 ;  /* 0x0000003535697211 */ /* 0x000fc600078e08ff */
        /* <DEDUP_REMOVED lines=10> */
[----:B------:R-:W-:Y:S01]  /*b900*/  REDG.E.ADD.F32.FTZ.RN.STRONG.GPU desc[UR6][R132.64+0x8], R82 ;  /* 0x00000852840079a6 */ /* 0x000fe2000c12f306 */
[----:B------:R-:W-:-:S03]  /*b910*/  IMAD R55, R55, 0x3, R120 ;  /* 0x0000000337377824 */ /* 0x000fc600078e0278 */
        /* <DEDUP_REMOVED lines=17> */
[----:B------:R-:W-:-:S03]  /*ba30*/  LEA R31, R73, R73, 0x1 ;  /* 0x00000049491f7211 */ /* 0x000fc600078e08ff */
[----:B------:R-:W-:Y:S01]  /*ba40*/  REDG.E.ADD.F32.FTZ.RN.STRONG.GPU desc[UR6][R102.64], R87 ;  /* 0x00000057660079a6 */ /* 0x000fe2000c12f306 */
[----:B------:R-:W-:-:S03]  /*ba50*/  IADD3 R73, PT, PT, R73, UR4, RZ ;  /* 0x0000000449497c10 */ /* 0x000fc6000fffe0ff */
[----:B------:R-:W-:Y:S01]  /*ba60*/  REDG.E.ADD.F32.FTZ.RN.STRONG.GPU desc[UR6][R102.64+0x4], R37 ;  /* 0x00000425660079a6 */ /* 0x000fe2000c12f306 */
[----:B------:R-:W-:Y:S01]  /*ba70*/  IADD3 R11, PT, PT, R55, UR4, RZ ;  /* 0x00000004370b7c10 */ /* 0x000fe2000fffe0ff */
[----:B------:R-:W-:Y:S02]  /*ba80*/  IMAD.WIDE R96, R97, 0x4, R4 ;  /* 0x0000000461607825 */ /* 0x000fe400078e0204 */
[----:B------:R-:W-:Y:S01]  /*ba90*/  REDG.E.ADD.F32.FTZ.RN.STRONG.GPU desc[UR6][R102.64+0x8], R51 ;  /* 0x00000833660079a6 */ /* 0x000fe2000c12f306 */
[----:B------:R-:W-:-:S03]  /*baa0*/  LEA R85, R55, R55, 0x1 ;  /* 0x0000003737557211 */ /* 0x000fc600078e08ff */
[----:B------:R-:W-:Y:S01]  /*bab0*/  REDG.E.ADD.F32.FTZ.RN.STRONG.GPU desc[UR6][R100.64], R151 ;  /* 0x00000097640079a6 */ /* 0x000fe2000c12f306 */
[----:B------:R-:W-:-:S03]  /*bac0*/  LEA R19, R73, R73, 0x1 ;  /* 0x0000004949137211 */ /* 0x000fc600078e08ff */
[----:B------:R-:W-:Y:S01]  /*bad0*/  REDG.E.ADD.F32.FTZ.RN.STRONG.GPU desc[UR6][R100.64+0x4], R158 ;  /* 0x0000049e640079a6 */ /* 0x000fe2000c12f306 */
[----:B------:R-:W-:Y:S01]  /*bae0*/  IADD3 R18, PT, PT, R73, UR4, RZ ;  /* 0x0000000449127c10 */ /* 0x000fe2000fffe0ff */
[----:B------:R-:W-:Y:S02]  /*baf0*/  IMAD.WIDE R94, R95, 0x4, R4 ;  /* 0x000000045f5e7825 */ /* 0x000fe400078e0204 */
[----:B------:R-:W-:Y:S01]  /*bb00*/  REDG.E.ADD.F32.FTZ.RN.STRONG.GPU desc[UR6][R100.64+0x8], R45 ;  /* 0x0000082d640079a6 */ /* 0x000fe2000c12f306 */
[----:B------:R-:W-:-:S03]  /*bb10*/  LEA R73, R11, R11, 0x1 ;  /* 0x0000000b0b497211 */ /* 0x000fc600078e08ff */
[----:B------:R-:W-:Y:S01]  /*bb20*/  REDG.E.ADD.F32.FTZ.RN.STRONG.GPU desc[UR6][R98.64], R150 ;  /* 0x00000096620079a6 */ /* 0x000fe2000c12f306 */
[----:B------:R-:W-:-:S03]  /*bb30*/  IMAD.WIDE R84, R85, 0x4, R4 ;  /* 0x0000000455547825 */ /* 0x000fc600078e0204 */
[----:B------:R-:W-:Y:S04]  /*bb40*/  REDG.E.ADD.F32.FTZ.RN.STRONG.GPU desc[UR6][R98.64+0x4], R153 ;  /* 0x00000499620079a6 */ /* 0x000fe8000c12f306 */
        /* <DEDUP_REMOVED lines=8> */
[----:B------:R-:W-:-:S03]  /*bbd0*/  LEA R9, R56, R56, 0x1 ;  /* 0x0000003838097211 */ /* 0x000fc600078e08ff */
[----:B------:R-:W-:Y:S01]  /*bbe0*/  REDG.E.ADD.F32.FTZ.RN.STRONG.GPU desc[UR6][R94.64+0x4], R43 ;  /* 0x0000042b5e0079a6 */ /* 0x000fe2000c12f306 */
[----:B------:R-:W-:-:S03]  /*bbf0*/  IMAD.WIDE R70, R71, 0x4, R4 ;  /* 0x0000000447467825 */ /* 0x000fc600078e0204 */
[----:B------:R-:W-:Y:S01]  /*bc00*/  REDG.E.ADD.F32.FTZ.RN.STRONG.GPU desc[UR6][R94.64+0x8], R21 ;  /* 0x000008155e0079a6 */ /* 0x000fe2000c12f306 */
[----:B------:R-:W-:-:S03]  /*bc10*/  IADD3 R56, PT, PT, R56, UR4, RZ ;  /* 0x0000000438387c10 */ /* 0x000fc6000fffe0ff */
[----:B------:R-:W-:Y:S01]  /*bc20*/  REDG.E.ADD.F32.FTZ.RN.STRONG.GPU desc[UR6][R84.64], R47 ;  /* 0x0000002f540079a6 */ /* 0x000fe2000c12f306 */
[----:B------:R-:W-:-:S03]  /*bc30*/  LEA R57, R57, R57, 0x1 ;  /* 0x0000003939397211 */ /* 0x000fc600078e08ff */
[----:B------:R-:W-:Y:S01]  /*bc40*/  REDG.E.ADD.F32.FTZ.RN.STRONG.GPU desc[UR6][R84.64+0x4], R46 ;  /* 0x0000042e540079a6 */ /* 0x000fe2000c12f306 */
[----:B------:R-:W-:-:S03]  /*bc50*/  IMAD.WIDE R58, R59, 0x4, R4 ;  /* 0x000000043b3a7825 */ /* 0x000fc600078e0204 */
        /* <DEDUP_REMOVED lines=11> */
[----:B------:R-:W-:Y:S04]  /*bd10*/  REDG.E.ADD.F32.FTZ.RN.STRONG.GPU desc[UR6][R70.64+0x8], R78 ;  /* 0x0000084e460079a6 */ /* 0x000fe8000c12f306 */
[----:B------:R-:W-:Y:S01]  /*bd20*/  REDG.E.ADD.F32.FTZ.RN.STRONG.GPU desc[UR6][R58.64], R63 ;  /* 0x0000003f3a0079a6 */ /* 0x000fe2000c12f306 */
[----:B------:R-:W-:-:S03]  /*bd30*/  IMAD.WIDE R52, R53, 0x4, R4 ;  /* 0x0000000435347825 */ /* 0x000fc600078e0204 */
[----:B------:R-:W-:Y:S01]  /*bd40*/  REDG.E.ADD.F32.FTZ.RN.STRONG.GPU desc[UR6][R58.64+0x4], R164 ;  /* 0x000004a43a0079a6 */ /* 0x000fe2000c12f306 */
[----:B------:R-:W-:-:S03]  /*bd50*/  IMAD R120, R79, 0x3, R120 ;  /* 0x000000034f787824 */ /* 0x000fc600078e0278 */
[----:B------:R-:W-:Y:S04]  /*bd60*/  REDG.E.ADD.F32.FTZ.RN.STRONG.GPU desc[UR6][R58.64+0x8], R76 ;  /* 0x0000084c3a0079a6 */ /* 0x000fe8000c12f306 */
[----:B------:R-:W-:Y:S01]  /*bd70*/  REDG.E.ADD.F32.FTZ.RN.STRONG.GPU desc[UR6][R56.64], R121 ;  /* 0x00000079380079a6 */ /* 0x000fe2000c12f306 */
[----:B------:R-:W-:-:S03]  /*bd80*/  IMAD.WIDE R32, R33, 0x4, R4 ;  /* 0x0000000421207825 */ /* 0x000fc600078e0204 */
[----:B------:R-:W-:Y:S04]  /*bd90*/  REDG.E.ADD.F32.FTZ.RN.STRONG.GPU desc[UR6][R56.64+0x4], R93 ;  /* 0x0000045d380079a6 */ /* 0x000fe8000c12f306 */
[----:B------:R-:W-:Y:S04]  /*bda0*/  REDG.E.ADD.F32.FTZ.RN.STRONG.GPU desc[UR6][R56.64+0x8], R75 ;  /* 0x0000084b380079a6 */ /* 0x000fe8000c12f306 */
        /* <DEDUP_REMOVED lines=24> */
[----:B------:R-:W-:Y:S04]  /*bf30*/  REDG.E.ADD.F32.FTZ.RN.STRONG.GPU desc[UR6][R18.64+0x4], R160 ;  /* 0x000004a0120079a6 */ /* 0x000fe8000c12f306 */
        /* <DEDUP_REMOVED lines=15> */
        .weak           $__internal_9_$__cuda_sm20_rcp_rn_f32_slowpath
        .type           $__internal_9_$__cuda_sm20_rcp_rn_f32_slowpath,@function
        .size           $__internal_9_$__cuda_sm20_rcp_rn_f32_slowpath,($__internal_10_$__cuda_sm20_sqrt_rn_f32_slowpath - $__internal_9_$__cuda_sm20_rcp_rn_f32_slowpath)
$__internal_9_$__cuda_sm20_rcp_rn_f32_slowpath:
        /* <DEDUP_REMOVED lines=15> */
.L_x_485:
        /* <DEDUP_REMOVED lines=33> */
.L_x_487:
[----:B------:R0:W1:Y:S02]  /*c330*/  MUFU.RCP R6, R5 ;  /* 0x0000000500067308 */ /* 0x0000640000001000 */
.L_x_486:
[----:B------:R-:W-:Y:S05]  /*c340*/  BSYNC.RECONVERGENT B2 ;  /* 0x0000000000027941 */ /* 0x000fea0003800200 */
.L_x_484:
[----:B0-----:R-:W-:Y:S01]  /*c350*/  HFMA2 R5, -RZ, RZ, 0, 0 ;  /* 0x00000000ff057431 */ /* 0x001fe200000001ff */
[----:B------:R-:W-:-:S04]  /*c360*/  MOV R4, R17 ;  /* 0x0000001100047202 */ /* 0x000fc80000000f00 */
[----:B-1----:R-:W-:Y:S05]  /*c370*/  RET.REL.NODEC R4 `(computeTorsionHessians) ;  /* 0xffffff3c04207950 */ /* 0x002fea0003c3ffff */
        .weak           $__internal_10_$__cuda_sm20_sqrt_rn_f32_slowpath
        .type           $__internal_10_$__cuda_sm20_sqrt_rn_f32_slowpath,@function
        .size           $__internal_10_$__cuda_sm20_sqrt_rn_f32_slowpath,($__internal_11_$__cuda_sm3x_div_rn_noftz_f32_slowpath - $__internal_10_$__cuda_sm20_sqrt_rn_f32_slowpath)
$__internal_10_$__cuda_sm20_sqrt_rn_f32_slowpath:
        /* <DEDUP_REMOVED lines=19> */
.L_x_488:
[----:B------:R-:W-:Y:S01]  /*c4b0*/  MOV R67, R5 ;  /* 0x0000000500437202 */ /* 0x000fe20000000f00 */
[----:B------:R-:W-:Y:S01]  /*c4c0*/  HFMA2 R5, -RZ, RZ, 0, 0 ;  /* 0x00000000ff057431 */ /* 0x000fe200000001ff */
[----:B------:R-:W-:-:S04]  /*c4d0*/  MOV R4, R17 ;  /* 0x0000001100047202 */ /* 0x000fc80000000f00 */
[----:B------:R-:W-:Y:S05]  /*c4e0*/  RET.REL.NODEC R4 `(computeTorsionHessians) ;  /* 0xffffff3804c47950 */ /* 0x000fea0003c3ffff */
        .weak           $__internal_11_$__cuda_sm3x_div_rn_noftz_f32_slowpath
        .type           $__internal_11_$__cuda_sm3x_div_rn_noftz_f32_slowpath,@function
        .size           $__internal_11_$__cuda_sm3x_div_rn_noftz_f32_slowpath,(.L_x_646 - $__internal_11_$__cuda_sm3x_div_rn_noftz_f32_slowpath)
$__internal_11_$__cuda_sm3x_div_rn_noftz_f32_slowpath:
        /* <DEDUP_REMOVED lines=34> */
.L_x_490:
        /* <DEDUP_REMOVED lines=30> */
[C---:B------:R-:W-:Y:S01]  /*c8f0*/  IADD3 R38, PT, PT, R32.reuse, 0x20, RZ ;  /* 0x0000002020267810 */ /* 0x040fe20007ffe0ff */
[CCC-:B------:R-:W-:Y:S01]  /*c900*/  FFMA.RP R23, R19.reuse, R41.reuse, R36.reuse ;  /* 0x0000002913177223 */ /* 0x1c0fe20000008024 */
[----:B------:R-:W-:Y:S01]  /*c910*/  FFMA.RM R36, R19, R41, R36 ;  /* 0x0000002913247223 */ /* 0x000fe20000004024 */
[C---:B------:R-:W-:Y:S02]  /*c920*/  ISETP.NE.AND P4, PT, R32.reuse, RZ, PT ;  /* 0x000000ff2000720c */ /* 0x040fe40003f85270 */
        /* <DEDUP_REMOVED lines=17> */
.L_x_497:
[----:B------:R-:W-:-:S04]  /*ca40*/  LOP3.LUT R4, R4, 0x80000000, RZ, 0xc0, !PT ;  /* 0x8000000004047812 */ /* 0x000fc800078ec0ff */
[----:B------:R-:W-:Y:S01]  /*ca50*/  LOP3.LUT R4, R4, 0x7f800000, RZ, 0xfc, !PT ;  /* 0x7f80000004047812 */ /* 0x000fe200078efcff */
[----:B------:R-:W-:Y:S06]  /*ca60*/  BRA `(.L_x_498) ;  /* 0x0000000000047947 */ /* 0x000fec0003800000 */
.L_x_496:
[----:B------:R-:W-:-:S07]  /*ca70*/  LEA R4, R23, R4, 0x17 ;  /* 0x0000000417047211 */ /* 0x000fce00078eb8ff */
.L_x_498:
[----:B------:R-:W-:Y:S05]  /*ca80*/  BSYNC.RECONVERGENT B2 ;  /* 0x0000000000027941 */ /* 0x000fea0003800200 */
.L_x_495:
[----:B------:R-:W-:Y:S05]  /*ca90*/  BRA `(.L_x_499) ;  /* 0x0000000000207947 */ /* 0x000fea0003800000 */
.L_x_494:
[----:B------:R-:W-:-:S04]  /*caa0*/  LOP3.LUT R4, R4, 0x80000000, R19, 0x48, !PT ;  /* 0x8000000004047812 */ /* 0x000fc800078e4813 */
[----:B------:R-:W-:Y:S01]  /*cab0*/  LOP3.LUT R4, R4, 0x7f800000, RZ, 0xfc, !PT ;  /* 0x7f80000004047812 */ /* 0x000fe200078efcff */
[----:B------:R-:W-:Y:S06]  /*cac0*/  BRA `(.L_x_499) ;  /* 0x0000000000147947 */ /* 0x000fec0003800000 */
.L_x_493:
[----:B------:R-:W-:Y:S01]  /*cad0*/  LOP3.LUT R4, R4, 0x80000000, R19, 0x48, !PT ;  /* 0x8000000004047812 */ /* 0x000fe200078e4813 */
[----:B------:R-:W-:Y:S06]  /*cae0*/  BRA `(.L_x_499) ;  /* 0x00000000000c7947 */ /* 0x000fec0003800000 */
.L_x_492:
[----:B------:R-:W0:Y:S01]  /*caf0*/  MUFU.RSQ R4, -QNAN ;  /* 0xffc0000000047908 */ /* 0x000e220000001400 */
[----:B------:R-:W-:Y:S05]  /*cb00*/  BRA `(.L_x_499) ;  /* 0x0000000000047947 */ /* 0x000fea0003800000 */
.L_x_491:
[----:B------:R-:W-:-:S07]  /*cb10*/  FADD.FTZ R4, R19, R4 ;  /* 0x0000000413047221 */ /* 0x000fce0000010000 */
.L_x_499:
[----:B------:R-:W-:Y:S05]  /*cb20*/  BSYNC.RECONVERGENT B1 ;  /* 0x0000000000017941 */ /* 0x000fea0003800200 */
.L_x_489:
[----:B------:R-:W-:-:S04]  /*cb30*/  HFMA2 R23, -RZ, RZ, 0, 0 ;  /* 0x00000000ff177431 */ /* 0x000fc800000001ff */
[----:B0-----:R-:W-:Y:S05]  /*cb40*/  RET.REL.NODEC R22 `(computeTorsionHessians) ;  /* 0xffffff34162c7950 */ /* 0x001fea0003c3ffff */
.L_x_500:
        /* <DEDUP_REMOVED lines=11> */
.L_x_646:


//--------------------- .text.computeAngleHessians --------------------------
	.section	.text.computeAngleHessians,"ax",@progbits
	.align	128
        .global         computeAngleHessians
        .type           computeAngleHessians,@function
        .size           computeAngleHessians,(.L_x_649 - computeAngleHessians)
        .other          computeAngleHessians,@"STO_CUDA_ENTRY STV_DEFAULT"
computeAngleHessians:
.text.computeAngleHessians:
        /* <DEDUP_REMOVED lines=11> */
[----:B------:R-:W-:-:S06]  /*00b0*/  LEA R5, R0, R0, 0x1 ;  /* 0x0000000000057211 */ /* 0x000fcc00078e08ff */
[----:B------:R-:W2:Y:S08]  /*00c0*/  LDC.64 R14, c[0x0][0x380] ;  /* 0x0000e000ff0e7b82 */ /* 0x000eb00000000a00 */
[----:B------:R-:W3:Y:S01]  /*00d0*/  LDC.64 R16, c[0x0][0x390] ;  /* 0x0000e400ff107b82 */ /* 0x000ee20000000a00 */
[----:B0-----:R-:W-:-:S05]  /*00e0*/  IMAD.WIDE R2, R5, 0x4, R2 ;  /* 0x0000000405027825 */ /* 0x001fca00078e0202 */
[----:B-1----:R-:W2:Y:S04]  /*00f0*/  LDG.E.CONSTANT R58, desc[UR6][R2.64] ;  /* 0x00000006023a7981 */ /* 0x002ea8000c1e9900 */
[----:B------:R-:W4:Y:S04]  /*0100*/  LDG.E.CONSTANT R54, desc[UR6][R2.64+0x4] ;  /* 0x0000040602367981 */ /* 0x000f28000c1e9900 */
[----:B------:R-:W3:Y:S01]  /*0110*/  LDG.E.CONSTANT R56, desc[UR6][R2.64+0x8] ;  /* 0x0000080602387981 */ /* 0x000ee2000c1e9900 */
[----:B--2---:R-:W-:-:S04]  /*0120*/  IMAD.WIDE R4, R58, 0x10, R14 ;  /* 0x000000103a047825 */ /* 0x004fc800078e020e */
[--C-:B----4-:R-:W-:Y:S01]  /*0130*/  IMAD.WIDE R12, R54, 0x10, R14.reuse ;  /* 0x00000010360c7825 */ /* 0x110fe200078e020e */
[----:B------:R-:W2:Y:S04]  /*0140*/  LDG.E.128.CONSTANT R20, desc[UR6][R4.64] ;  /* 0x0000000604147981 */ /* 0x000ea8000c1e9d00 */
[----:B------:R0:W4:Y:S01]  /*0150*/  LDG.E.128.CONSTANT R24, desc[UR6][R12.64] ;  /* 0x000000060c187981 */ /* 0x000122000c1e9d00 */
[----:B---3--:R-:W-:-:S05]  /*0160*/  IMAD.WIDE R14, R56, 0x10, R14 ;  /* 0x00000010380e7825 */ /* 0x008fca00078e020e */
[----:B------:R1:W3:Y:S01]  /*0170*/  LDG.E.128.CONSTANT R28, desc[UR6][R14.64] ;  /* 0x000000060e1c7981 */ /* 0x0002e2000c1e9d00 */
[----:B------:R-:W-:Y:S01]  /*0180*/  SHF.L.U32 R7, R0, 0x1, RZ ;  /* 0x0000000100077819 */ /* 0x000fe200000006ff */
[----:B------:R-:W-:Y:S04]  /*0190*/  BSSY.RECONVERGENT B0, `(.L_x_501) ;  /* 0x0000058000007945 */ /* 0x000fe80003800200 */
[----:B------:R-:W-:-:S04]  /*01a0*/  IMAD.WIDE R16, R7, 0x4, R16 ;  /* 0x0000000407107825 */ /* 0x000fc800078e0210 */
[----:B------:R-:W-:Y:S02]  /*01b0*/  HFMA2 R105, -RZ, RZ, 0, 0 ;  /* 0x00000000ff697431 */ /* 0x000fe400000001ff */
[----:B------:R-:W-:Y:S02]  /*01c0*/  HFMA2 R109, -RZ, RZ, 0, 0 ;  /* 0x00000000ff6d7431 */ /* 0x000fe400000001ff */
[----:B------:R-:W-:Y:S01]  /*01d0*/  HFMA2 R113, -RZ, RZ, 0, 0 ;  /* 0x00000000ff717431 */ /* 0x000fe200000001ff */
[----:B------:R-:W5:Y:S01]  /*01e0*/  LDG.E.CONSTANT R60, desc[UR6][R16.64] ;  /* 0x00000006103c7981 */ /* 0x000f62000c1e9900 */
[----:B------:R-:W-:Y:S02]  /*01f0*/  HFMA2 R117, -RZ, RZ, 0, 0 ;  /* 0x00000000ff757431 */ /* 0x000fe400000001ff */
[----:B------:R-:W-:Y:S01]  /*0200*/  HFMA2 R121, -RZ, RZ, 0, 0 ;  /* 0x00000000ff797431 */ /* 0x000fe200000001ff */
[----:B------:R1:W5:Y:S01]  /*0210*/  LDG.E.CONSTANT R66, desc[UR6][R16.64+0x4] ;  /* 0x0000040610427981 */ /* 0x000362000c1e9900 */
[----:B------:R-:W-:Y:S01]  /*0220*/  HFMA2 R125, -RZ, RZ, 0, 0 ;  /* 0x00000000ff7d7431 */ /* 0x000fe200000001ff */
[----:B------:R-:W-:Y:S01]  /*0230*/  CS2R R98, SRZ ;  /* 0x0000000000627805 */ /* 0x000fe2000001ff00 */
[----:B------:R-:W-:Y:S01]  /*0240*/  HFMA2 R67, -RZ, RZ, 0, 0 ;  /* 0x00000000ff437431 */ /* 0x000fe200000001ff */
[----:B------:R-:W-:Y:S01]  /*0250*/  CS2R R100, SRZ ;  /* 0x0000000000647805 */ /* 0x000fe2000001ff00 */
[----:B------:R-:W-:Y:S01]  /*0260*/  HFMA2 R57, -RZ, RZ, 0, 0 ;  /* 0x00000000ff397431 */ /* 0x000fe200000001ff */
[----:B------:R-:W-:Y:S01]  /*0270*/  CS2R R102, SRZ ;  /* 0x0000000000667805 */ /* 0x000fe2000001ff00 */
[----:B------:R-:W-:Y:S01]  /*0280*/  HFMA2 R71, -RZ, RZ, 0, 0 ;  /* 0x00000000ff477431 */ /* 0x000fe200000001ff */
[----:B------:R-:W-:Y:S01]  /*0290*/  MOV R7, RZ ;  /* 0x000000ff00077202 */ /* 0x000fe20000000f00 */
[----:B------:R-:W-:Y:S01]  /*02a0*/  HFMA2 R77, -RZ, RZ, 0, 0 ;  /* 0x00000000ff4d7431 */ /* 0x000fe200000001ff */
[----:B0-----:R-:W-:Y:S01]  /*02b0*/  CS2R R12, SRZ ;  /* 0x00000000000c7805 */ /* 0x001fe2000001ff00 */
[----:B------:R-:W-:Y:S01]  /*02c0*/  HFMA2 R59, -RZ, RZ, 0, 0 ;  /* 0x00000000ff3b7431 */ /* 0x000fe200000001ff */
[----:B------:R-:W-:Y:S01]  /*02d0*/  MOV R107, RZ ;  /* 0x000000ff006b7202 */ /* 0x000fe20000000f00 */
[----:B------:R-:W-:Y:S01]  /*02e0*/  HFMA2 R75, -RZ, RZ, 0, 0 ;  /* 0x00000000ff4b7431 */ /* 0x000fe200000001ff */
[----:B------:R-:W-:Y:S01]  /*02f0*/  MOV R111, RZ ;  /* 0x000000ff006f7202 */ /* 0x000fe20000000f00 */
[----:B------:R-:W-:Y:S01]  /*0300*/  HFMA2 R81, -RZ, RZ, 0, 0 ;  /* 0x00000000ff517431 */ /* 0x000fe200000001ff */
[----:B------:R-:W-:-:S02]  /*0310*/  MOV R115, RZ ;  /* 0x000000ff00737202 */ /* 0x000fc40000000f00 */
[----:B-1----:R-:W-:Y:S02]  /*0320*/  CS2R R14, SRZ ;  /* 0x00000000000e7805 */ /* 0x002fe4000001ff00 */
[----:B------:R-:W-:Y:S02]  /*0330*/  CS2R R16, SRZ ;  /* 0x0000000000107805 */ /* 0x000fe4000001ff00 */
[----:B------:R-:W-:Y:S02]  /*0340*/  MOV R119, RZ ;  /* 0x000000ff00777202 */ /* 0x000fe40000000f00 */
[----:B------:R-:W-:Y:S02]  /*0350*/  CS2R R18, SRZ ;  /* 0x0000000000127805 */ /* 0x000fe4000001ff00 */
[----:B------:R-:W-:Y:S02]  /*0360*/  MOV R123, RZ ;  /* 0x000000ff007b7202 */ /* 0x000fe40000000f00 */
[----:B------:R-:W-:-:S02]  /*0370*/  CS2R R88, SRZ ;  /* 0x0000000000587805 */ /* 0x000fc4000001ff00 */
[----:B------:R-:W-:Y:S02]  /*0380*/  CS2R R90, SRZ ;  /* 0x00000000005a7805 */ /* 0x000fe4000001ff00 */
[----:B------:R-:W-:Y:S02]  /*0390*/  CS2R R92, SRZ ;  /* 0x00000000005c7805 */ /* 0x000fe4000001ff00 */
[----:B------:R-:W-:Y:S02]  /*03a0*/  CS2R R94, SRZ ;  /* 0x00000000005e7805 */ /* 0x000fe4000001ff00 */
[----:B------:R-:W-:Y:S02]  /*03b0*/  CS2R R96, SRZ ;  /* 0x0000000000607805 */ /* 0x000fe4000001ff00 */
[----:B------:R-:W-:Y:S02]  /*03c0*/  CS2R R32, SRZ ;  /* 0x0000000000207805 */ /* 0x000fe4000001ff00 */
[----:B------:R-:W-:-:S02]  /*03d0*/  CS2R R34, SRZ ;  /* 0x0000000000227805 */ /* 0x000fc4000001ff00 */
[----:B------:R-:W-:Y:S02]  /*03e0*/  CS2R R36, SRZ ;  /* 0x0000000000247805 */ /* 0x000fe4000001ff00 */
[----:B------:R-:W-:Y:S02]  /*03f0*/  CS2R R38, SRZ ;  /* 0x0000000000267805 */ /* 0x000fe4000001ff00 */
[----:B------:R-:W-:Y:S02]  /*0400*/  CS2R R40, SRZ ;  /* 0x0000000000287805 */ /* 0x000fe4000001ff00 */
[----:B------:R-:W-:Y:S02]  /*0410*/  CS2R R42, SRZ ;  /* 0x00000000002a7805 */ /* 0x000fe4000001ff00 */
[----:B------:R-:W-:Y:S02]  /*0420*/  CS2R R44, SRZ ;  /* 0x00000000002c7805 */ /* 0x000fe4000001ff00 */
[----:B------:R-:W-:-:S02]  /*0430*/  MOV R65, RZ ;  /* 0x000000ff00417202 */ /* 0x000fc40000000f00 */
[----:B------:R-:W-:Y:S02]  /*0440*/  CS2R R46, SRZ ;  /* 0x00000000002e7805 */ /* 0x000fe4000001ff00 */
[----:B------:R-:W-:Y:S02]  /*0450*/  MOV R69, RZ ;  /* 0x000000ff00457202 */ /* 0x000fe40000000f00 */
[----:B------:R-:W-:Y:S02]  /*0460*/  CS2R R48, SRZ ;  /* 0x0000000000307805 */ /* 0x000fe4000001ff00 */
[----:B------:R-:W-:Y:S02]  /*0470*/  MOV R61, RZ ;  /* 0x000000ff003d7202 */ /* 0x000fe40000000f00 */
[----:B------:R-:W-:Y:S02]  /*0480*/  MOV R73, RZ ;  /* 0x000000ff00497202 */ /* 0x000fe40000000f00 */
[----:B------:R-:W-:-:S02]  /*0490*/  MOV R55, RZ ;  /* 0x000000ff00377202 */ /* 0x000fc40000000f00 */
[----:B------:R-:W-:Y:S02]  /*04a0*/  MOV R63, RZ ;  /* 0x000000ff003f7202 */ /* 0x000fe40000000f00 */
[----:B------:R-:W-:Y:S02]  /*04b0*/  MOV R79, RZ ;  /* 0x000000ff004f7202 */ /* 0x000fe40000000f00 */
[----:B--2---:R-:W-:Y:S02]  /*04c0*/  MOV R10, R21 ;  /* 0x00000015000a7202 */ /* 0x004fe40000000f00 */
[----:B------:R-:W-:Y:S02]  /*04d0*/  MOV R6, R20 ;  /* 0x0000001400067202 */ /* 0x000fe40000000f00 */
[----:B------:R-:W-:Y:S02]  /*04e0*/  CS2R R20, SRZ ;  /* 0x0000000000147805 */ /* 0x000fe4000001ff00 */
[----:B----4-:R-:W-:-:S02]  /*04f0*/  MOV R9, R25 ;  /* 0x0000001900097202 */ /* 0x010fc40000000f00 */
[----:B------:R-:W-:Y:S02]  /*0500*/  MOV R8, R24 ;  /* 0x0000001800087202 */ /* 0x000fe40000000f00 */
[----:B------:R-:W-:Y:S02]  /*0510*/  CS2R R24, SRZ ;  /* 0x0000000000187805 */ /* 0x000fe4000001ff00 */
[----:B------:R-:W-:Y:S01]  /*0520*/  MOV R11, R22 ;  /* 0x00000016000b7202 */ /* 0x000fe20000000f00 */
[----:B------:R-:W-:Y:S01]  /*0530*/  FADD R72, R10, -R9 ;  /* 0x800000090a487221 */ /* 0x000fe20000000000 */
[----:B------:R-:W-:Y:S01]  /*0540*/  MOV R4, R26 ;  /* 0x0000001a00047202 */ /* 0x000fe20000000f00 */
[----:B------:R-:W-:Y:S01]  /*0550*/  FADD R70, R6, -R8 ;  /* 0x8000000806467221 */ /* 0x000fe20000000000 */
[----:B---3--:R-:W-:Y:S01]  /*0560*/  MOV R2, R29 ;  /* 0x0000001d00027202 */ /* 0x008fe20000000f00 */
[----:B------:R-:W-:Y:S01]  /*0570*/  FMUL R3, R72, R72 ;  /* 0x0000004848037220 */ /* 0x000fe20000400000 */
[----:B------:R-:W-:Y:S01]  /*0580*/  MOV R5, R28 ;  /* 0x0000001c00057202 */ /* 0x000fe20000000f00 */
[----:B------:R-:W-:Y:S01]  /*0590*/  FADD R74, R11, -R4 ;  /* 0x800000040b4a7221 */ /* 0x000fe20000000000 */
[----:B------:R-:W-:Y:S01]  /*05a0*/  CS2R R22, SRZ ;  /* 0x0000000000167805 */ /* 0x000fe2000001ff00 */
[----:B------:R-:W-:Y:S01]  /*05b0*/  FFMA R3, R70, R70, R3 ;  /* 0x0000004646037223 */ /* 0x000fe20000000003 */
[----:B------:R-:W-:-:S02]  /*05c0*/  CS2R R26, SRZ ;  /* 0x00000000001a7805 */ /* 0x000fc4000001ff00 */
[----:B------:R-:W-:Y:S01]  /*05d0*/  CS2R R28, SRZ ;  /* 0x00000000001c7805 */ /* 0x000fe2000001ff00 */
[----:B------:R-:W-:Y:S01]  /*05e0*/  FADD R87, -R8, R5 ;  /* 0x0000000508577221 */ /* 0x000fe20000000100 */
[----:B------:R-:W-:Y:S01]  /*05f0*/  FFMA R50, R74, R74, R3 ;  /* 0x0000004a4a327223 */ /* 0x000fe20000000003 */
[----:B------:R-:W-:Y:S02]  /*0600*/  MOV R3, R30 ;  /* 0x0000001e00037202 */ /* 0x000fe40000000f00 */
[----:B------:R-:W-:Y:S01]  /*0610*/  CS2R R30, SRZ ;  /* 0x00000000001e7805 */ /* 0x000fe2000001ff00 */
[----:B------:R-:W-:Y:S01]  /*0620*/  FADD R85, -R9, R2 ;  /* 0x0000000209557221 */ /* 0x000fe20000000100 */
[----:B------:R0:W1:Y:S01]  /*0630*/  MUFU.RSQ R51, R50 ;  /* 0x0000003200337308 */ /* 0x0000620000001400 */
[----:B------:R-:W-:Y:S01]  /*0640*/  IADD3 R0, PT, PT, R50, -0xd000000, RZ ;  /* 0xf300000032007810 */ /* 0x000fe20007ffe0ff */
[----:B------:R-:W-:-:S03]  /*0650*/  FADD R76, -R4, R3 ;  /* 0x00000003044c7221 */ /* 0x000fc60000000100 */
[----:B------:R-:W-:Y:S01]  /*0660*/  ISETP.GT.U32.AND P0, PT, R0, 0x727fffff, PT ;  /* 0x727fffff0000780c */ /* 0x000fe20003f04070 */
[----:B------:R-:W-:-:S12]  /*0670*/  HFMA2 R0, -RZ, RZ, 0, 0 ;  /* 0x00000000ff007431 */ /* 0x000fd800000001ff */
[----:B01----:R-:W-:Y:S05]  /*0680*/  @!P0 BRA `(.L_x_502) ;  /* 0x0000000000108947 */ /* 0x003fea0003800000 */
[----:B------:R-:W-:-:S07]  /*0690*/  MOV R52, 0x6b0 ;  /* 0x000006b000347802 */ /* 0x000fce0000000f00 */
[----:B-----5:R-:W-:Y:S05]  /*06a0*/  CALL.REL.NOINC `($__internal_13_$__cuda_sm20_sqrt_rn_f32_slowpath) ;  /* 0x0000006400147944 */ /* 0x020fea0003c00000 */
[----:B------:R-:W-:Y:S01]  /*06b0*/  MOV R68, R64 ;  /* 0x0000004000447202 */ /* 0x000fe20000000f00 */
[----:B------:R-:W-:Y:S06]  /*06c0*/  BRA `(.L_x_503) ;  /* 0x0000000000107947 */ /* 0x000fec0003800000 */
.L_x_502:
[----:B------:R-:W-:Y:S01]  /*06d0*/  FMUL.FTZ R53, R50, R51 ;  /* 0x0000003332357220 */ /* 0x000fe20000410000 */
[----:B------:R-:W-:-:S03]  /*06e0*/  FMUL.FTZ R51, R51, 0.5 ;  /* 0x3f00000033337820 */ /* 0x000fc60000410000 */
[----:B------:R-:W-:-:S04]  /*06f0*/  FFMA R50, -R53, R53, R50 ;  /* 0x0000003535327223 */ /* 0x000fc80000000132 */
[----:B------:R-:W-:-:S07]  /*0700*/  FFMA R68, R50, R51, R53 ;  /* 0x0000003332447223 */ /* 0x000fce0000000035 */
.L_x_503:
[----:B------:R-:W-:Y:S05]  /*0710*/  BSYNC.RECONVERGENT B0 ;  /* 0x0000000000007941 */ /* 0x000fea0003800200 */
.L_x_501:
[----:B------:R-:W-:Y:S01]  /*0720*/  FMUL R50, R85, R85 ;  /* 0x0000005555327220 */ /* 0x000fe20000400000 */
[----:B------:R-:W-:Y:S03]  /*0730*/  BSSY.RECONVERGENT B0, `(.L_x_504) ;  /* 0x000000f000007945 */ /* 0x000fe60003800200 */
[----:B------:R-:W-:-:S04]  /*0740*/  FFMA R51, R87, R87, R50 ;  /* 0x0000005757337223 */ /* 0x000fc80000000032 */
[----:B------:R-:W-:-:S04]  /*0750*/  FFMA R50, R76, R76, R51 ;  /* 0x0000004c4c327223 */ /* 0x000fc80000000033 */
[----:B------:R0:W1:Y:S01]  /*0760*/  MUFU.RSQ R51, R50 ;  /* 0x0000003200337308 */ /* 0x0000620000001400 */
[----:B------:R-:W-:-:S04]  /*0770*/  IADD3 R52, PT, PT, R50, -0xd000000, RZ ;  /* 0xf300000032347810 */ /* 0x000fc80007ffe0ff */
[----:B------:R-:W-:-:S13]  /*0780*/  ISETP.GT.U32.AND P0, PT, R52, 0x727fffff, PT ;  /* 0x727fffff3400780c */ /* 0x000fda0003f04070 */
[----:B01----:R-:W-:Y:S05]  /*0790*/  @!P0 BRA `(.L_x_505) ;  /* 0x0000000000108947 */ /* 0x003fea0003800000 */
[----:B------:R-:W-:-:S07]  /*07a0*/  MOV R52, 0x7c0 ;  /* 0x000007c000347802 */ /* 0x000fce0000000f00 */
[----:B-----5:R-:W-:Y:S05]  /*07b0*/  CALL.REL.NOINC `($__internal_13_$__cuda_sm20_sqrt_rn_f32_slowpath) ;  /* 0x0000006000d07944 */ /* 0x020fea0003c00000 */
[----:B------:R-:W-:Y:S01]  /*07c0*/  MOV R83, R64 ;  /* 0x0000004000537202 */ /* 0x000fe20000000f00 */
[----:B------:R-:W-:Y:S06]  /*07d0*/  BRA `(.L_x_506) ;  /* 0x0000000000107947 */ /* 0x000fec0003800000 */
.L_x_505:
[----:B------:R-:W-:Y:S01]  /*07e0*/  FMUL.FTZ R83, R50, R51 ;  /* 0x0000003332537220 */ /* 0x000fe20000410000 */
[----:B------:R-:W-:-:S03]  /*07f0*/  FMUL.FTZ R51, R51, 0.5 ;  /* 0x3f00000033337820 */ /* 0x000fc60000410000 */
[----:B------:R-:W-:-:S04]  /*0800*/  FFMA R50, -R83, R83, R50 ;  /* 0x0000005353327223 */ /* 0x000fc80000000132 */
[----:B------:R-:W-:-:S07]  /*0810*/  FFMA R83, R50, R51, R83 ;  /* 0x0000003332537223 */ /* 0x000fce0000000053 */
.L_x_506:
[----:B------:R-:W-:Y:S05]  /*0820*/  BSYNC.RECONVERGENT B0 ;  /* 0x0000000000007941 */ /* 0x000fea0003800200 */
.L_x_504:
[----:B------:R-:W-:Y:S01]  /*0830*/  FMNMX R50, R83, R68, PT ;  /* 0x0000004453327209 */ /* 0x000fe20003800000 */
[----:B------:R-:W-:Y:S03]  /*0840*/  BSSY.RECONVERGENT B0, `(.L_x_507) ;  /* 0x000054e000007945 */ /* 0x000fe60003800200 */
[----:B------:R-:W-:-:S13]  /*0850*/  FSETP.GEU.AND P0, PT, R50, 1.00000001335143196e-10, PT ;  /* 0x2edbe6ff3200780b */ /* 0x000fda0003f0e000 */
[----:B------:R-:W-:Y:S05]  /*0860*/  @!P0 BRA `(.L_x_508) ;  /* 0x00000054002c8947 */ /* 0x000fea0003800000 */
[----:B------:R-:W-:Y:S01]  /*0870*/  IADD3 R50, PT, PT, R68, 0x1800000, RZ ;  /* 0x0180000044327810 */ /* 0x000fe20007ffe0ff */
[----:B------:R-:W-:Y:S03]  /*0880*/  BSSY.RECONVERGENT B1, `(.L_x_509) ;  /* 0x000000c000017945 */ /* 0x000fe60003800200 */
[----:B------:R-:W-:-:S04]  /*0890*/  LOP3.LUT R50, R50, 0x7f800000, RZ, 0xc0, !PT ;  /* 0x7f80000032327812 */ /* 0x000fc800078ec0ff */
[----:B------:R-:W-:-:S13]  /*08a0*/  ISETP.GT.U32.AND P0, PT, R50, 0x1ffffff, PT ;  /* 0x01ffffff3200780c */ /* 0x000fda0003f04070 */
[----:B------:R-:W-:Y:S05]  /*08b0*/  @P0 BRA `(.L_x_510) ;  /* 0x0000000000100947 */ /* 0x000fea0003800000 */
[----:B------:R-:W-:Y:S02]  /*08c0*/  MOV R50, R68 ;  /* 0x0000004400327202 */ /* 0x000fe40000000f00 */
[----:B------:R-:W-:-:S07]  /*08d0*/  MOV R52, 0x8f0 ;  /* 0x000008f000347802 */ /* 0x000fce0000000f00 */
[----:B-----5:R-:W-:Y:S05]  /*08e0*/  CALL.REL.NOINC `($__internal_12_$__cuda_sm20_rcp_rn_f32_slowpath) ;  /* 0x0000005c00b07944 */ /* 0x020fea0003c00000 */
[----:B------:R-:W-:Y:S05]  /*08f0*/  BRA `(.L_x_511) ;  /* 0x0000000000107947 */ /* 0x000fea0003800000 */
.L_x_510:
[----:B------:R-:W0:Y:S02]  /*0900*/  MUFU.RCP R51, R68 ;  /* 0x0000004400337308 */ /* 0x000e240000001000 */
[----:B0-----:R-:W-:-:S04]  /*0910*/  FFMA R50, R51, R68, -1 ;  /* 0xbf80000033327423 */ /* 0x001fc80000000044 */
[----:B------:R-:W-:-:S04]  /*0920*/  FADD.FTZ R50, -R50, -RZ ;  /* 0x800000ff32327221 */ /* 0x000fc80000010100 */
[----:B------:R-:W-:-:S07]  /*0930*/  FFMA R62, R51, R50, R51 ;  /* 0x00000032333e7223 */ /* 0x000fce0000000033 */
.L_x_511:
[----:B------:R-:W-:Y:S05]  /*0940*/  BSYNC.RECONVERGENT B1 ;  /* 0x0000000000017941 */ /* 0x000fea0003800200 */
.L_x_509:
        /* <DEDUP_REMOVED lines=10> */
[----:B-----5:R-:W-:Y:S05]  /*09f0*/  CALL.REL.NOINC `($__internal_12_$__cuda_sm20_rcp_rn_f32_slowpath) ;  /* 0x0000005c006c7944 */ /* 0x020fea0003c00000 */
[----:B------:R-:W-:Y:S05]  /*0a00*/  BRA `(.L_x_514) ;  /* 0x0000000000107947 */ /* 0x000fea0003800000 */
.L_x_513:
[----:B------:R-:W0:Y:S02]  /*0a10*/  MUFU.RCP R62, R83 ;  /* 0x00000053003e7308 */ /* 0x000e240000001000 */
[----:B0-----:R-:W-:-:S04]  /*0a20*/  FFMA R50, R62, R83, -1 ;  /* 0xbf8000003e327423 */ /* 0x001fc80000000053 */
[----:B------:R-:W-:-:S04]  /*0a30*/  FADD.FTZ R51, -R50, -RZ ;  /* 0x800000ff32337221 */ /* 0x000fc80000010100 */
[----:B------:R-:W-:-:S07]  /*0a40*/  FFMA R62, R62, R51, R62 ;  /* 0x000000333e3e7223 */ /* 0x000fce000000003e */
.L_x_514:
[----:B------:R-:W-:Y:S05]  /*0a50*/  BSYNC.RECONVERGENT B1 ;  /* 0x0000000000017941 */ /* 0x000fea0003800200 */
.L_x_512:
[-C--:B------:R-:W-:Y:S01]  /*0a60*/  FMUL R85, R85, R62.reuse ;  /* 0x0000003e55557220 */ /* 0x080fe20000400000 */
[-C--:B------:R-:W-:Y:S01]  /*0a70*/  FMUL R87, R87, R62.reuse ;  /* 0x0000003e57577220 */ /* 0x080fe20000400000 */
[----:B------:R-:W-:Y:S01]  /*0a80*/  FMUL R76, R76, R62 ;  /* 0x0000003e4c4c7220 */ /* 0x000fe20000400000 */
[----:B------:R-:W-:Y:S02]  /*0a90*/  HFMA2 R53, -RZ, RZ, 1.75, 0 ;  /* 0x3f000000ff357431 */ /* 0x000fe400000001ff */
[----:B------:R-:W-:Y:S01]  /*0aa0*/  FMUL R51, R72, R85 ;  /* 0x0000005548337220 */ /* 0x000fe20000400000 */
[----:B------:R-:W-:Y:S03]  /*0ab0*/  BSSY.RECONVERGENT B1, `(.L_x_515) ;  /* 0x0000059000017945 */ /* 0x000fe60003800200 */
[----:B------:R-:W-:-:S04]  /*0ac0*/  FFMA R51, R70, R87, R51 ;  /* 0x0000005746337223 */ /* 0x000fc80000000033 */
[----:B------:R-:W-:-:S05]  /*0ad0*/  FFMA R51, R74, R76, R51 ;  /* 0x0000004c4a337223 */ /* 0x000fca0000000033 */
[----:B------:R-:W-:-:S04]  /*0ae0*/  FMNMX R51, R51, -0.99999988079071044922, !PT ;  /* 0xbf7ffffe33337809 */ /* 0x000fc80007800000 */
[----:B------:R-:W-:-:S04]  /*0af0*/  FMNMX R78, R51, 0.99999988079071044922, PT ;  /* 0x3f7ffffe334e7809 */ /* 0x000fc80003800000 */
[C---:B------:R-:W-:Y:S01]  /*0b00*/  FSETP.NEU.AND P1, PT, |R78|.reuse, 1, PT ;  /* 0x3f8000004e00780b */ /* 0x040fe20003f2d200 */
[C---:B------:R-:W-:Y:S01]  /*0b10*/  FFMA R50, |R78|.reuse, -R53, 0.5 ;  /* 0x3f0000004e327423 */ /* 0x040fe20000000a35 */
[----:B------:R-:W-:Y:S02]  /*0b20*/  FSETP.GT.AND P0, PT, |R78|, 0.56000000238418579102, PT ;  /* 0x3f0f5c294e00780b */ /* 0x000fe40003f04200 */
[----:B------:R-:W-:Y:S01]  /*0b30*/  MOV R53, 0x3d10ecef ;  /* 0x3d10ecef00357802 */ /* 0x000fe20000000f00 */
[----:B------:R-:W0:Y:S02]  /*0b40*/  MUFU.RSQ R51, R50 ;  /* 0x0000003200337308 */ /* 0x000e240000001400 */
[----:B0-----:R-:W-:Y:S01]  /*0b50*/  FMUL R52, R50, R51 ;  /* 0x0000003332347220 */ /* 0x001fe20000400000 */
[----:B------:R-:W-:-:S04]  /*0b60*/  FMUL R51, R51, -0.5 ;  /* 0xbf00000033337820 */ /* 0x000fc80000400000 */
[----:B------:R-:W-:-:S04]  /*0b70*/  FFMA R51, R52, R51, 0.5 ;  /* 0x3f00000034337423 */ /* 0x000fc80000000033 */
[----:B------:R-:W-:-:S05]  /*0b80*/  FFMA R51, R52, R51, R52 ;  /* 0x0000003334337223 */ /* 0x000fca0000000034 */
[----:B------:R-:W-:Y:S02]  /*0b90*/  FSEL R51, R51, RZ, P1 ;  /* 0x000000ff33337208 */ /* 0x000fe40000800000 */
[----:B------:R-:W-:Y:S02]  /*0ba0*/  FSETP.GT.AND P1, PT, R78, 0.56000000238418579102, PT ;  /* 0x3f0f5c294e00780b */ /* 0x000fe40003f24000 */
[----:B------:R-:W-:-:S04]  /*0bb0*/  FSEL R51, R51, |R78|, P0 ;  /* 0x4000004e33337208 */ /* 0x000fc80000000000 */
[----:B------:R-:W-:-:S05]  /*0bc0*/  LOP3.LUT R51, R51, 0x80000000, R78, 0xb8, !PT ;  /* 0x8000000033337812 */ /* 0x000fca00078eb84e */
[----:B------:R-:W-:-:S04]  /*0bd0*/  FMUL R50, R51, R51 ;  /* 0x0000003333327220 */ /* 0x000fc80000400000 */
[----:B------:R-:W-:-:S04]  /*0be0*/  FFMA R53, R50, R53, 0.016980519518256187439 ;  /* 0x3c8b1abb32357423 */ /* 0x000fc80000000035 */
[----:B------:R-:W-:-:S04]  /*0bf0*/  FFMA R53, R50, R53, 0.030762933194637298584 ;  /* 0x3cfc028c32357423 */ /* 0x000fc80000000035 */
[----:B------:R-:W-:-:S04]  /*0c00*/  FFMA R53, R50, R53, 0.044709417968988418579 ;  /* 0x3d37213932357423 */ /* 0x000fc80000000035 */
[----:B------:R-:W-:-:S04]  /*0c10*/  FFMA R53, R50, R53, 0.074989043176174163818 ;  /* 0x3d9993db32357423 */ /* 0x000fc80000000035 */
[----:B------:R-:W-:-:S04]  /*0c20*/  FFMA R53, R50, R53, 0.16666707396507263184 ;  /* 0x3e2aaac632357423 */ /* 0x000fc80000000035 */
[----:B------:R-:W-:-:S04]  /*0c30*/  FMUL R50, R50, R53 ;  /* 0x0000003532327220 */ /* 0x000fc80000400000 */
[----:B------:R-:W-:Y:S01]  /*0c40*/  FFMA R80, R51, R50, R51 ;  /* 0x0000003233507223 */ /* 0x000fe20000000033 */
[----:B------:R-:W-:-:S04]  /*0c50*/  HFMA2 R51, -RZ, RZ, 1.9599609375, 20144 ;  /* 0x3fd774ebff337431 */ /* 0x000fc800000001ff */
[----:B------:R-:W-:-:S05]  /*0c60*/  FSEL R50, R80, -R80, P0 ;  /* 0x8000005050327208 */ /* 0x000fca0000000000 */
[----:B------:R-:W-:-:S04]  /*0c70*/  @!P1 FFMA R80, R51, 0.93318945169448852539, R50 ;  /* 0x3f6ee58133509823 */ /* 0x000fc80000000032 */
[----:B------:R-:W-:-:S04]  /*0c80*/  @P0 FADD R80, R80, R80 ;  /* 0x0000005050500221 */ /* 0x000fc80000000000 */
[C---:B------:R-:W-:Y:S01]  /*0c90*/  FMUL R50, R80.reuse, 0.63661974668502807617 ;  /* 0x3f22f98350327820 */ /* 0x040fe20000400000 */
[----:B------:R-:W-:-:S03]  /*0ca0*/  FSETP.GE.AND P0, PT, |R80|, 105615, PT ;  /* 0x47ce47805000780b */ /* 0x000fc60003f06200 */
[----:B------:R-:W0:Y:S02]  /*0cb0*/  F2I.NTZ R64, R50 ;  /* 0x0000003200407305 */ /* 0x000e240000203100 */
[----:B0-----:R-:W-:-:S05]  /*0cc0*/  I2FP.F32.S32 R51, R64 ;  /* 0x0000004000337245 */ /* 0x001fca0000201400 */
[----:B------:R-:W-:-:S04]  /*0cd0*/  FFMA R52, R51, -1.5707962512969970703, R80 ;  /* 0xbfc90fda33347823 */ /* 0x000fc80000000050 */
[----:B------:R-:W-:-:S04]  /*0ce0*/  FFMA R52, R51, -7.5497894158615963534e-08, R52 ;  /* 0xb3a2216833347823 */ /* 0x000fc80000000034 */
[----:B------:R-:W-:Y:S01]  /*0cf0*/  FFMA R51, R51, -5.3903029534742383927e-15, R52 ;  /* 0xa7c234c533337823 */ /* 0x000fe20000000034 */
[----:B------:R-:W-:Y:S06]  /*0d00*/  @!P0 BRA `(.L_x_516) ;  /* 0x0000000000cc8947 */ /* 0x000fec0003800000 */
[----:B------:R-:W-:-:S13]  /*0d10*/  FSETP.NEU.AND P0, PT, |R80|, +INF , PT ;  /* 0x7f8000005000780b */ /* 0x000fda0003f0d200 */
[----:B------:R-:W-:Y:S01]  /*0d20*/  @!P0 FMUL R51, RZ, R80 ;  /* 0x00000050ff338220 */ /* 0x000fe20000400000 */
[----:B------:R-:W-:Y:S01]  /*0d30*/  @!P0 MOV R64, RZ ;  /* 0x000000ff00408202 */ /* 0x000fe20000000f00 */
[----:B------:R-:W-:Y:S06]  /*0d40*/  @!P0 BRA `(.L_x_516) ;  /* 0x0000000000bc8947 */ /* 0x000fec0003800000 */
[----:B------:R-:W-:Y:S01]  /*0d50*/  SHF.L.U32 R50, R80, 0x8, RZ ;  /* 0x0000000850327819 */ /* 0x000fe200000006ff */
[----:B------:R-:W-:Y:S01]  /*0d60*/  HFMA2 R62, -RZ, RZ, 0, 0 ;  /* 0x00000000ff3e7431 */ /* 0x000fe200000001ff */
[----:B------:R-:W-:Y:S01]  /*0d70*/  MOV R82, RZ ;  /* 0x000000ff00527202 */ /* 0x000fe20000000f00 */
[----:B------:R-:W-:Y:S01]  /*0d80*/  UMOV UR4, URZ ;  /* 0x000000ff00047c82 */ /* 0x000fe20008000000 */
[----:B------:R-:W-:-:S07]  /*0d90*/  LOP3.LUT R84, R50, 0x80000000, RZ, 0xfc, !PT ;  /* 0x8000000032547812 */ /* 0x000fce00078efcff */
.L_x_517:
[----:B0-----:R-:W0:Y:S02]  /*0da0*/  LDC.64 R50, c[0x4][RZ] ;  /* 0x01000000ff327b82 */ /* 0x001e240000000a00 */
[----:B0-----:R-:W-:-:S05]  /*0db0*/  IMAD.WIDE.U32 R52, R62, 0x4, R50 ;  /* 0x000000043e347825 */ /* 0x001fca00078e0032 */
[----:B------:R-:W2:Y:S01]  /*0dc0*/  LDG.E.CONSTANT R50, desc[UR6][R52.64] ;  /* 0x0000000634327981 */ /* 0x000ea2000c1e9900 */
[C---:B------:R-:W-:Y:S02]  /*0dd0*/  LEA R64, R62.reuse, R1, 0x2 ;  /* 0x000000013e407211 */ /* 0x040fe400078e10ff */
[----:B------:R-:W-:-:S04]  /*0de0*/  IADD3 R62, PT, PT, R62, 0x1, RZ ;  /* 0x000000013e3e7810 */ /* 0x000fc80007ffe0ff */
[----:B------:R-:W-:Y:S01]  /*0df0*/  ISETP.NE.AND P0, PT, R62, 0x6, PT ;  /* 0x000000063e00780c */ /* 0x000fe20003f05270 */
[----:B--2---:R-:W-:-:S03]  /*0e00*/  IMAD.WIDE.U32 R50, R50, R84, RZ ;  /* 0x0000005432327225 */ /* 0x004fc600078e00ff */
[----:B------:R-:W-:-:S04]  /*0e10*/  IADD3 R50, P1, PT, R50, R82, RZ ;  /* 0x0000005232327210 */ /* 0x000fc80007f3e0ff */
[----:B------:R-:W-:Y:S01]  /*0e20*/  IADD3.X R82, PT, PT, R51, UR4, RZ, P1, !PT ;  /* 0x0000000433527c10 */ /* 0x000fe20008ffe4ff */
[----:B------:R0:W-:Y:S04]  /*0e30*/  STL [R64], R50 ;  /* 0x0000003240007387 */ /* 0x0001e80000100800 */
[----:B------:R-:W-:Y:S05]  /*0e40*/  @P0 BRA `(.L_x_517) ;  /* 0xfffffffc00d40947 */ /* 0x000fea000383ffff */
[----:B------:R-:W-:Y:S01]  /*0e50*/  SHF.R.U32.HI R52, RZ, 0x17, R80 ;  /* 0x00000017ff347819 */ /* 0x000fe20000011650 */
[----:B------:R1:W-:Y:S03]  /*0e60*/  STL [R1+0x18], R82 ;  /* 0x0000185201007387 */ /* 0x0003e60000100800 */
[C---:B0-----:R-:W-:Y:S02]  /*0e70*/  LOP3.LUT R50, R52.reuse, 0xe0, RZ, 0xc0, !PT ;  /* 0x000000e034327812 */ /* 0x041fe400078ec0ff */
        /* <DEDUP_REMOVED lines=16> */
[----:B------:R-:W-:Y:S02]  /*0f80*/  SHF.R.U32.HI R62, RZ, 0x1e, R62 ;  /* 0x0000001eff3e7819 */ /* 0x000fe4000001163e */
[C---:B------:R-:W-:Y:S02]  /*0f90*/  LOP3.LUT R50, R52.reuse, R51, RZ, 0x3c, !PT ;  /* 0x0000003334327212 */ /* 0x040fe400078e3cff */
[----:B------:R-:W-:Y:S02]  /*0fa0*/  LOP3.LUT R51, R52, R64, RZ, 0x3c, !PT ;  /* 0x0000004034337212 */ /* 0x000fe400078e3cff */
[C---:B-1----:R-:W-:Y:S02]  /*0fb0*/  LOP3.LUT R82, R64.reuse, R80, RZ, 0x3c, !PT ;  /* 0x0000005040527212 */ /* 0x042fe400078e3cff */
[----:B------:R-:W-:Y:S02]  /*0fc0*/  LEA.HI R64, R64, R62, RZ, 0x1 ;  /* 0x0000003e40407211 */ /* 0x000fe400078f08ff */
[----:B------:R-:W0:Y:S01]  /*0fd0*/  I2F.F64.S64 R50, R50 ;  /* 0x0000003200327312 */ /* 0x000e220000301c00 */
[----:B------:R-:W-:-:S02]  /*0fe0*/  ISETP.GE.AND P1, PT, R82, RZ, PT ;  /* 0x000000ff5200720c */ /* 0x000fc40003f26270 */
[----:B------:R-:W-:-:S04]  /*0ff0*/  IADD3 R62, PT, PT, -R64, RZ, RZ ;  /* 0x000000ff403e7210 */ /* 0x000fc80007ffe1ff */
[----:B------:R-:W-:Y:S01]  /*1000*/  @!P0 MOV R64, R62 ;  /* 0x0000003e00408202 */ /* 0x000fe20000000f00 */
[----:B0-----:R-:W-:-:S10]  /*1010*/  DMUL R52, R50, UR4 ;  /* 0x0000000432347c28 */ /* 0x001fd40008000000 */
[----:B------:R-:W0:Y:S02]  /*1020*/  F2F.F32.F64 R52, R52 ;  /* 0x0000003400347310 */ /* 0x000e240000301000 */
[----:B0-----:R-:W-:-:S07]  /*1030*/  FSEL R51, -R52, R52, !P1 ;  /* 0x0000003434337208 */ /* 0x001fce0004800100 */
.L_x_516:
[----:B------:R-:W-:Y:S05]  /*1040*/  BSYNC.RECONVERGENT B1 ;  /* 0x0000000000017941 */ /* 0x000fea0003800200 */
.L_x_515:
[----:B------:R-:W-:Y:S02]  /*1050*/  HFMA2 R50, -RZ, RZ, 0.487060546875, -0.0625 ;  /* 0x37cbac00ff327431 */ /* 0x000fe400000001ff */
[----:B------:R-:W-:Y:S01]  /*1060*/  FMUL R53, R51, R51 ;  /* 0x0000003333357220 */ /* 0x000fe20000400000 */
[----:B------:R-:W-:Y:S02]  /*1070*/  LOP3.LUT R52, R64, 0x1, RZ, 0xc0, !PT ;  /* 0x0000000140347812 */ /* 0x000fe400078ec0ff */
        /* <DEDUP_REMOVED lines=9> */
[C---:B------:R-:W-:Y:S02]  /*1110*/  FFMA R52, R53.reuse, R52, R62 ;  /* 0x0000003435347223 */ /* 0x040fe4000000003e */
[C---:B------:R-:W-:Y:S02]  /*1120*/  FFMA R51, R53.reuse, R50, RZ ;  /* 0x0000003235337223 */ /* 0x040fe400000000ff */
[----:B------:R-:W-:-:S04]  /*1130*/  FFMA R52, R53, R52, R64 ;  /* 0x0000003435347223 */ /* 0x000fc80000000040 */
[----:B------:R-:W-:-:S04]  /*1140*/  FFMA R50, R51, R52, R50 ;  /* 0x0000003433327223 */ /* 0x000fc80000000032 */
[----:B------:R-:W-:-:S05]  /*1150*/  @P1 FADD R50, RZ, -R50 ;  /* 0x80000032ff321221 */ /* 0x000fca0000000000 */
[----:B------:R-:W-:-:S13]  /*1160*/  FSETP.GEU.AND P0, PT, |R50|, 1.00000001335143196e-10, PT ;  /* 0x2edbe6ff3200780b */ /* 0x000fda0003f0e200 */
[----:B------:R-:W-:Y:S05]  /*1170*/  @!P0 BRA `(.L_x_508) ;  /* 0x0000004800e88947 */ /* 0x000fea0003800000 */
[----:B------:R-:W0:Y:S01]  /*1180*/  MUFU.RCP R7, R50 ;  /* 0x0000003200077308 */ /* 0x000e220000001000 */
[----:B------:R-:W-:Y:S01]  /*1190*/  UMOV UR4, 0x3f800000 ;  /* 0x3f80000000047882 */ /* 0x000fe20000000000 */
[----:B------:R-:W-:Y:S01]  /*11a0*/  BSSY.RECONVERGENT B1, `(.L_x_518) ;  /* 0x0000012000017945 */ /* 0x000fe20003800200 */
[----:B------:R-:W-:Y:S01]  /*11b0*/  MOV R13, UR4 ;  /* 0x00000004000d7c02 */ /* 0x000fe20008000f00 */
[----:B-----5:R-:W-:Y:S01]  /*11c0*/  FADD R33, -R66, R80 ;  /* 0x0000005042217221 */ /* 0x020fe20000000100 */
[-C--:B------:R-:W-:Y:S01]  /*11d0*/  FFMA R14, -R70, R78.reuse, R87 ;  /* 0x0000004e460e7223 */ /* 0x080fe20000000157 */
[-C--:B------:R-:W-:Y:S01]  /*11e0*/  FFMA R16, -R72, R78.reuse, R85 ;  /* 0x0000004e48107223 */ /* 0x080fe20000000155 */
[----:B------:R-:W-:Y:S01]  /*11f0*/  FFMA R18, -R74, R78, R76 ;  /* 0x0000004e4a127223 */ /* 0x000fe2000000014c */
[----:B------:R-:W1:Y:S01]  /*1200*/  FCHK P0, -R13, R50 ;  /* 0x000000320d007302 */ /* 0x000e620000000100 */
[----:B0-----:R-:W-:-:S04]  /*1210*/  FFMA R0, -R50, R7, 1 ;  /* 0x3f80000032007423 */ /* 0x001fc80000000107 */
[----:B------:R-:W-:-:S04]  /*1220*/  FFMA R0, R7, R0, R7 ;  /* 0x0000000007007223 */ /* 0x000fc80000000007 */
[----:B------:R-:W-:-:S04]  /*1230*/  FFMA R7, R0, -1, RZ ;  /* 0xbf80000000077823 */ /* 0x000fc800000000ff */
[----:B------:R-:W-:-:S04]  /*1240*/  FFMA R12, -R50, R7, -1 ;  /* 0xbf800000320c7423 */ /* 0x000fc80000000107 */
[----:B------:R-:W-:Y:S01]  /*1250*/  FFMA R15, R0, R12, R7 ;  /* 0x0000000c000f7223 */ /* 0x000fe20000000007 */
[----:B-1----:R-:W-:Y:S06]  /*1260*/  @!P0 BRA `(.L_x_519) ;  /* 0x0000000000148947 */ /* 0x002fec0003800000 */
[----:B------:R-:W-:Y:S01]  /*1270*/  HFMA2 R0, -RZ, RZ, -1.875, 0 ;  /* 0xbf800000ff007431 */ /* 0x000fe200000001ff */
[----:B------:R-:W-:Y:S02]  /*1280*/  MOV R7, R50 ;  /* 0x0000003200077202 */ /* 0x000fe40000000f00 */
[----:B------:R-:W-:-:S07]  /*1290*/  MOV R12, 0x12b0 ;  /* 0x000012b0000c7802 */ /* 0x000fce0000000f00 */
[----:B------:R-:W-:Y:S05]  /*12a0*/  CALL.REL.NOINC `($__internal_14_$__cuda_sm3x_div_rn_noftz_f32_slowpath) ;  /* 0x00000058006c7944 */ /* 0x000fea0003c00000 */
[----:B------:R-:W-:-:S07]  /*12b0*/  MOV R15, R7 ;  /* 0x00000007000f7202 */ /* 0x000fce0000000f00 */
.L_x_519:
[----:B------:R-:W-:Y:S05]  /*12c0*/  BSYNC.RECONVERGENT B1 ;  /* 0x0000000000017941 */ /* 0x000fea0003800200 */
.L_x_518:
        /* <DEDUP_REMOVED lines=12> */
[----:B------:R-:W-:Y:S05]  /*1390*/  CALL.REL.NOINC `($__internal_14_$__cuda_sm3x_div_rn_noftz_f32_slowpath) ;  /* 0x0000005800307944 */ /* 0x000fea0003c00000 */
.L_x_521:
[----:B------:R-:W-:Y:S05]  /*13a0*/  BSYNC.RECONVERGENT B1 ;  /* 0x0000000000017941 */ /* 0x000fea0003800200 */
.L_x_520:
[----:B------:R-:W0:Y:S01]  /*13b0*/  MUFU.RCP R13, R83 ;  /* 0x00000053000d7308 */ /* 0x000e220000001000 */
[----:B------:R-:W-:Y:S01]  /*13c0*/  BSSY.RECONVERGENT B1, `(.L_x_522) ;  /* 0x0000013000017945 */ /* 0x000fe20003800200 */
[-C--:B------:R-:W-:Y:S01]  /*13d0*/  FFMA R119, -R87, R78.reuse, R70 ;  /* 0x0000004e57777223 */ /* 0x080fe20000000146 */
[-C--:B------:R-:W-:Y:S01]  /*13e0*/  FFMA R107, -R85, R78.reuse, R72 ;  /* 0x0000004e556b7223 */ /* 0x080fe20000000148 */
[----:B------:R-:W-:Y:S01]  /*13f0*/  FFMA R53, -R76, R78, R74 ;  /* 0x0000004e4c357223 */ /* 0x000fe2000000014a */
        /* <DEDUP_REMOVED lines=14> */
[----:B------:R-:W-:-:S07]  /*14e0*/  MOV R0, R7 ;  /* 0x0000000700007202 */ /* 0x000fce0000000f00 */
.L_x_523:
[----:B------:R-:W-:Y:S05]  /*14f0*/  BSYNC.RECONVERGENT B1 ;  /* 0x0000000000017941 */ /* 0x000fea0003800200 */
.L_x_522:
[----:B------:R-:W-:Y:S02]  /*1500*/  HFMA2 R27, -RZ, RZ, 0, 0 ;  /* 0x00000000ff1b7431 */ /* 0x000fe400000001ff */
[-C--:B------:R-:W-:Y:S01]  /*1510*/  FMUL R119, R119, R0.reuse ;  /* 0x0000000077777220 */ /* 0x080fe20000400000 */
[-C--:B------:R-:W-:Y:S01]  /*1520*/  FMUL R107, R107, R0.reuse ;  /* 0x000000006b6b7220 */ /* 0x080fe20000400000 */
[----:B------:R-:W-:Y:S01]  /*1530*/  FMUL R53, R53, R0 ;  /* 0x0000000035357220 */ /* 0x000fe20000400000 */
[----:B------:R-:W-:-:S07]  /*1540*/  IADD3 R28, PT, PT, R1, 0x1c, RZ ;  /* 0x0000001c011c7810 */ /* 0x000fce0007ffe0ff */
.L_x_590:
[----:B--2---:R-:W-:Y:S01]  /*1550*/  PRMT R0, R27, 0x9910, RZ ;  /* 0x000099101b007816 */ /* 0x004fe200000000ff */
[----:B0-----:R0:W-:Y:S01]  /*1560*/  STL [R1+0x184], R6 ;  /* 0x0001840601007387 */ /* 0x0011e20000100800 */
[----:B------:R-:W-:Y:S02]  /*1570*/  MOV R12, R11 ;  /* 0x0000000b000c7202 */ /* 0x000fe40000000f00 */
[----:B------:R-:W-:Y:S01]  /*1580*/  MOV R13, R8 ;  /* 0x00000008000d7202 */ /* 0x000fe20000000f00 */
[----:B------:R-:W-:Y:S01]  /*1590*/  IMAD R0, R0, 0xab, RZ ;  /* 0x000000ab00007824 */ /* 0x000fe200078e02ff */
[----:B------:R-:W-:Y:S01]  /*15a0*/  MOV R14, R9 ;  /* 0x00000009000e7202 */ /* 0x000fe20000000f00 */
[----:B------:R0:W-:Y:S01]  /*15b0*/  STL.64 [R1+0x188], R10 ;  /* 0x0001880a01007387 */ /* 0x0001e20000100a00 */
[----:B------:R-:W-:Y:S02]  /*15c0*/  MOV R15, R4 ;  /* 0x00000004000f7202 */ /* 0x000fe40000000f00 */
[----:B------:R-:W-:Y:S01]  /*15d0*/  LOP3.LUT R0, R0, 0xffff, RZ, 0xc0, !PT ;  /* 0x0000ffff00007812 */ /* 0x000fe200078ec0ff */
[----:B------:R0:W-:Y:S01]  /*15e0*/  STL.64 [R1+0x168], R12 ;  /* 0x0001680c01007387 */ /* 0x0001e20000100a00 */
[----:B------:R-:W-:-:S02]  /*15f0*/  MOV R16, R5 ;  /* 0x0000000500107202 */ /* 0x000fc40000000f00 */
[----:B------:R-:W-:Y:S01]  /*1600*/  SHF.R.U32.HI R18, RZ, 0x9, R0 ;  /* 0x00000009ff127819 */ /* 0x000fe20000011600 */
[----:B------:R0:W-:Y:S01]  /*1610*/  STL.64 [R1+0x170], R14 ;  /* 0x0001700e01007387 */ /* 0x0001e20000100a00 */
[----:B------:R-:W-:Y:S02]  /*1620*/  MOV R17, R2 ;  /* 0x0000000200117202 */ /* 0x000fe40000000f00 */
[----:B------:R-:W-:Y:S01]  /*1630*/  PRMT R0, R18, 0x9910, RZ ;  /* 0x0000991012007816 */ /* 0x000fe200000000ff */
[----:B------:R0:W-:Y:S01]  /*1640*/  STL.64 [R1+0x190], R8 ;  /* 0x0001900801007387 */ /* 0x0001e20000100a00 */
[----:B-1----:R-:W-:Y:S02]  /*1650*/  MOV R7, R10 ;  /* 0x0000000a00077202 */ /* 0x002fe40000000f00 */
[----:B------:R-:W-:Y:S01]  /*1660*/  LEA R0, R0, R0, 0x1 ;  /* 0x0000000000007211 */ /* 0x000fe200078e08ff */
[----:B------:R0:W-:Y:S03]  /*1670*/  STL.64 [R1+0x178], R16 ;  /* 0x0001781001007387 */ /* 0x0001e60000100a00 */
[----:B------:R-:W-:Y:S01]  /*1680*/  IADD3 R0, PT, PT, RZ, -R0, RZ ;  /* 0x80000000ff007210 */ /* 0x000fe20007ffe0ff */
[----:B------:R0:W-:Y:S03]  /*1690*/  STL.64 [R1+0x160], R6 ;  /* 0x0001600601007387 */ /* 0x0001e60000100a00 */
[----:B------:R-:W-:Y:S01]  /*16a0*/  PRMT R0, R0, 0x7710, RZ ;  /* 0x0000771000007816 */ /* 0x000fe200000000ff */
[----:B------:R0:W-:Y:S03]  /*16b0*/  STL.64 [R1+0x198], R4 ;  /* 0x0001980401007387 */ /* 0x0001e60000100a00 */
[----:B------:R-:W-:Y:S01]  /*16c0*/  IADD3 R0, PT, PT, R0, R27, RZ ;  /* 0x0000001b00007210 */ /* 0x000fe20007ffe0ff */
[----:B------:R0:W-:Y:S03]  /*16d0*/  STL.64 [R1+0x1a0], R2 ;  /* 0x0001a00201007387 */ /* 0x0001e60000100a00 */
[----:B------:R-:W-:Y:S01]  /*16e0*/  LOP3.LUT R0, R0, 0xff, RZ, 0xc0, !PT ;  /* 0x000000ff00007812 */ /* 0x000fe200078ec0ff */
[----:B------:R0:W-:Y:S03]  /*16f0*/  STL [R1+0x180], R3 ;  /* 0x0001800301007387 */ /* 0x0001e60000100800 */
[----:B------:R-:W-:-:S13]  /*1700*/  ISETP.NE.AND P0, PT, R0, 0x1, PT ;  /* 0x000000010000780c */ /* 0x000fda0003f05270 */
[----:B0-----:R-:W-:Y:S05]  /*1710*/  @!P0 BRA `(.L_x_524) ;  /* 0x0000000000d08947 */ /* 0x001fea0003800000 */
[----:B------:R-:W-:Y:S02]  /*1720*/  ISETP.NE.AND P0, PT, R0, RZ, PT ;  /* 0x000000ff0000720c */ /* 0x000fe40003f05270 */
[----:B------:R-:W-:-:S05]  /*1730*/  LOP3.LUT R0, R18, 0xffff, RZ, 0xc0, !PT ;  /* 0x0000ffff12007812 */ /* 0x000fca00078ec0ff */
[----:B------:R-:W-:-:S06]  /*1740*/  IMAD R22, R0, 0xc, R1 ;  /* 0x0000000c00167824 */ /* 0x000fcc00078e0201 */
[----:B------:R-:W2:Y:S04]  /*1750*/  @!P0 LDL R0, [R22+0x184] ;  /* 0x0001840016008983 */ /* 0x000ea80000100800 */
[----:B------:R-:W3:Y:S04]  /*1760*/  @!P0 LDL R7, [R22+0x160] ;  /* 0x0001600016078983 */ /* 0x000ee80000100800 */
[----:B------:R-:W4:Y:S04]  /*1770*/  @P0 LDL R12, [R22+0x18c] ;  /* 0x00018c00160c0983 */ /* 0x000f280000100800 */
[----:B------:R-:W4:Y:S01]  /*1780*/  @P0 LDL R13, [R22+0x168] ;  /* 0x00016800160d0983 */ /* 0x000f220000100800 */
[----:B------:R-:W-:-:S02]  /*1790*/  @!P0 MOV R25, R11 ;  /* 0x0000000b00198202 */ /* 0x000fc40000000f00 */
[-C--:B------:R-:W-:Y:S02]  /*17a0*/  @!P0 MOV R24, R4.reuse ;  /* 0x0000000400188202 */ /* 0x080fe40000000f00 */
[----:B------:R-:W-:Y:S02]  /*17b0*/  @!P0 MOV R21, R3 ;  /* 0x0000000300158202 */ /* 0x000fe40000000f00 */
[----:B------:R-:W-:Y:S02]  /*17c0*/  @!P0 MOV R19, R11 ;  /* 0x0000000b00138202 */ /* 0x000fe40000000f00 */
[----:B------:R-:W-:Y:S01]  /*17d0*/  @!P0 MOV R18, R4 ;  /* 0x0000000400128202 */ /* 0x000fe20000000f00 */
[----:B--2---:R-:W-:Y:S01]  /*17e0*/  @!P0 FADD R15, R0, 9.9999997473787516356e-06 ;  /* 0x3727c5ac000f8421 */ /* 0x004fe20000000000 */
[----:B---3--:R-:W-:-:S04]  /*17f0*/  @!P0 FADD R16, R7, -9.9999997473787516356e-06 ;  /* 0xb727c5ac07108421 */ /* 0x008fc80000000000 */
[----:B------:R0:W-:Y:S01]  /*1800*/  @!P0 STL [R22+0x184], R15 ;  /* 0x0001840f16008387 */ /* 0x0001e20000100800 */
[----:B----4-:R-:W-:-:S03]  /*1810*/  @P0 FADD R17, R12, 9.9999997473787516356e-06 ;  /* 0x3727c5ac0c110421 */ /* 0x010fc60000000000 */
[----:B------:R1:W-:Y:S01]  /*1820*/  @!P0 STL [R22+0x160], R16 ;  /* 0x0001601016008387 */ /* 0x0003e20000100800 */
[----:B------:R-:W-:-:S03]  /*1830*/  @P0 FADD R20, R13, -9.9999997473787516356e-06 ;  /* 0xb727c5ac0d140421 */ /* 0x000fc60000000000 */
[----:B------:R2:W5:Y:S01]  /*1840*/  @!P0 LDL R29, [R1+0x184] ;  /* 0x00018400011d8983 */ /* 0x0005620000100800 */
[----:B0-----:R-:W-:-:S03]  /*1850*/  @!P0 MOV R15, R3 ;  /* 0x00000003000f8202 */ /* 0x001fc60000000f00 */
[----:B------:R2:W5:Y:S04]  /*1860*/  @!P0 LDL R0, [R1+0x190] ;  /* 0x0001900001008983 */ /* 0x0005680000100800 */
[----:B------:R2:W5:Y:S04]  /*1870*/  @!P0 LDL R7, [R1+0x19c] ;  /* 0x00019c0001078983 */ /* 0x0005680000100800 */
[----:B------:R2:W5:Y:S04]  /*1880*/  @!P0 LDL R12, [R1+0x160] ;  /* 0x00016000010c8983 */ /* 0x0005680000100800 */
[----:B------:R2:W5:Y:S04]  /*1890*/  @!P0 LDL R13, [R1+0x16c] ;  /* 0x00016c00010d8983 */ /* 0x0005680000100800 */
[----:B------:R2:W5:Y:S04]  /*18a0*/  @!P0 LDL R14, [R1+0x178] ;  /* 0x00017800010e8983 */ /* 0x0005680000100800 */
[----:B------:R0:W-:Y:S04]  /*18b0*/  @P0 STL [R22+0x18c], R17 ;  /* 0x00018c1116000387 */ /* 0x0001e80000100800 */
[----:B------:R3:W-:Y:S04]  /*18c0*/  @P0 STL [R22+0x168], R20 ;  /* 0x0001681416000387 */ /* 0x0007e80000100800 */
[----:B------:R2:W5:Y:S04]  /*18d0*/  @P0 LDL R25, [R1+0x18c] ;  /* 0x00018c0001190983 */ /* 0x0005680000100800 */
[----:B------:R2:W5:Y:S04]  /*18e0*/  @P0 LDL R24, [R1+0x198] ;  /* 0x0001980001180983 */ /* 0x0005680000100800 */
[----:B------:R2:W5:Y:S04]  /*18f0*/  @P0 LDL R21, [R1+0x1a4] ;  /* 0x0001a40001150983 */ /* 0x0005680000100800 */
[----:B------:R2:W5:Y:S04]  /*1900*/  @P0 LDL R19, [R1+0x168] ;  /* 0x0001680001130983 */ /* 0x0005680000100800 */
[----:B------:R2:W5:Y:S04]  /*1910*/  @P0 LDL R18, [R1+0x174] ;  /* 0x0001740001120983 */ /* 0x0005680000100800 */
[----:B------:R2:W5:Y:S01]  /*1920*/  @P0 LDL R15, [R1+0x180] ;  /* 0x00018000010f0983 */ /* 0x0005620000100800 */
[----:B-1----:R-:W-:-:S02]  /*1930*/  @!P0 MOV R16, R2 ;  /* 0x0000000200108202 */ /* 0x002fc40000000f00 */
[-C--:B------:R-:W-:Y:S02]  /*1940*/  @!P0 MOV R17, R9.reuse ;  /* 0x0000000900118202 */ /* 0x080fe40000000f00 */
[----:B------:R-:W-:Y:S02]  /*1950*/  @!P0 MOV R20, R10 ;  /* 0x0000000a00148202 */ /* 0x000fe40000000f00 */
[----:B------:R-:W-:Y:S02]  /*1960*/  @!P0 MOV R22, R2 ;  /* 0x0000000200168202 */ /* 0x000fe40000000f00 */
[----:B------:R-:W-:Y:S02]  /*1970*/  @!P0 MOV R23, R9 ;  /* 0x0000000900178202 */ /* 0x000fe40000000f00 */
[----:B------:R-:W-:Y:S02]  /*1980*/  @!P0 MOV R26, R10 ;  /* 0x0000000a001a8202 */ /* 0x000fe40000000f00 */
[----:B------:R-:W-:-:S02]  /*1990*/  @P0 MOV R16, R2 ;  /* 0x0000000200100202 */ /* 0x000fc40000000f00 */
[-C--:B0-----:R-:W-:Y:S02]  /*19a0*/  @P0 MOV R17, R9.reuse ;  /* 0x0000000900110202 */ /* 0x081fe40000000f00 */
[----:B---3--:R-:W-:Y:S02]  /*19b0*/  @P0 MOV R20, R10 ;  /* 0x0000000a00140202 */ /* 0x008fe40000000f00 */
[----:B------:R-:W-:Y:S02]  /*19c0*/  @P0 MOV R22, R2 ;  /* 0x0000000200160202 */ /* 0x000fe40000000f00 */
[----:B------:R-:W-:Y:S02]  /*19d0*/  @P0 MOV R23, R9 ;  /* 0x0000000900170202 */ /* 0x000fe40000000f00 */
[----:B------:R-:W-:Y:S02]  /*19e0*/  @P0 MOV R26, R10 ;  /* 0x0000000a001a0202 */ /* 0x000fe40000000f00 */
[----:B------:R-:W-:-:S02]  /*19f0*/  @P0 MOV R29, R6 ;  /* 0x00000006001d0202 */ /* 0x000fc40000000f00 */
[----:B------:R-:W-:Y:S02]  /*1a00*/  @P0 MOV R0, R8 ;  /* 0x0000000800000202 */ /* 0x000fe40000000f00 */
[-C--:B------:R-:W-:Y:S02]  /*1a10*/  @P0 MOV R7, R5.reuse ;  /* 0x0000000500070202 */ /* 0x080fe40000000f00 */
[----:B------:R-:W-:Y:S02]  /*1a20*/  @P0 MOV R12, R6 ;  /* 0x00000006000c0202 */ /* 0x000fe40000000f00 */
[----:B------:R-:W-:Y:S02]  /*1a30*/  @P0 MOV R13, R8 ;  /* 0x00000008000d0202 */ /* 0x000fe40000000f00 */
[----:B------:R-:W-:Y:S01]  /*1a40*/  @P0 MOV R14, R5 ;  /* 0x00000005000e0202 */ /* 0x000fe20000000f00 */
[----:B--2---:R-:W-:Y:S06]  /*1a50*/  BRA `(.L_x_525) ;  /* 0x0000000000687947 */ /* 0x004fec0003800000 */
.L_x_524:
[----:B------:R-:W-:-:S05]  /*1a60*/  LOP3.LUT R18, R18, 0xffff, RZ, 0xc0, !PT ;  /* 0x0000ffff12127812 */ /* 0x000fca00078ec0ff */
[----:B------:R-:W-:-:S05]  /*1a70*/  IMAD R12, R18, 0xc, R1 ;  /* 0x0000000c120c7824 */ /* 0x000fca00078e0201 */
[----:B------:R-:W2:Y:S04]  /*1a80*/  LDL R0, [R12+0x188] ;  /* 0x000188000c007983 */ /* 0x000ea80000100800 */
[----:B------:R-:W3:Y:S01]  /*1a90*/  LDL R7, [R12+0x164] ;  /* 0x000164000c077983 */ /* 0x000ee20000100800 */
[----:B--2---:R-:W-:Y:S01]  /*1aa0*/  FADD R0, R0, 9.9999997473787516356e-06 ;  /* 0x3727c5ac00007421 */ /* 0x004fe20000000000 */
[----:B---3--:R-:W-:-:S04]  /*1ab0*/  FADD R7, R7, -9.9999997473787516356e-06 ;  /* 0xb727c5ac07077421 */ /* 0x008fc80000000000 */
[----:B------:R-:W-:Y:S04]  /*1ac0*/  STL [R12+0x188], R0 ;  /* 0x000188000c007387 */ /* 0x000fe80000100800 */
[----:B------:R0:W-:Y:S04]  /*1ad0*/  STL [R12+0x164], R7 ;  /* 0x000164070c007387 */ /* 0x0001e80000100800 */
[----:B------:R1:W5:Y:S04]  /*1ae0*/  LDL R26, [R1+0x188] ;  /* 0x00018800011a7983 */ /* 0x0003680000100800 */
[----:B------:R1:W5:Y:S04]  /*1af0*/  LDL R23, [R1+0x194] ;  /* 0x0001940001177983 */ /* 0x0003680000100800 */
[----:B------:R1:W5:Y:S04]  /*1b00*/  LDL R22, [R1+0x1a0] ;  /* 0x0001a00001167983 */ /* 0x0003680000100800 */
[----:B------:R1:W5:Y:S04]  /*1b10*/  LDL R20, [R1+0x164] ;  /* 0x0001640001147983 */ /* 0x0003680000100800 */
[----:B------:R1:W5:Y:S04]  /*1b20*/  LDL R17, [R1+0x170] ;  /* 0x0001700001117983 */ /* 0x0003680000100800 */
[----:B------:R1:W5:Y:S01]  /*1b30*/  LDL R16, [R1+0x17c] ;  /* 0x00017c0001107983 */ /* 0x0003620000100800 */
[----:B------:R-:W-:-:S02]  /*1b40*/  MOV R15, R3 ;  /* 0x00000003000f7202 */ /* 0x000fc40000000f00 */
[----:B------:R-:W-:Y:S02]  /*1b50*/  MOV R14, R5 ;  /* 0x00000005000e7202 */ /* 0x000fe40000000f00 */
[----:B------:R-:W-:Y:S02]  /*1b60*/  MOV R18, R4 ;  /* 0x0000000400127202 */ /* 0x000fe40000000f00 */
[----:B------:R-:W-:Y:S02]  /*1b70*/  MOV R13, R8 ;  /* 0x00000008000d7202 */ /* 0x000fe40000000f00 */
[----:B------:R-:W-:Y:S02]  /*1b80*/  MOV R19, R11 ;  /* 0x0000000b00137202 */ /* 0x000fe40000000f00 */
[----:B0-----:R-:W-:Y:S02]  /*1b90*/  MOV R12, R6 ;  /* 0x00000006000c7202 */ /* 0x001fe40000000f00 */
[----:B------:R-:W-:-:S02]  /*1ba0*/  MOV R21, R3 ;  /* 0x0000000300157202 */ /* 0x000fc40000000f00 */
[----:B------:R-:W-:Y:S02]  /*1bb0*/  MOV R7, R5 ;  /* 0x0000000500077202 */ /* 0x000fe40000000f00 */
[----:B------:R-:W-:Y:S02]  /*1bc0*/  MOV R24, R4 ;  /* 0x0000000400187202 */ /* 0x000fe40000000f00 */
[----:B------:R-:W-:Y:S02]  /*1bd0*/  MOV R0, R8 ;  /* 0x0000000800007202 */ /* 0x000fe40000000f00 */
[----:B------:R-:W-:Y:S02]  /*1be0*/  MOV R25, R11 ;  /* 0x0000000b00197202 */ /* 0x000fe40000000f00 */
[----:B-1----:R-:W-:-:S07]  /*1bf0*/  MOV R29, R6 ;  /* 0x00000006001d7202 */ /* 0x002fce0000000f00 */
.L_x_525:
[----:B-----5:R-:W-:Y:S01]  /*1c00*/  FADD R26, R26, -R23 ;  /* 0x800000171a1a7221 */ /* 0x020fe20000000000 */
[----:B------:R-:W-:Y:S01]  /*1c10*/  FADD R30, -R0, R29 ;  /* 0x0000001d001e7221 */ /* 0x000fe20000000100 */
[----:B------:R-:W-:Y:S01]  /*1c20*/  FADD R29, R25, -R24 ;  /* 0x80000018191d7221 */ /* 0x000fe20000000000 */
[----:B------:R-:W-:Y:S01]  /*1c30*/  BSSY.RECONVERGENT B1, `(.L_x_526) ;  /* 0x0000019000017945 */ /* 0x000fe20003800200 */
[----:B------:R-:W-:Y:S01]  /*1c40*/  FMUL R31, R26, R26 ;  /* 0x0000001a1a1f7220 */ /* 0x000fe20000400000 */
[----:B------:R-:W-:Y:S01]  /*1c50*/  FADD R7, R7, -R0 ;  /* 0x8000000007077221 */ /* 0x000fe20000000000 */
[----:B------:R-:W-:Y:S01]  /*1c60*/  FADD R22, -R23, R22 ;  /* 0x0000001617167221 */ /* 0x000fe20000000100 */
[----:B------:R-:W-:Y:S01]  /*1c70*/  FADD R0, R14, -R13 ;  /* 0x8000000d0e007221 */ /* 0x000fe20000000000 */
[----:B------:R-:W-:Y:S01]  /*1c80*/  FFMA R32, R30, R30, R31 ;  /* 0x0000001e1e207223 */ /* 0x000fe2000000001f */
[----:B------:R-:W-:Y:S01]  /*1c90*/  FADD R31, -R24, R21 ;  /* 0x00000015181f7221 */ /* 0x000fe20000000100 */
[----:B------:R-:W-:Y:S01]  /*1ca0*/  FADD R21, -R13, R12 ;  /* 0x0000000c0d157221 */ /* 0x000fe20000000100 */
[----:B------:R-:W-:Y:S01]  /*1cb0*/  FADD R13, R20, -R17 ;  /* 0x80000011140d7221 */ /* 0x000fe20000000000 */
[----:B------:R-:W-:Y:S01]  /*1cc0*/  FFMA R50, R29, R29, R32 ;  /* 0x0000001d1d327223 */ /* 0x000fe20000000020 */
[----:B------:R-:W-:Y:S01]  /*1cd0*/  FADD R12, -R17, R16 ;  /* 0x00000010110c7221 */ /* 0x000fe20000000100 */
[----:B------:R-:W-:Y:S01]  /*1ce0*/  FADD R23, R19, -R18 ;  /* 0x8000001213177221 */ /* 0x000fe20000000000 */
[----:B------:R-:W-:Y:S01]  /*1cf0*/  FADD R14, -R18, R15 ;  /* 0x0000000f120e7221 */ /* 0x000fe20000000100 */
[----:B------:R0:W1:Y:S01]  /*1d00*/  MUFU.RSQ R25, R50 ;  /* 0x0000003200197308 */ /* 0x0000620000001400 */
[----:B------:R-:W-:-:S04]  /*1d10*/  IADD3 R32, PT, PT, R50, -0xd000000, RZ ;  /* 0xf300000032207810 */ /* 0x000fc80007ffe0ff */
[----:B------:R-:W-:-:S13]  /*1d20*/  ISETP.GT.U32.AND P0, PT, R32, 0x727fffff, PT ;  /* 0x727fffff2000780c */ /* 0x000fda0003f04070 */
[----:B01----:R-:W-:Y:S05]  /*1d30*/  @!P0 BRA `(.L_x_527) ;  /* 0x0000000000108947 */ /* 0x003fea0003800000 */
[----:B------:R-:W-:-:S07]  /*1d40*/  MOV R52, 0x1d60 ;  /* 0x00001d6000347802 */ /* 0x000fce0000000f00 */
[----:B------:R-:W-:Y:S05]  /*1d50*/  CALL.REL.NOINC `($__internal_13_$__cuda_sm20_sqrt_rn_f32_slowpath) ;  /* 0x0000004c00687944 */ /* 0x000fea0003c00000 */
[----:B------:R-:W-:Y:S01]  /*1d60*/  MOV R19, R64 ;  /* 0x0000004000137202 */ /* 0x000fe20000000f00 */
[----:B------:R-:W-:Y:S06]  /*1d70*/  BRA `(.L_x_528) ;  /* 0x0000000000107947 */ /* 0x000fec0003800000 */
.L_x_527:
[----:B------:R-:W-:Y:S01]  /*1d80*/  FMUL.FTZ R19, R50, R25 ;  /* 0x0000001932137220 */ /* 0x000fe20000410000 */
[----:B------:R-:W-:-:S03]  /*1d90*/  FMUL.FTZ R15, R25, 0.5 ;  /* 0x3f000000190f7820 */ /* 0x000fc60000410000 */
[----:B------:R-:W-:-:S04]  /*1da0*/  FFMA R16, -R19, R19, R50 ;  /* 0x0000001313107223 */ /* 0x000fc80000000132 */
[----:B------:R-:W-:-:S07]  /*1db0*/  FFMA R19, R16, R15, R19 ;  /* 0x0000000f10137223 */ /* 0x000fce0000000013 */
.L_x_528:
[----:B------:R-:W-:Y:S05]  /*1dc0*/  BSYNC.RECONVERGENT B1 ;  /* 0x0000000000017941 */ /* 0x000fea0003800200 */
.L_x_526:
        /* <DEDUP_REMOVED lines=12> */
.L_x_530:
[----:B------:R-:W-:Y:S01]  /*1e90*/  FMUL.FTZ R18, R50, R15 ;  /* 0x0000000f32127220 */ /* 0x000fe20000410000 */
[----:B------:R-:W-:-:S03]  /*1ea0*/  FMUL.FTZ R16, R15, 0.5 ;  /* 0x3f0000000f107820 */ /* 0x000fc60000410000 */
[----:B------:R-:W-:-:S04]  /*1eb0*/  FFMA R15, -R18, R18, R50 ;  /* 0x00000012120f7223 */ /* 0x000fc80000000132 */
[----:B------:R-:W-:-:S07]  /*1ec0*/  FFMA R18, R15, R16, R18 ;  /* 0x000000100f127223 */ /* 0x000fce0000000012 */
.L_x_531:
[----:B------:R-:W-:Y:S05]  /*1ed0*/  BSYNC.RECONVERGENT B1 ;  /* 0x0000000000017941 */ /* 0x000fea0003800200 */
.L_x_529:
        /* <DEDUP_REMOVED lines=12> */
.L_x_533:
[----:B------:R-:W-:Y:S01]  /*1fa0*/  FMUL.FTZ R15, R50, R17 ;  /* 0x00000011320f7220 */ /* 0x000fe20000410000 */
[----:B------:R-:W-:-:S03]  /*1fb0*/  FMUL.FTZ R17, R17, 0.5 ;  /* 0x3f00000011117820 */ /* 0x000fc60000410000 */
[----:B------:R-:W-:-:S04]  /*1fc0*/  FFMA R16, -R15, R15, R50 ;  /* 0x0000000f0f107223 */ /* 0x000fc80000000132 */
[----:B------:R-:W-:-:S07]  /*1fd0*/  FFMA R15, R16, R17, R15 ;  /* 0x00000011100f7223 */ /* 0x000fce000000000f */
.L_x_534:
[----:B------:R-:W-:Y:S05]  /*1fe0*/  BSYNC.RECONVERGENT B1 ;  /* 0x0000000000017941 */ /* 0x000fea0003800200 */
.L_x_532:
        /* <DEDUP_REMOVED lines=12> */
.L_x_536:
[----:B------:R-:W-:Y:S01]  /*20b0*/  FMUL.FTZ R20, R50, R17 ;  /* 0x0000001132147220 */ /* 0x000fe20000410000 */
[----:B------:R-:W-:-:S03]  /*20c0*/  FMUL.FTZ R16, R17, 0.5 ;  /* 0x3f00000011107820 */ /* 0x000fc60000410000 */
[----:B------:R-:W-:-:S04]  /*20d0*/  FFMA R17, -R20, R20, R50 ;  /* 0x0000001414117223 */ /* 0x000fc80000000132 */
[----:B------:R-:W-:-:S07]  /*20e0*/  FFMA R20, R17, R16, R20 ;  /* 0x0000001011147223 */ /* 0x000fce0000000014 */
.L_x_537:
[----:B------:R-:W-:Y:S05]  /*20f0*/  BSYNC.RECONVERGENT B1 ;  /* 0x0000000000017941 */ /* 0x000fea0003800200 */
.L_x_535:
[----:B------:R-:W-:Y:S01]  /*2100*/  FMNMX3 R17, R19, R18, R15, PT ;  /* 0x0000001213117276 */ /* 0x000fe2000380000f */
[----:B------:R-:W-:Y:S03]  /*2110*/  BSSY.RECONVERGENT B1, `(.L_x_538) ;  /* 0x0000257000017945 */ /* 0x000fe60003800200 */
[----:B------:R-:W-:-:S04]  /*2120*/  FMNMX R17, R17, R20, PT ;  /* 0x0000001411117209 */ /* 0x000fc80003800000 */
[----:B------:R-:W-:-:S13]  /*2130*/  FSETP.GEU.AND P0, PT, R17, 1.00000001335143196e-10, PT ;  /* 0x2edbe6ff1100780b */ /* 0x000fda0003f0e000 */
[----:B------:R-:W-:Y:S05]  /*2140*/  @P0 BRA `(.L_x_539) ;  /* 0x0000000000300947 */ /* 0x000fea0003800000 */
[----:B------:R-:W-:-:S04]  /*2150*/  LEA R7, R27, R27, 0x3 ;  /* 0x0000001b1b077211 */ /* 0x000fc800078e18ff */
[----:B------:R-:W-:-:S05]  /*2160*/  LEA R7, R7, R28, 0x2 ;  /* 0x0000001c07077211 */ /* 0x000fca00078e10ff */
[----:B------:R0:W-:Y:S04]  /*2170*/  STL [R7], RZ ;  /* 0x000000ff07007387 */ /* 0x0001e80000100800 */
[----:B------:R0:W-:Y:S04]  /*2180*/  STL [R7+0x4], RZ ;  /* 0x000004ff07007387 */ /* 0x0001e80000100800 */
[----:B------:R0:W-:Y:S04]  /*2190*/  STL [R7+0x8], RZ ;  /* 0x000008ff07007387 */ /* 0x0001e80000100800 */
[----:B------:R0:W-:Y:S04]  /*21a0*/  STL [R7+0xc], RZ ;  /* 0x00000cff07007387 */ /* 0x0001e80000100800 */
[----:B------:R0:W-:Y:S04]  /*21b0*/  STL [R7+0x10], RZ ;  /* 0x000010ff07007387 */ /* 0x0001e80000100800 */
[----:B------:R0:W-:Y:S04]  /*21c0*/  STL [R7+0x14], RZ ;  /* 0x000014ff07007387 */ /* 0x0001e80000100800 */
[----:B------:R0:W-:Y:S04]  /*21d0*/  STL [R7+0x18], RZ ;  /* 0x000018ff07007387 */ /* 0x0001e80000100800 */
[----:B------:R0:W-:Y:S04]  /*21e0*/  STL [R7+0x1c], RZ ;  /* 0x00001cff07007387 */ /* 0x0001e80000100800 */
[----:B------:R0:W-:Y:S01]  /*21f0*/  STL [R7+0x20], RZ ;  /* 0x000020ff07007387 */ /* 0x0001e20000100800 */
[----:B------:R-:W-:Y:S05]  /*2200*/  BRA `(.L_x_540) ;  /* 0x00000024001c7947 */ /* 0x000fea0003800000 */
.L_x_539:
[----:B------:R-:W-:Y:S01]  /*2210*/  IADD3 R16, PT, PT, R19, 0x1800000, RZ ;  /* 0x0180000013107810 */ /* 0x000fe20007ffe0ff */
[----:B------:R-:W-:Y:S03]  /*2220*/  BSSY.RECONVERGENT B2, `(.L_x_541) ;  /* 0x000000c000027945 */ /* 0x000fe60003800200 */
[----:B------:R-:W-:-:S04]  /*2230*/  LOP3.LUT R16, R16, 0x7f800000, RZ, 0xc0, !PT ;  /* 0x7f80000010107812 */ /* 0x000fc800078ec0ff */
[----:B------:R-:W-:-:S13]  /*2240*/  ISETP.GT.U32.AND P0, PT, R16, 0x1ffffff, PT ;  /* 0x01ffffff1000780c */ /* 0x000fda0003f04070 */
[----:B------:R-:W-:Y:S05]  /*2250*/  @P0 BRA `(.L_x_542) ;  /* 0x0000000000100947 */ /* 0x000fea0003800000 */
[----:B------:R-:W-:Y:S02]  /*2260*/  MOV R50, R19 ;  /* 0x0000001300327202 */ /* 0x000fe40000000f00 */
[----:B------:R-:W-:-:S07]  /*2270*/  MOV R52, 0x2290 ;  /* 0x0000229000347802 */ /* 0x000fce0000000f00 */
[----:B------:R-:W-:Y:S05]  /*2280*/  CALL.REL.NOINC `($__internal_12_$__cuda_sm20_rcp_rn_f32_slowpath) ;  /* 0x0000004400487944 */ /* 0x000fea0003c00000 */
[----:B------:R-:W-:Y:S05]  /*2290*/  BRA `(.L_x_543) ;  /* 0x0000000000107947 */ /* 0x000fea0003800000 */
.L_x_542:
[----:B------:R-:W0:Y:S02]  /*22a0*/  MUFU.RCP R62, R19 ;  /* 0x00000013003e7308 */ /* 0x000e240000001000 */
[----:B0-----:R-:W-:-:S04]  /*22b0*/  FFMA R16, R62, R19, -1 ;  /* 0xbf8000003e107423 */ /* 0x001fc80000000013 */
[----:B------:R-:W-:-:S04]  /*22c0*/  FADD.FTZ R17, -R16, -RZ ;  /* 0x800000ff10117221 */ /* 0x000fc80000010100 */
[----:B------:R-:W-:-:S07]  /*22d0*/  FFMA R62, R62, R17, R62 ;  /* 0x000000113e3e7223 */ /* 0x000fce000000003e */
.L_x_543:
[----:B------:R-:W-:Y:S05]  /*22e0*/  BSYNC.RECONVERGENT B2 ;  /* 0x0000000000027941 */ /* 0x000fea0003800200 */
.L_x_541:
        /* <DEDUP_REMOVED lines=10> */
[----:B------:R-:W-:Y:S05]  /*2390*/  CALL.REL.NOINC `($__internal_12_$__cuda_sm20_rcp_rn_f32_slowpath) ;  /* 0x0000004400047944 */ /* 0x000fea0003c00000 */
[----:B------:R-:W-:Y:S05]  /*23a0*/  BRA `(.L_x_546) ;  /* 0x0000000000107947 */ /* 0x000fea0003800000 */
.L_x_545:
[----:B------:R-:W0:Y:S02]  /*23b0*/  MUFU.RCP R17, R18 ;  /* 0x0000001200117308 */ /* 0x000e240000001000 */
[----:B0-----:R-:W-:-:S04]  /*23c0*/  FFMA R16, R17, R18, -1 ;  /* 0xbf80000011107423 */ /* 0x001fc80000000012 */
[----:B------:R-:W-:-:S04]  /*23d0*/  FADD.FTZ R16, -R16, -RZ ;  /* 0x800000ff10107221 */ /* 0x000fc80000010100 */
[----:B------:R-:W-:-:S07]  /*23e0*/  FFMA R62, R17, R16, R17 ;  /* 0x00000010113e7223 */ /* 0x000fce0000000011 */
.L_x_546:
[----:B------:R-:W-:Y:S05]  /*23f0*/  BSYNC.RECONVERGENT B2 ;  /* 0x0000000000027941 */ /* 0x000fea0003800200 */
.L_x_544:
        /* <DEDUP_REMOVED lines=12> */
.L_x_548:
[----:B------:R-:W0:Y:S02]  /*24c0*/  MUFU.RCP R62, R15 ;  /* 0x0000000f003e7308 */ /* 0x000e240000001000 */
[----:B0-----:R-:W-:-:S04]  /*24d0*/  FFMA R7, R62, R15, -1 ;  /* 0xbf8000003e077423 */ /* 0x001fc8000000000f */
[----:B------:R-:W-:-:S04]  /*24e0*/  FADD.FTZ R7, -R7, -RZ ;  /* 0x800000ff07077221 */ /* 0x000fc80000010100 */
[----:B------:R-:W-:-:S07]  /*24f0*/  FFMA R62, R62, R7, R62 ;  /* 0x000000073e3e7223 */ /* 0x000fce000000003e */
.L_x_549:
[----:B------:R-:W-:Y:S05]  /*2500*/  BSYNC.RECONVERGENT B2 ;  /* 0x0000000000027941 */ /* 0x000fea0003800200 */
.L_x_547:
        /* <DEDUP_REMOVED lines=12> */
.L_x_551:
[----:B------:R-:W0:Y:S02]  /*25d0*/  MUFU.RCP R7, R20 ;  /* 0x0000001400077308 */ /* 0x000e240000001000 */
[----:B0-----:R-:W-:-:S04]  /*25e0*/  FFMA R13, R7, R20, -1 ;  /* 0xbf800000070d7423 */ /* 0x001fc80000000014 */
[----:B------:R-:W-:-:S04]  /*25f0*/  FADD.FTZ R62, -R13, -RZ ;  /* 0x800000ff0d3e7221 */ /* 0x000fc80000010100 */
[----:B------:R-:W-:-:S07]  /*2600*/  FFMA R62, R7, R62, R7 ;  /* 0x0000003e073e7223 */ /* 0x000fce0000000007 */
.L_x_552:
[----:B------:R-:W-:Y:S05]  /*2610*/  BSYNC.RECONVERGENT B2 ;  /* 0x0000000000027941 */ /* 0x000fea0003800200 */
.L_x_550:
[----:B------:R-:W-:Y:S01]  /*2620*/  FMUL R7, R25, R30 ;  /* 0x0000001e19077220 */ /* 0x000fe20000400000 */
[----:B------:R-:W-:Y:S01]  /*2630*/  HFMA2 R40, -RZ, RZ, 1.75, 0 ;  /* 0x3f000000ff287431 */ /* 0x000fe200000001ff */
[----:B------:R-:W-:Y:S01]  /*2640*/  MOV R42, 0x3d10ecef ;  /* 0x3d10ecef002a7802 */ /* 0x000fe20000000f00 */
[----:B------:R-:W-:Y:S02]  /*2650*/  HFMA2 R44, -RZ, RZ, 1.9599609375, 20144 ;  /* 0x3fd774ebff2c7431 */ /* 0x000fe400000001ff */
[----:B------:R-:W-:Y:S01]  /*2660*/  FFMA R7, R24, R29, R7 ;  /* 0x0000001d18077223 */ /* 0x000fe20000000007 */
[-C--:B------:R-:W-:Y:S01]  /*2670*/  FMUL R35, R12, R62.reuse ;  /* 0x0000003e0c237220 */ /* 0x080fe20000400000 */
[-C--:B------:R-:W-:Y:S01]  /*2680*/  FMUL R34, R0, R62.reuse ;  /* 0x0000003e00227220 */ /* 0x080fe20000400000 */
[----:B------:R-:W-:Y:S01]  /*2690*/  FMUL R36, R14, R62 ;  /* 0x0000003e0e247220 */ /* 0x000fe20000400000 */
[----:B------:R-:W-:Y:S01]  /*26a0*/  FFMA R7, R26, R31, R7 ;  /* 0x0000001f1a077223 */ /* 0x000fe20000000007 */
[----:B------:R-:W-:Y:S01]  /*26b0*/  FMUL R0, R22, R35 ;  /* 0x0000002316007220 */ /* 0x000fe20000400000 */
[----:B------:R-:W-:Y:S03]  /*26c0*/  BSSY.RECONVERGENT B2, `(.L_x_553) ;  /* 0x000005d000027945 */ /* 0x000fe60003800200 */
[----:B------:R-:W-:Y:S01]  /*26d0*/  FMNMX R7, R7, -0.99999988079071044922, !PT ;  /* 0xbf7ffffe07077809 */ /* 0x000fe20007800000 */
[----:B------:R-:W-:-:S03]  /*26e0*/  FFMA R0, R21, R34, R0 ;  /* 0x0000002215007223 */ /* 0x000fc60000000000 */
[----:B------:R-:W-:Y:S01]  /*26f0*/  FMNMX R32, R7, 0.99999988079071044922, PT ;  /* 0x3f7ffffe07207809 */ /* 0x000fe20003800000 */
[----:B------:R-:W-:-:S03]  /*2700*/  FFMA R0, R23, R36, R0 ;  /* 0x0000002417007223 */ /* 0x000fc60000000000 */
[C---:B------:R-:W-:Y:S01]  /*2710*/  FSETP.NEU.AND P1, PT, |R32|.reuse, 1, PT ;  /* 0x3f8000002000780b */ /* 0x040fe20003f2d200 */
[C---:B------:R-:W-:Y:S01]  /*2720*/  FFMA R7, |R32|.reuse, -R40, 0.5 ;  /* 0x3f00000020077423 */ /* 0x040fe20000000a28 */
[----:B------:R-:W-:Y:S02]  /*2730*/  FSETP.GT.AND P0, PT, |R32|, 0.56000000238418579102, PT ;  /* 0x3f0f5c292000780b */ /* 0x000fe40003f04200 */
[----:B------:R-:W-:Y:S01]  /*2740*/  FMNMX R0, R0, -0.99999988079071044922, !PT ;  /* 0xbf7ffffe00007809 */ /* 0x000fe20007800000 */
[----:B------:R-:W0:Y:S03]  /*2750*/  MUFU.RSQ R16, R7 ;  /* 0x0000000700107308 */ /* 0x000e260000001400 */
[----:B------:R-:W-:Y:S01]  /*2760*/  FMNMX R37, R0, 0.99999988079071044922, PT ;  /* 0x3f7ffffe00257809 */ /* 0x000fe20003800000 */
        /* <DEDUP_REMOVED lines=15> */
[----:B------:R-:W-:-:S05]  /*2860*/  FFMA R41, R13, R16, R13 ;  /* 0x000000100d297223 */ /* 0x000fca000000000d */
[----:B------:R-:W-:-:S05]  /*2870*/  FSEL R7, R41, -R41, P0 ;  /* 0x8000002929077208 */ /* 0x000fca0000000000 */
[----:B------:R-:W-:-:S04]  /*2880*/  @!P1 FFMA R41, R44, 0.93318945169448852539, R7 ;  /* 0x3f6ee5812c299823 */ /* 0x000fc80000000007 */
[----:B------:R-:W-:-:S04]  /*2890*/  @P0 FADD R41, R41, R41 ;  /* 0x0000002929290221 */ /* 0x000fc80000000000 */
[C---:B------:R-:W-:Y:S01]  /*28a0*/  FMUL R7, R41.reuse, 0.63661974668502807617 ;  /* 0x3f22f98329077820 */ /* 0x040fe20000400000 */
[----:B------:R-:W-:-:S05]  /*28b0*/  FSETP.GE.AND P0, PT, |R41|, 105615, PT ;  /* 0x47ce47802900780b */ /* 0x000fca0003f06200 */
        /* <DEDUP_REMOVED lines=11> */
[----:B------:R-:W0:Y:S01]  /*2970*/  LDCU.64 UR8, c[0x4][URZ] ;  /* 0x01000000ff0877ac */ /* 0x000e220008000a00 */
[----:B------:R-:W-:Y:S02]  /*2980*/  MOV R14, RZ ;  /* 0x000000ff000e7202 */ /* 0x000fe40000000f00 */
[----:B------:R-:W-:Y:S01]  /*2990*/  MOV R0, R1 ;  /* 0x0000000100007202 */ /* 0x000fe20000000f00 */
[----:B------:R-:W-:Y:S01]  /*29a0*/  UMOV UR5, URZ ;  /* 0x000000ff00057c82 */ /* 0x000fe20008000000 */
[----:B------:R-:W-:Y:S01]  /*29b0*/  LOP3.LUT R39, R7, 0x80000000, RZ, 0xfc, !PT ;  /* 0x8000000007277812 */ /* 0x000fe200078efcff */
[----:B------:R-:W-:-:S06]  /*29c0*/  UMOV UR4, URZ ;  /* 0x000000ff00047c82 */ /* 0x000fcc0008000000 */
.L_x_555:
        /* <DEDUP_REMOVED lines=32> */
[C---:B------:R-:W-:Y:S02]  /*2bd0*/  LOP3.LUT R41, R12.reuse, R41, RZ, 0x3c, !PT ;  /* 0x000000290c297212 */ /* 0x040fe400078e3cff */
[C---:B------:R-:W-:Y:S02]  /*2be0*/  LOP3.LUT R16, R13.reuse, R7, RZ, 0x3c, !PT ;  /* 0x000000070d107212 */ /* 0x040fe400078e3cff */
[----:B------:R-:W-:Y:S02]  /*2bf0*/  LOP3.LUT R17, R13, R12, RZ, 0x3c, !PT ;  /* 0x0000000c0d117212 */ /* 0x000fe400078e3cff */
[----:B------:R-:W-:Y:S02]  /*2c00*/  SHF.R.U32.HI R7, RZ, 0x1e, R0 ;  /* 0x0000001eff077819 */ /* 0x000fe40000011600 */
[----:B------:R-:W-:Y:S02]  /*2c10*/  ISETP.GE.AND P1, PT, R41, RZ, PT ;  /* 0x000000ff2900720c */ /* 0x000fe40003f26270 */
[----:B------:R-:W1:Y:S01]  /*2c20*/  I2F.F64.S64 R16, R16 ;  /* 0x0000001000107312 */ /* 0x000e620000301c00 */
[----:B------:R-:W-:-:S04]  /*2c30*/  LEA.HI R7, R12, R7, RZ, 0x1 ;  /* 0x000000070c077211 */ /* 0x000fc800078f08ff */
[----:B------:R-:W-:-:S04]  /*2c40*/  IADD3 R0, PT, PT, -R7, RZ, RZ ;  /* 0x000000ff07007210 */ /* 0x000fc80007ffe1ff */
[----:B------:R-:W-:Y:S01]  /*2c50*/  @!P0 MOV R7, R0 ;  /* 0x0000000000078202 */ /* 0x000fe20000000f00 */
[----:B-1----:R-:W-:-:S10]  /*2c60*/  DMUL R38, R16, UR4 ;  /* 0x0000000410267c28 */ /* 0x002fd40008000000 */
[----:B------:R-:W1:Y:S02]  /*2c70*/  F2F.F32.F64 R38, R38 ;  /* 0x0000002600267310 */ /* 0x000e640000301000 */
[----:B01----:R-:W-:-:S07]  /*2c80*/  FSEL R0, -R38, R38, !P1 ;  /* 0x0000002626007208 */ /* 0x003fce0004800100 */
.L_x_554:
[----:B------:R-:W-:Y:S05]  /*2c90*/  BSYNC.RECONVERGENT B2 ;  /* 0x0000000000027941 */ /* 0x000fea0003800200 */
.L_x_553:
[C---:B------:R-:W-:Y:S01]  /*2ca0*/  FFMA R12, |R37|.reuse, -R40, 0.5 ;  /* 0x3f000000250c7423 */ /* 0x040fe20000000a28 */
[C---:B------:R-:W-:Y:S01]  /*2cb0*/  FSETP.NEU.AND P1, PT, |R37|.reuse, 1, PT ;  /* 0x3f8000002500780b */ /* 0x040fe20003f2d200 */
[----:B------:R-:W-:Y:S01]  /*2cc0*/  BSSY.RECONVERGENT B2, `(.L_x_556) ;  /* 0x0000062000027945 */ /* 0x000fe20003800200 */
[----:B------:R-:W-:Y:S01]  /*2cd0*/  FSETP.GT.AND P0, PT, |R37|, 0.56000000238418579102, PT ;  /* 0x3f0f5c292500780b */ /* 0x000fe20003f04200 */
[----:B------:R-:W0:Y:S01]  /*2ce0*/  MUFU.RSQ R13, R12 ;  /* 0x0000000c000d7308 */ /* 0x000e220000001400 */
[----:B------:R-:W-:Y:S01]  /*2cf0*/  MOV R46, 0x3effffff ;  /* 0x3effffff002e7802 */ /* 0x000fe20000000f00 */
        /* <DEDUP_REMOVED lines=9> */
[----:B------:R-:W-:Y:S01]  /*2d90*/  FFMA R12, R13, R42, 0.016980519518256187439 ;  /* 0x3c8b1abb0d0c7423 */ /* 0x000fe2000000002a */
[----:B------:R-:W-:-:S03]  /*2da0*/  HFMA2 R42, -RZ, RZ, 0.487060546875, -0.0625 ;  /* 0x37cbac00ff2a7431 */ /* 0x000fc600000001ff */
[----:B------:R-:W-:-:S04]  /*2db0*/  FFMA R12, R13, R12, 0.030762933194637298584 ;  /* 0x3cfc028c0d0c7423 */ /* 0x000fc8000000000c */
[----:B------:R-:W-:-:S04]  /*2dc0*/  FFMA R12, R13, R12, 0.044709417968988418579 ;  /* 0x3d3721390d0c7423 */ /* 0x000fc8000000000c */
[----:B------:R-:W-:-:S04]  /*2dd0*/  FFMA R12, R13, R12, 0.074989043176174163818 ;  /* 0x3d9993db0d0c7423 */ /* 0x000fc8000000000c */
[----:B------:R-:W-:-:S04]  /*2de0*/  FFMA R12, R13, R12, 0.16666707396507263184 ;  /* 0x3e2aaac60d0c7423 */ /* 0x000fc8000000000c */
[----:B------:R-:W-:-:S04]  /*2df0*/  FMUL R13, R13, R12 ;  /* 0x0000000c0d0d7220 */ /* 0x000fc80000400000 */
[----:B------:R-:W-:Y:S01]  /*2e00*/  FFMA R43, R14, R13, R14 ;  /* 0x0000000d0e2b7223 */ /* 0x000fe2000000000e */
[----:B------:R-:W-:Y:S01]  /*2e10*/  FMUL R13, R0, R0 ;  /* 0x00000000000d7220 */ /* 0x000fe20000400000 */
[----:B------:R-:W-:-:S03]  /*2e20*/  LOP3.LUT R14, R7, 0x1, RZ, 0xc0, !PT ;  /* 0x00000001070e7812 */ /* 0x000fc600078ec0ff */
[----:B------:R-:W-:-:S05]  /*2e30*/  FSEL R12, R43, -R43, P0 ;  /* 0x8000002b2b0c7208 */ /* 0x000fca0000000000 */
[----:B------:R-:W-:Y:S01]  /*2e40*/  @!P1 FFMA R43, R44, 0.93318945169448852539, R12 ;  /* 0x3f6ee5812c2b9823 */ /* 0x000fe2000000000c */
[----:B------:R-:W-:Y:S01]  /*2e50*/  FFMA R12, R13, R42, -0.0013887860113754868507 ;  /* 0xbab607ed0d0c7423 */ /* 0x000fe2000000002a */
[----:B------:R-:W-:Y:S02]  /*2e60*/  MOV R44, 0x3d2aaabb ;  /* 0x3d2aaabb002c7802 */ /* 0x000fe40000000f00 */
[----:B------:R-:W-:Y:S01]  /*2e70*/  @P0 FADD R43, R43, R43 ;  /* 0x0000002b2b2b0221 */ /* 0x000fe20000000000 */
[----:B------:R-:W-:Y:S02]  /*2e80*/  ISETP.NE.U32.AND P0, PT, R14, 0x1, PT ;  /* 0x000000010e00780c */ /* 0x000fe40003f05070 */
[----:B------:R-:W-:Y:S01]  /*2e90*/  LOP3.LUT P1, RZ, R7, 0x2, RZ, 0xc0, !PT ;  /* 0x0000000207ff7812 */ /* 0x000fe2000782c0ff */
[----:B------:R-:W-:Y:S01]  /*2ea0*/  FMUL R16, R43, 0.63661974668502807617 ;  /* 0x3f22f9832b107820 */ /* 0x000fe20000400000 */
[----:B------:R-:W-:Y:S02]  /*2eb0*/  FSEL R12, R12, -0.00019574658654164522886, !P0 ;  /* 0xb94d41530c0c7808 */ /* 0x000fe40004000000 */
[----:B------:R-:W-:Y:S01]  /*2ec0*/  FSEL R14, R44, 0.0083327032625675201416, !P0 ;  /* 0x3c0885e42c0e7808 */ /* 0x000fe20004000000 */
[----:B------:R-:W0:Y:S01]  /*2ed0*/  F2I.NTZ R40, R16 ;  /* 0x0000001000287305 */ /* 0x000e220000203100 */
[----:B------:R-:W-:-:S03]  /*2ee0*/  FSEL R0, R0, 1, P0 ;  /* 0x3f80000000007808 */ /* 0x000fc60000000000 */
[----:B------:R-:W-:Y:S01]  /*2ef0*/  FFMA R12, R13, R12, R14 ;  /* 0x0000000c0d0c7223 */ /* 0x000fe2000000000e */
[----:B------:R-:W-:Y:S02]  /*2f00*/  FSEL R14, -R46, -0.16666662693023681641, !P0 ;  /* 0xbe2aaaa82e0e7808 */ /* 0x000fe40004000100 */
[----:B------:R-:W-:-:S03]  /*2f10*/  FSETP.GE.AND P0, PT, |R43|, 105615, PT ;  /* 0x47ce47802b00780b */ /* 0x000fc60003f06200 */
[C---:B------:R-:W-:Y:S01]  /*2f20*/  FFMA R12, R13.reuse, R12, R14 ;  /* 0x0000000c0d0c7223 */ /* 0x040fe2000000000e */
[----:B------:R-:W-:Y:S01]  /*2f30*/  FFMA R13, R13, R0, RZ ;  /* 0x000000000d0d7223 */ /* 0x000fe200000000ff */
[----:B0-----:R-:W-:-:S03]  /*2f40*/  I2FP.F32.S32 R16, R40 ;  /* 0x0000002800107245 */ /* 0x001fc60000201400 */
[----:B------:R-:W-:Y:S02]  /*2f50*/  FFMA R41, R13, R12, R0 ;  /* 0x0000000c0d297223 */ /* 0x000fe40000000000 */
[C---:B------:R-:W-:Y:S02]  /*2f60*/  FFMA R7, R16.reuse, -1.5707962512969970703, R43 ;  /* 0xbfc90fda10077823 */ /* 0x040fe4000000002b */
[----:B------:R-:W-:Y:S02]  /*2f70*/  @P1 FADD R41, RZ, -R41 ;  /* 0x80000029ff291221 */ /* 0x000fe40000000000 */
        /* <DEDUP_REMOVED lines=12> */
.L_x_558:
[----:B0-----:R-:W0:Y:S02]  /*3040*/  LDC.64 R12, c[0x4][RZ] ;  /* 0x01000000ff0c7b82 */ /* 0x001e240000000a00 */
[----:B0-----:R-:W-:-:S06]  /*3050*/  IMAD.WIDE.U32 R12, R7, 0x4, R12 ;  /* 0x00000004070c7825 */ /* 0x001fcc00078e000c */
        /* <DEDUP_REMOVED lines=39> */
[----:B01----:R-:W-:-:S07]  /*32d0*/  FSEL R0, -R38, R38, !P1 ;  /* 0x0000002626007208 */ /* 0x003fce0004800100 */
.L_x_557:
[----:B------:R-:W-:Y:S05]  /*32e0*/  BSYNC.RECONVERGENT B2 ;  /* 0x0000000000027941 */ /* 0x000fea0003800200 */
.L_x_556:
[----:B------:R-:W-:Y:S01]  /*32f0*/  LOP3.LUT R12, R40, 0x1, RZ, 0xc0, !PT ;  /* 0x00000001280c7812 */ /* 0x000fe200078ec0ff */
[----:B------:R-:W-:Y:S01]  /*3300*/  FMUL R7, R0, R0 ;  /* 0x0000000000077220 */ /* 0x000fe20000400000 */
[----:B------:R-:W-:Y:S02]  /*3310*/  LOP3.LUT P1, RZ, R40, 0x2, RZ, 0xc0, !PT ;  /* 0x0000000228ff7812 */ /* 0x000fe4000782c0ff */
[----:B------:R-:W-:Y:S01]  /*3320*/  ISETP.NE.U32.AND P0, PT, R12, 0x1, PT ;  /* 0x000000010c00780c */ /* 0x000fe20003f05070 */
[----:B------:R-:W-:-:S03]  /*3330*/  FFMA R12, R7, R42, -0.0013887860113754868507 ;  /* 0xbab607ed070c7423 */ /* 0x000fc6000000002a */
[----:B------:R-:W-:Y:S02]  /*3340*/  FSEL R14, R44, 0.0083327032625675201416, !P0 ;  /* 0x3c0885e42c0e7808 */ /* 0x000fe40004000000 */
        /* <DEDUP_REMOVED lines=8> */
[----:B------:R-:W-:-:S04]  /*33d0*/  FMNMX R0, |R41|, |R38|, PT ;  /* 0x4000002629007209 */ /* 0x000fc80003800200 */
        /* <DEDUP_REMOVED lines=14> */
.L_x_559:
[----:B------:R-:W0:Y:S01]  /*34c0*/  MUFU.RCP R0, R41 ;  /* 0x0000002900007308 */ /* 0x000e220000001000 */
[----:B------:R-:W-:Y:S01]  /*34d0*/  UMOV UR4, 0x3f800000 ;  /* 0x3f80000000047882 */ /* 0x000fe20000000000 */
[----:B------:R-:W-:Y:S01]  /*34e0*/  BSSY.RECONVERGENT B4, `(.L_x_560) ;  /* 0x0000011000047945 */ /* 0x000fe20003800200 */
[----:B------:R-:W-:Y:S01]  /*34f0*/  MOV R40, UR4 ;  /* 0x0000000400287c02 */ /* 0x000fe20008000f00 */
[-C--:B------:R-:W-:Y:S01]  /*3500*/  FFMA R14, -R24, R32.reuse, R29 ;  /* 0x00000020180e7223 */ /* 0x080fe2000000011d */
[-C--:B------:R-:W-:Y:S01]  /*3510*/  FFMA R16, -R25, R32.reuse, R30 ;  /* 0x0000002019107223 */ /* 0x080fe2000000011e */
[----:B------:R-:W-:Y:S02]  /*3520*/  FFMA R44, -R26, R32, R31 ;  /* 0x000000201a2c7223 */ /* 0x000fe4000000011f */
        /* <DEDUP_REMOVED lines=12> */
.L_x_561:
[----:B------:R-:W-:Y:S05]  /*35f0*/  BSYNC.RECONVERGENT B4 ;  /* 0x0000000000047941 */ /* 0x000fea0003800200 */
.L_x_560:
        /* <DEDUP_REMOVED lines=13> */
.L_x_563:
[----:B------:R-:W-:Y:S05]  /*36d0*/  BSYNC.RECONVERGENT B4 ;  /* 0x0000000000047941 */ /* 0x000fea0003800200 */
.L_x_562:
        /* <DEDUP_REMOVED lines=20> */
.L_x_565:
[----:B------:R-:W-:Y:S05]  /*3820*/  BSYNC.RECONVERGENT B4 ;  /* 0x0000000000047941 */ /* 0x000fea0003800200 */
.L_x_564:
[----:B------:R-:W0:Y:S01]  /*3830*/  MUFU.RCP R7, R38 ;  /* 0x0000002600077308 */ /* 0x000e220000001000 */
[----:B------:R-:W-:Y:S01]  /*3840*/  UMOV UR4, 0x3f800000 ;  /* 0x3f80000000047882 */ /* 0x000fe20000000000 */
[-C--:B------:R-:W-:Y:S01]  /*3850*/  FMUL R17, R29, R12.reuse ;  /* 0x0000000c1d117220 */ /* 0x080fe20000400000 */
[----:B------:R-:W-:Y:S01]  /*3860*/  MOV R39, UR4 ;  /* 0x0000000400277c02 */ /* 0x000fe20008000f00 */
[-C--:B------:R-:W-:Y:S01]  /*3870*/  FMUL R16, R43, R12.reuse ;  /* 0x0000000c2b107220 */ /* 0x080fe20000400000 */
[----:B------:R-:W-:Y:S01]  /*3880*/  FMUL R14, R31, R12 ;  /* 0x0000000c1f0e7220 */ /* 0x000fe20000400000 */
[----:B------:R-:W-:Y:S01]  /*3890*/  BSSY.RECONVERGENT B4, `(.L_x_566) ;  /* 0x0000013000047945 */ /* 0x000fe20003800200 */
[-C--:B------:R-:W-:Y:S01]  /*38a0*/  FFMA R32, -R21, R37.reuse, R34 ;  /* 0x0000002515207223 */ /* 0x080fe20000000122 */
[----:B------:R-:W1:Y:S01]  /*38b0*/  FCHK P0, -R39, R38 ;  /* 0x0000002627007302 */ /* 0x000e620000000100 */
[-C--:B------:R-:W-:Y:S01]  /*38c0*/  FFMA R44, -R22, R37.reuse, R35 ;  /* 0x00000025162c7223 */ /* 0x080fe20000000123 */
[----:B------:R-:W-:Y:S01]  /*38d0*/  FFMA R46, -R23, R37, R36 ;  /* 0x00000025172e7223 */ /* 0x000fe20000000124 */
[----:B------:R-:W-:Y:S01]  /*38e0*/  FADD R26, R30, R17 ;  /* 0x000000111e1a7221 */ /* 0x000fe20000000000 */
[----:B------:R-:W-:Y:S01]  /*38f0*/  FADD R24, R25, R16 ;  /* 0x0000001019187221 */ /* 0x000fe20000000000 */
[----:B------:R-:W-:Y:S01]  /*3900*/  FADD R18, R19, R14 ;  /* 0x0000000e13127221 */ /* 0x000fe20000000000 */
        /* <DEDUP_REMOVED lines=11> */
.L_x_567:
[----:B------:R-:W-:Y:S05]  /*39c0*/  BSYNC.RECONVERGENT B4 ;  /* 0x0000000000047941 */ /* 0x000fea0003800200 */
.L_x_566:
        /* <DEDUP_REMOVED lines=13> */
.L_x_569:
[----:B------:R-:W-:Y:S05]  /*3aa0*/  BSYNC.RECONVERGENT B4 ;  /* 0x0000000000047941 */ /* 0x000fea0003800200 */
.L_x_568:
        /* <DEDUP_REMOVED lines=20> */
.L_x_571:
[----:B------:R-:W-:Y:S05]  /*3bf0*/  BSYNC.RECONVERGENT B4 ;  /* 0x0000000000047941 */ /* 0x000fea0003800200 */
.L_x_570:
[----:B------:R-:W-:Y:S01]  /*3c00*/  HFMA2 R20, -RZ, RZ, 7.26171875, 32 ;  /* 0x47435000ff147431 */ /* 0x000fe200000001ff */
[----:B------:R-:W-:Y:S01]  /*3c10*/  MOV R7, 0x3f800000 ;  /* 0x3f80000000077802 */ /* 0x000fe20000000f00 */
[----:B------:R-:W-:Y:S01]  /*3c20*/  FADD R0, R30, -R15 ;  /* 0x8000000f1e007221 */ /* 0x000fe20000000000 */
[----:B------:R-:W-:Y:S01]  /*3c30*/  FMUL R23, R35, R12 ;  /* 0x0000000c23177220 */ /* 0x000fe20000400000 */
[----:B------:R-:W-:Y:S02]  /*3c40*/  BSSY.RECONVERGENT B4, `(.L_x_572) ;  /* 0x0000012000047945 */ /* 0x000fe40003800200 */
[----:B------:R-:W0:Y:S01]  /*3c50*/  FCHK P0, R0, 1.9999999494757503271e-05 ;  /* 0x37a7c5ac00007902 */ /* 0x000e220000000000 */
[----:B------:R-:W-:Y:S01]  /*3c60*/  FADD R35, R44, R23 ;  /* 0x000000172c237221 */ /* 0x000fe20000000000 */
[----:B------:R-:W-:-:S04]  /*3c70*/  FFMA R7, R20, -1.9999999494757503271e-05, R7 ;  /* 0xb7a7c5ac14077823 */ /* 0x000fc80000000007 */
[----:B------:R-:W-:Y:S01]  /*3c80*/  FFMA R7, R7, R20, 50000 ;  /* 0x4743500007077423 */ /* 0x000fe20000000014 */
[-C--:B------:R-:W-:Y:S01]  /*3c90*/  FMUL R20, R21, R12.reuse ;  /* 0x0000000c15147220 */ /* 0x080fe20000400000 */
[----:B------:R-:W-:Y:S01]  /*3ca0*/  FMUL R21, R37, R12 ;  /* 0x0000000c25157220 */ /* 0x000fe20000400000 */
[----:B------:R-:W-:Y:S01]  /*3cb0*/  LEA R37, R27, R27, 0x3 ;  /* 0x0000001b1b257211 */ /* 0x000fe200078e18ff */
[----:B------:R-:W-:Y:S01]  /*3cc0*/  FFMA R13, R0, R7, RZ ;  /* 0x00000007000d7223 */ /* 0x000fe200000000ff */
[----:B------:R-:W-:Y:S01]  /*3cd0*/  FADD R31, R15, R20 ;  /* 0x000000140f1f7221 */ /* 0x000fe20000000000 */
[----:B------:R-:W-:Y:S02]  /*3ce0*/  FADD R29, R46, R21 ;  /* 0x000000152e1d7221 */ /* 0x000fe40000000000 */
[----:B------:R-:W-:-:S04]  /*3cf0*/  FFMA R22, R13, -1.9999999494757503271e-05, R0 ;  /* 0xb7a7c5ac0d167823 */ /* 0x000fc80000000000 */
[----:B------:R-:W-:Y:S01]  /*3d00*/  FFMA R22, R7, R22, R13 ;  /* 0x0000001607167223 */ /* 0x000fe2000000000d */
[----:B0-----:R-:W-:Y:S06]  /*3d10*/  @!P0 BRA `(.L_x_573) ;  /* 0x0000000000108947 */ /* 0x001fec0003800000 */
[----:B------:R-:W-:Y:S02]  /*3d20*/  MOV R7, 0x37a7c5ac ;  /* 0x37a7c5ac00077802 */ /* 0x000fe40000000f00 */
[----:B------:R-:W-:-:S07]  /*3d30*/  MOV R12, 0x3d50 ;  /* 0x00003d50000c7802 */ /* 0x000fce0000000f00 */
[----:B------:R-:W-:Y:S05]  /*3d40*/  CALL.REL.NOINC `($__internal_14_$__cuda_sm3x_div_rn_noftz_f32_slowpath) ;  /* 0x0000002c00c47944 */ /* 0x000fea0003c00000 */
[----:B------:R-:W-:-:S07]  /*3d50*/  MOV R22, R7 ;  /* 0x0000000700167202 */ /* 0x000fce0000000f00 */
.L_x_573:
[----:B------:R-:W-:Y:S05]  /*3d60*/  BSYNC.RECONVERGENT B4 ;  /* 0x0000000000047941 */ /* 0x000fea0003800200 */
.L_x_572:
[----:B------:R-:W-:Y:S01]  /*3d70*/  HFMA2 R12, -RZ, RZ, 7.26171875, 32 ;  /* 0x47435000ff0c7431 */ /* 0x000fe200000001ff */
[----:B------:R-:W-:Y:S01]  /*3d80*/  LEA R15, R37, R28, 0x2 ;  /* 0x0000001c250f7211 */ /* 0x000fe200078e10ff */
[----:B------:R-:W-:Y:S01]  /*3d90*/  FADD R0, R25, -R44 ;  /* 0x8000002c19007221 */ /* 0x000fe20000000000 */
[----:B------:R-:W-:Y:S01]  /*3da0*/  MOV R7, 0x37a7c5ac ;  /* 0x37a7c5ac00077802 */ /* 0x000fe20000000f00 */
[----:B------:R-:W-:Y:S02]  /*3db0*/  BSSY.RECONVERGENT B4, `(.L_x_574) ;  /* 0x000000d000047945 */ /* 0x000fe40003800200 */
[----:B------:R0:W-:Y:S01]  /*3dc0*/  STL [R15], R22 ;  /* 0x000000160f007387 */ /* 0x0001e20000100800 */
[----:B------:R-:W1:Y:S01]  /*3dd0*/  FCHK P0, R0, 1.9999999494757503271e-05 ;  /* 0x37a7c5ac00007902 */ /* 0x000e620000000000 */
[----:B------:R-:W-:-:S04]  /*3de0*/  FFMA R7, R12, -R7, 1 ;  /* 0x3f8000000c077423 */ /* 0x000fc80000000807 */
[----:B------:R-:W-:-:S04]  /*3df0*/  FFMA R7, R7, R12, 50000 ;  /* 0x4743500007077423 */ /* 0x000fc8000000000c */
[----:B------:R-:W-:-:S04]  /*3e00*/  FFMA R12, R0, R7, RZ ;  /* 0x00000007000c7223 */ /* 0x000fc800000000ff */
[----:B------:R-:W-:-:S04]  /*3e10*/  FFMA R13, R12, -1.9999999494757503271e-05, R0 ;  /* 0xb7a7c5ac0c0d7823 */ /* 0x000fc80000000000 */
[----:B------:R-:W-:Y:S01]  /*3e20*/  FFMA R12, R7, R13, R12 ;  /* 0x0000000d070c7223 */ /* 0x000fe2000000000c */
[----:B01----:R-:W-:Y:S06]  /*3e30*/  @!P0 BRA `(.L_x_575) ;  /* 0x0000000000108947 */ /* 0x003fec0003800000 */
[----:B------:R-:W-:Y:S02]  /*3e40*/  MOV R7, 0x37a7c5ac ;  /* 0x37a7c5ac00077802 */ /* 0x000fe40000000f00 */
[----:B------:R-:W-:-:S07]  /*3e50*/  MOV R12, 0x3e70 ;  /* 0x00003e70000c7802 */ /* 0x000fce0000000f00 */
[----:B------:R-:W-:Y:S05]  /*3e60*/  CALL.REL.NOINC `($__internal_14_$__cuda_sm3x_div_rn_noftz_f32_slowpath) ;  /* 0x0000002c007c7944 */ /* 0x000fea0003c00000 */
[----:B------:R-:W-:-:S07]  /*3e70*/  MOV R12, R7 ;  /* 0x00000007000c7202 */ /* 0x000fce0000000f00 */
.L_x_575:
[----:B------:R-:W-:Y:S05]  /*3e80*/  BSYNC.RECONVERGENT B4 ;  /* 0x0000000000047941 */ /* 0x000fea0003800200 */
.L_x_574:
[----:B------:R-:W-:Y:S01]  /*3e90*/  HFMA2 R0, -RZ, RZ, 7.26171875, 32 ;  /* 0x47435000ff007431 */ /* 0x000fe200000001ff */
[----:B------:R-:W-:Y:S01]  /*3ea0*/  MOV R7, 0x37a7c5ac ;  /* 0x37a7c5ac00077802 */ /* 0x000fe20000000f00 */
[----:B------:R-:W-:Y:S01]  /*3eb0*/  FADD R46, R19, -R46 ;  /* 0x8000002e132e7221 */ /* 0x000fe20000000000 */
[----:B------:R0:W-:Y:S01]  /*3ec0*/  STL [R15+0x4], R12 ;  /* 0x0000040c0f007387 */ /* 0x0001e20000100800 */
[----:B------:R-:W-:Y:S02]  /*3ed0*/  BSSY.RECONVERGENT B4, `(.L_x_576) ;  /* 0x000000d000047945 */ /* 0x000fe40003800200 */
[----:B------:R-:W1:Y:S01]  /*3ee0*/  FCHK P0, R46, 1.9999999494757503271e-05 ;  /* 0x37a7c5ac2e007902 */ /* 0x000e620000000000 */
[----:B------:R-:W-:-:S04]  /*3ef0*/  FFMA R7, R0, -R7, 1 ;  /* 0x3f80000000077423 */ /* 0x000fc80000000807 */
[----:B------:R-:W-:-:S04]  /*3f00*/  FFMA R0, R7, R0, 50000 ;  /* 0x4743500007007423 */ /* 0x000fc80000000000 */
[----:B------:R-:W-:-:S04]  /*3f10*/  FFMA R7, R0, R46, RZ ;  /* 0x0000002e00077223 */ /* 0x000fc800000000ff */
[----:B------:R-:W-:-:S04]  /*3f20*/  FFMA R22, R7, -1.9999999494757503271e-05, R46 ;  /* 0xb7a7c5ac07167823 */ /* 0x000fc8000000002e */
[----:B------:R-:W-:Y:S01]  /*3f30*/  FFMA R22, R0, R22, R7 ;  /* 0x0000001600167223 */ /* 0x000fe20000000007 */
[----:B01----:R-:W-:Y:S06]  /*3f40*/  @!P0 BRA `(.L_x_577) ;  /* 0x0000000000148947 */ /* 0x003fec0003800000 */
[----:B------:R-:W-:Y:S02]  /*3f50*/  MOV R0, R46 ;  /* 0x0000002e00007202 */ /* 0x000fe40000000f00 */
[----:B------:R-:W-:Y:S02]  /*3f60*/  MOV R7, 0x37a7c5ac ;  /* 0x37a7c5ac00077802 */ /* 0x000fe40000000f00 */
[----:B------:R-:W-:-:S07]  /*3f70*/  MOV R12, 0x3f90 ;  /* 0x00003f90000c7802 */ /* 0x000fce0000000f00 */
[----:B------:R-:W-:Y:S05]  /*3f80*/  CALL.REL.NOINC `($__internal_14_$__cuda_sm3x_div_rn_noftz_f32_slowpath) ;  /* 0x0000002c00347944 */ /* 0x000fea0003c00000 */
[----:B------:R-:W-:-:S07]  /*3f90*/  MOV R22, R7 ;  /* 0x0000000700167202 */ /* 0x000fce0000000f00 */
.L_x_577:
[----:B------:R-:W-:Y:S05]  /*3fa0*/  BSYNC.RECONVERGENT B4 ;  /* 0x0000000000047941 */ /* 0x000fea0003800200 */
.L_x_576:
[----:B------:R-:W-:Y:S01]  /*3fb0*/  HFMA2 R0, -RZ, RZ, 7.26171875, 32 ;  /* 0x47435000ff007431 */ /* 0x000fe200000001ff */
[----:B------:R-:W-:Y:S01]  /*3fc0*/  MOV R7, 0x37a7c5ac ;  /* 0x37a7c5ac00077802 */ /* 0x000fe20000000f00 */
[----:B------:R-:W-:Y:S01]  /*3fd0*/  FADD R26, -R26, R31 ;  /* 0x0000001f1a1a7221 */ /* 0x000fe20000000100 */
        /* <DEDUP_REMOVED lines=14> */
.L_x_579:
[----:B------:R-:W-:Y:S05]  /*40c0*/  BSYNC.RECONVERGENT B4 ;  /* 0x0000000000047941 */ /* 0x000fea0003800200 */
.L_x_578:
        /* <DEDUP_REMOVED lines=17> */
.L_x_581:
[----:B------:R-:W-:Y:S05]  /*41e0*/  BSYNC.RECONVERGENT B4 ;  /* 0x0000000000047941 */ /* 0x000fea0003800200 */
.L_x_580:
        /* <DEDUP_REMOVED lines=17> */
.L_x_583:
[----:B------:R-:W-:Y:S05]  /*4300*/  BSYNC.RECONVERGENT B4 ;  /* 0x0000000000047941 */ /* 0x000fea0003800200 */
.L_x_582:
        /* <DEDUP_REMOVED lines=17> */
.L_x_585:
[----:B------:R-:W-:Y:S05]  /*4420*/  BSYNC.RECONVERGENT B4 ;  /* 0x0000000000047941 */ /* 0x000fea0003800200 */
.L_x_584:
        /* <DEDUP_REMOVED lines=17> */
.L_x_587:
[----:B------:R-:W-:Y:S05]  /*4540*/  BSYNC.RECONVERGENT B4 ;  /* 0x0000000000047941 */ /* 0x000fea0003800200 */
.L_x_586:
        /* <DEDUP_REMOVED lines=17> */
.L_x_589:
[----:B------:R-:W-:Y:S05]  /*4660*/  BSYNC.RECONVERGENT B4 ;  /* 0x0000000000047941 */ /* 0x000fea0003800200 */
.L_x_588:
[----:B------:R2:W-:Y:S02]  /*4670*/  STL [R15+0x20], R0 ;  /* 0x000020000f007387 */ /* 0x0005e40000100800 */
.L_x_540:
[----:B------:R-:W-:Y:S05]  /*4680*/  BSYNC.RECONVERGENT B1 ;  /* 0x0000000000017941 */ /* 0x000fea0003800200 */
.L_x_538:
[----:B------:R-:W-:-:S04]  /*4690*/  IADD3 R27, PT, PT, R27, 0x1, RZ ;  /* 0x000000011b1b7810 */ /* 0x000fc80007ffe0ff */
[----:B------:R-:W-:-:S13]  /*46a0*/  ISETP.NE.AND P0, PT, R27, 0x9, PT ;  /* 0x000000091b00780c */ /* 0x000fda0003f05270 */
[----:B------:R-:W-:Y:S05]  /*46b0*/  @P0 BRA `(.L_x_590) ;  /* 0xffffffcc00a40947 */ /* 0x000fea000383ffff */
[----:B------:R-:W3:Y:S04]  /*46c0*/  LDL R66, [R1+0x74] ;  /* 0x0000740001427983 */ /* 0x000ee80000100800 */
[----:B------:R-:W3:Y:S04]  /*46d0*/  LDL R67, [R1+0xb4] ;  /* 0x0000b40001437983 */ /* 0x000ee80000100800 */
[----:B------:R-:W4:Y:S04]  /*46e0*/  LDL R80, [R1+0xa0] ;  /* 0x0000a00001507983 */ /* 0x000f280000100800 */
[----:B------:R-:W4:Y:S04]  /*46f0*/  LDL R85, [R1+0x100] ;  /* 0x0001000001557983 */ /* 0x000f280000100800 */
[----:B--2---:R-:W2:Y:S04]  /*4700*/  LDL R15, [R1+0x24] ;  /* 0x00002400010f7983 */ /* 0x004ea80000100800 */
[----:B------:R-:W2:Y:S04]  /*4710*/  LDL R14, [R1+0x64] ;  /* 0x00006400010e7983 */ /* 0x000ea80000100800 */
[----:B------:R-:W5:Y:S04]  /*4720*/  LDL R84, [R1+0xa8] ;  /* 0x0000a80001547983 */ /* 0x000f680000100800 */
        /* <DEDUP_REMOVED lines=60> */
[----:B------:R-:W5:Y:S04]  /*4af0*/  LDL.64 R2, [R1+0x158] ;  /* 0x0001580001027983 */ /* 0x000f680000100a00 */
[----:B------:R-:W5:Y:S04]  /*4b00*/  LDL R10, [R1+0x1c] ;  /* 0x00001c00010a7983 */ /* 0x000f680000100800 */
[----:B------:R-:W5:Y:S04]  /*4b10*/  LDL R70, [R1+0x7c] ;  /* 0x00007c0001467983 */ /* 0x000f680000100800 */
[----:B------:R-:W5:Y:S04]  /*4b20*/  LDL R71, [R1+0xfc] ;  /* 0x0000fc0001477983 */ /* 0x000f680000100800 */
[----:B01----:R-:W5:Y:S04]  /*4b30*/  LDL R7, [R1+0x44] ;  /* 0x0000440001077983 */ /* 0x003f680000100800 */
[----:B------:R-:W5:Y:S04]  /*4b40*/  LDL R9, [R1+0x114] ;  /* 0x0001140001097983 */ /* 0x000f680000100800 */
[----:B------:R-:W5:Y:S04]  /*4b50*/  LDL R6, [R1+0x154] ;  /* 0x0001540001067983 */ /* 0x000f680000100800 */
[----:B------:R-:W5:Y:S04]  /*4b60*/  LDL R0, [R1+0x6c] ;  /* 0x00006c0001007983 */ /* 0x000f680000100800 */
[----:B------:R-:W5:Y:S04]  /*4b70*/  LDL R5, [R1+0x10c] ;  /* 0x00010c0001057983 */ /* 0x000f680000100800 */
[----:B------:R-:W5:Y:S04]  /*4b80*/  LDL R4, [R1+0x134] ;  /* 0x0001340001047983 */ /* 0x000f680000100800 */
[----:B------:R-:W5:Y:S04]  /*4b90*/  LDL R35, [R1+0x94] ;  /* 0x0000940001237983 */ /* 0x000f680000100800 */
[----:B------:R-:W5:Y:S04]  /*4ba0*/  LDL R96, [R1+0xbc] ;  /* 0x0000bc0001607983 */ /* 0x000f680000100800 */
[----:B------:R-:W5:Y:S01]  /*4bb0*/  LDL R88, [R1+0xe4] ;  /* 0x0000e40001587983 */ /* 0x000f620000100800 */
[----:B---3--:R-:W-:Y:S01]  /*4bc0*/  FADD R67, R66, R67 ;  /* 0x0000004342437221 */ /* 0x008fe20000000000 */
[----:B----4-:R-:W-:Y:S01]  /*4bd0*/  FADD R66, R80, R85 ;  /* 0x0000005550427221 */ /* 0x010fe20000000000 */
[----:B--2---:R-:W-:Y:S01]  /*4be0*/  FADD R15, R15, R14 ;  /* 0x0000000e0f0f7221 */ /* 0x004fe20000000000 */
[----:B------:R-:W-:Y:S01]  /*4bf0*/  FADD R101, R73, R107 ;  /* 0x0000006b49657221 */ /* 0x000fe20000000000 */
[----:B-----5:R-:W-:Y:S01]  /*4c00*/  FADD R80, R84, R89 ;  /* 0x0000005954507221 */ /* 0x020fe20000000000 */
[----:B------:R-:W-:-:S03]  /*4c10*/  FADD R99, R65, R53 ;  /* 0x0000003541637221 */ /* 0x000fc60000000000 */
[----:B------:R-:W-:Y:S01]  /*4c20*/  FMUL R80, R80, 0.5 ;  /* 0x3f00000050507820 */ /* 0x000fe20000400000 */
[----:B------:R-:W-:Y:S01]  /*4c30*/  FADD R41, R41, R18 ;  /* 0x0000001229297221 */ /* 0x000fe20000000000 */
[----:B------:R-:W-:Y:S01]  /*4c40*/  FMUL R66, R66, 0.5 ;  /* 0x3f00000042427820 */ /* 0x000fe20000400000 */
[----:B------:R-:W-:Y:S02]  /*4c50*/  FADD R14, R42, R47 ;  /* 0x0000002f2a0e7221 */ /* 0x000fe40000000000 */
[----:B------:R-:W-:Y:S01]  /*4c60*/  STL [R1+0xa8], R80 ;  /* 0x0000a85001007387 */ /* 0x000fe20000100800 */
[----:B------:R-:W-:-:S03]  /*4c70*/  FADD R26, R26, R19 ;  /* 0x000000131a1a7221 */ /* 0x000fc60000000000 */
[----:B------:R0:W-:Y:S01]  /*4c80*/  STL [R1+0x148], R80 ;  /* 0x0001485001007387 */ /* 0x0001e20000100800 */
[----:B------:R-:W-:Y:S01]  /*4c90*/  FADD R18, R36, R43 ;  /* 0x0000002b24127221 */ /* 0x000fe20000000000 */
[----:B------:R-:W-:-:S04]  /*4ca0*/  FADD R42, R78, R83 ;  /* 0x000000534e2a7221 */ /* 0x000fc80000000000 */
[----:B------:R-:W-:Y:S01]  /*4cb0*/  FMUL R42, R42, 0.5 ;  /* 0x3f0000002a2a7820 */ /* 0x000fe20000400000 */
[----:B------:R-:W-:Y:S01]  /*4cc0*/  FADD R19, R38, R45 ;  /* 0x0000002d26137221 */ /* 0x000fe20000000000 */
[----:B------:R-:W-:Y:S01]  /*4cd0*/  FMUL R92, R60, -R101 ;  /* 0x800000653c5c7220 */ /* 0x000fe20000400000 */
[----:B------:R-:W-:-:S04]  /*4ce0*/  FADD R36, R63, R64 ;  /* 0x000000403f247221 */ /* 0x000fc80000000000 */
[----:B------:R-:W-:Y:S01]  /*4cf0*/  FMUL R36, R36, 0.5 ;  /* 0x3f00000024247820 */ /* 0x000fe20000400000 */
[----:B------:R-:W-:Y:S01]  /*4d00*/  FADD R23, R23, R28 ;  /* 0x0000001c17177221 */ /* 0x000fe20000000000 */
[----:B------:R-:W-:Y:S01]  /*4d10*/  FMUL R28, R41, 0.5 ;  /* 0x3f000000291c7820 */ /* 0x000fe20000400000 */
[----:B------:R-:W-:Y:S01]  /*4d20*/  FADD R29, R29, R16 ;  /* 0x000000101d1d7221 */ /* 0x000fe20000000000 */
[----:B------:R-:W-:Y:S01]  /*4d30*/  FMUL R64, R60, R65 ;  /* 0x000000413c407220 */ /* 0x000fe20000400000 */
[----:B------:R-:W-:Y:S01]  /*4d40*/  FADD R44, R44, R49 ;  /* 0x000000312c2c7221 */ /* 0x000fe20000000000 */
[----:B------:R-:W-:Y:S03]  /*4d50*/  STL [R1+0x9c], R42 ;  /* 0x00009c2a01007387 */ /* 0x000fe60000100800 */
[----:B------:R-:W-:Y:S01]  /*4d60*/  FMUL R44, R44, 0.5 ;  /* 0x3f0000002c2c7820 */ /* 0x000fe20000400000 */
[----:B------:R-:W-:Y:S01]  /*4d70*/  FADD R43, R46, R51 ;  /* 0x000000332e2b7221 */ /* 0x000fe20000000000 */
[----:B------:R-:W-:Y:S01]  /*4d80*/  FMUL R51, R60, R33 ;  /* 0x000000213c337220 */ /* 0x000fe20000400000 */
[----:B------:R-:W-:-:S03]  /*4d90*/  FADD R38, R76, R79 ;  /* 0x0000004f4c267221 */ /* 0x000fc60000000000 */
[----:B------:R-:W-:Y:S01]  /*4da0*/  FMUL R103, R51, R80 ;  /* 0x0000005033677220 */ /* 0x000fe20000400000 */
[----:B------:R-:W-:Y:S01]  /*4db0*/  FMUL R76, R60, R81 ;  /* 0x000000513c4c7220 */ /* 0x000fe20000400000 */
[----:B------:R-:W-:Y:S01]  /*4dc0*/  FMUL R38, R38, 0.5 ;  /* 0x3f00000026267820 */ /* 0x000fe20000400000 */
[----:B------:R-:W-:Y:S01]  /*4dd0*/  FADD R78, R82, R87 ;  /* 0x00000057524e7221 */ /* 0x000fe20000000000 */
[----:B------:R-:W-:-:S03]  /*4de0*/  FMUL R82, R60, -R99 ;  /* 0x800000633c527220 */ /* 0x000fc60000400000 */
[----:B------:R-:W-:Y:S01]  /*4df0*/  FMUL R78, R78, 0.5 ;  /* 0x3f0000004e4e7820 */ /* 0x000fe20000400000 */
[----:B------:R-:W-:Y:S01]  /*4e00*/  FADD R48, R48, R55 ;  /* 0x0000003730307221 */ /* 0x000fe20000000000 */
[----:B------:R-:W-:Y:S01]  /*4e10*/  FADD R55, R81, R119 ;  /* 0x0000007751377221 */ /* 0x000fe20000000000 */
[----:B------:R-:W-:Y:S01]  /*4e20*/  FMUL R33, R51, R36 ;  /* 0x0000002433217220 */ /* 0x000fe20000400000 */
[----:B------:R1:W-:Y:S01]  /*4e30*/  STL [R1+0xdc], R42 ;  /* 0x0000dc2a01007387 */ /* 0x0003e20000100800 */
[----:B------:R-:W-:Y:S01]  /*4e40*/  FADD R39, R39, R40 ;  /* 0x0000002827277221 */ /* 0x000fe20000000000 */
[----:B------:R-:W-:Y:S01]  /*4e50*/  FMUL R40, R23, 0.5 ;  /* 0x3f00000017287820 */ /* 0x000fe20000400000 */
[----:B------:R-:W-:Y:S01]  /*4e60*/  FMUL R23, R51, R28 ;  /* 0x0000001c33177220 */ /* 0x000fe20000400000 */
[----:B------:R-:W-:Y:S01]  /*4e70*/  FMUL R98, R60, -R55 ;  /* 0x800000373c627220 */ /* 0x000fe20000400000 */
[----:B0-----:R-:W-:Y:S01]  /*4e80*/  FMUL R80, R39, 0.5 ;  /* 0x3f00000027507820 */ /* 0x001fe20000400000 */
[----:B------:R-:W-:Y:S01]  /*4e90*/  FADD R16, R34, R37 ;  /* 0x0000002522107221 */ /* 0x000fe20000000000 */
[----:B------:R-:W-:Y:S01]  /*4ea0*/  FMUL R34, R29, 0.5 ;  /* 0x3f0000001d227820 */ /* 0x000fe20000400000 */
[C---:B------:R-:W-:Y:S01]  /*4eb0*/  FMUL R90, R51.reuse, R42 ;  /* 0x0000002a335a7220 */ /* 0x040fe20000400000 */
[----:B------:R-:W-:Y:S01]  /*4ec0*/  FMUL R39, R51, R40 ;  /* 0x0000002833277220 */ /* 0x000fe20000400000 */
[----:B------:R-:W-:Y:S01]  /*4ed0*/  FMUL R26, R26, 0.5 ;  /* 0x3f0000001a1a7820 */ /* 0x000fe20000400000 */
[----:B------:R-:W-:Y:S01]  /*4ee0*/  FADD R31, R31, R32 ;  /* 0x000000201f1f7221 */ /* 0x000fe20000000000 */
[----:B------:R-:W-:Y:S01]  /*4ef0*/  FMUL R32, R67, 0.5 ;  /* 0x3f00000043207820 */ /* 0x000fe20000400000 */
[C---:B------:R-:W-:Y:S01]  /*4f00*/  FMUL R29, R51.reuse, R34 ;  /* 0x00000022331d7220 */ /* 0x040fe20000400000 */
[C---:B------:R-:W-:Y:S01]  /*4f10*/  FMUL R84, R51.reuse, R44 ;  /* 0x0000002c33547220 */ /* 0x040fe20000400000 */
[----:B------:R-:W-:Y:S01]  /*4f20*/  FMUL R49, R51, R38 ;  /* 0x0000002633317220 */ /* 0x000fe20000400000 */
[----:B------:R-:W-:Y:S01]  /*4f30*/  FADD R27, R27, R30 ;  /* 0x0000001e1b1b7221 */ /* 0x000fe20000000000 */
[C---:B------:R-:W-:Y:S01]  /*4f40*/  FMUL R123, R51.reuse, R66 ;  /* 0x00000042337b7220 */ /* 0x040fe20000400000 */
[----:B------:R-:W-:Y:S01]  /*4f50*/  FMUL R115, R51, R78 ;  /* 0x0000004e33737220 */ /* 0x000fe20000400000 */
[----:B------:R-:W-:Y:S01]  /*4f60*/  STL [R1+0x74], R32 ;  /* 0x0000742001007387 */ /* 0x000fe20000100800 */
[----:B-1----:R-:W-:Y:S01]  /*4f70*/  FMUL R42, R27, 0.5 ;  /* 0x3f0000001b2a7820 */ /* 0x002fe20000400000 */
[----:B------:R-:W-:-:S02]  /*4f80*/  FADD R17, R17, R20 ;  /* 0x0000001411117221 */ /* 0x000fc40000000000 */
[----:B------:R0:W-:Y:S01]  /*4f90*/  STL [R1+0xb4], R32 ;  /* 0x0000b42001007387 */ /* 0x0001e20000100800 */
[----:B------:R-:W-:Y:S01]  /*4fa0*/  FMUL R27, R51, R32 ;  /* 0x00000020331b7220 */ /* 0x000fe20000400000 */
[----:B------:R-:W-:Y:S02]  /*4fb0*/  FADD R69, R68, R69 ;  /* 0x0000004544457221 */ /* 0x000fe40000000000 */
[----:B------:R-:W-:Y:S01]  /*4fc0*/  STL [R1+0x4c], R44 ;  /* 0x00004c2c01007387 */ /* 0x000fe20000100800 */
[----:B0-----:R-:W-:-:S03]  /*4fd0*/  FFMA R32, R81, R92, R23 ;  /* 0x0000005c51207223 */ /* 0x001fc60000000017 */
[----:B------:R0:W-:Y:S01]  /*4fe0*/  STL [R1+0x8c], R44 ;  /* 0x00008c2c01007387 */ /* 0x0001e20000100800 */
[----:B------:R-:W-:Y:S01]  /*4ff0*/  FADD R25, R24, R25 ;  /* 0x0000001918197221 */ /* 0x000fe20000000000 */
[----:B------:R-:W-:Y:S02]  /*5000*/  FMUL R24, R17, 0.5 ;  /* 0x3f00000011187820 */ /* 0x000fe40000400000 */
[----:B------:R-:W-:Y:S01]  /*5010*/  STL [R1+0x70], R36 ;  /* 0x0000702401007387 */ /* 0x000fe20000100800 */
[----:B------:R-:W-:Y:S01]  /*5020*/  FMUL R17, R51, R26 ;  /* 0x0000001a33117220 */ /* 0x000fe20000400000 */
[----:B------:R-:W-:Y:S02]  /*5030*/  FFMA R37, R73, R98, R84 ;  /* 0x0000006249257223 */ /* 0x000fe40000000054 */
[----:B------:R1:W-:Y:S01]  /*5040*/  STL [R1+0x90], R36 ;  /* 0x0000902401007387 */ /* 0x0003e20000100800 */
[----:B------:R-:W-:Y:S01]  /*5050*/  FADD R68, R72, R75 ;  /* 0x0000004b48447221 */ /* 0x000fe20000000000 */
[----:B0-----:R-:W-:-:S02]  /*5060*/  FFMA R44, -R55, R64, R33 ;  /* 0x00000040372c7223 */ /* 0x001fc40000000121 */
[----:B------:R-:W-:Y:S01]  /*5070*/  STL [R1+0x2c], R28 ;  /* 0x00002c1c01007387 */ /* 0x000fe20000100800 */
[-C--:B------:R-:W-:Y:S01]  /*5080*/  FFMA R102, R119, R98.reuse, R123 ;  /* 0x0000006277667223 */ /* 0x080fe2000000007b */
[-C--:B------:R-:W-:Y:S02]  /*5090*/  FFMA R100, R107, R98.reuse, R115 ;  /* 0x000000626b647223 */ /* 0x080fe40000000073 */
[----:B------:R0:W-:Y:S01]  /*50a0*/  STL [R1+0xac], R28 ;  /* 0x0000ac1c01007387 */ /* 0x0001e20000100800 */
[----:B------:R-:W-:Y:S01]  /*50b0*/  FADD R45, R50, R57 ;  /* 0x00000039322d7221 */ /* 0x000fe20000000000 */
[----:B------:R-:W-:Y:S02]  /*50c0*/  FMUL R50, R60, R107 ;  /* 0x0000006b3c327220 */ /* 0x000fe40000400000 */
[----:B------:R-:W-:Y:S01]  /*50d0*/  STL [R1+0x28], R34 ;  /* 0x0000282201007387 */ /* 0x000fe20000100800 */
[-C--:B-1----:R-:W-:Y:S01]  /*50e0*/  FFMA R36, R65, R98.reuse, R33 ;  /* 0x0000006241247223 */ /* 0x082fe20000000021 */
[----:B------:R-:W-:-:S02]  /*50f0*/  FFMA R33, -R99, R98, R90 ;  /* 0x0000006263217223 */ /* 0x000fc4000000015a */
[----:B------:R1:W-:Y:S01]  /*5100*/  STL [R1+0x88], R34 ;  /* 0x0000882201007387 */ /* 0x0003e20000100800 */
[----:B------:R-:W-:Y:S01]  /*5110*/  FADD R47, R52, R59 ;  /* 0x0000003b342f7221 */ /* 0x000fe20000000000 */
[----:B------:R-:W-:Y:S01]  /*5120*/  FMUL R52, R60, R119 ;  /* 0x000000773c347220 */ /* 0x000fe20000400000 */
[----:B------:R-:W-:Y:S01]  /*5130*/  FFMA R59, R76, -R101, R23 ;  /* 0x800000654c3b7223 */ /* 0x000fe20000000017 */
[----:B------:R-:W-:Y:S01]  /*5140*/  STL [R1+0x98], R38 ;  /* 0x0000982601007387 */ /* 0x000fe20000100800 */
[--C-:B0-----:R-:W-:Y:S01]  /*5150*/  FFMA R28, -R99, R92, R39.reuse ;  /* 0x0000005c631c7223 */ /* 0x101fe20000000127 */
[----:B------:R-:W-:Y:S01]  /*5160*/  FFMA R23, -R101, R82, R39 ;  /* 0x0000005265177223 */ /* 0x000fe20000000127 */
[----:B------:R-:W-:Y:S01]  /*5170*/  FADD R46, R61, R62 ;  /* 0x0000003e3d2e7221 */ /* 0x000fe20000000000 */
[----:B------:R-:W-:Y:S01]  /*5180*/  FMUL R62, R60, R53 ;  /* 0x000000353c3e7220 */ /* 0x000fe20000400000 */
[----:B------:R0:W-:Y:S01]  /*5190*/  STL [R1+0xb8], R38 ;  /* 0x0000b82601007387 */ /* 0x0001e20000100800 */
[----:B-1----:R-:W-:Y:S01]  /*51a0*/  FFMA R34, -R101, R98, R49 ;  /* 0x0000006265227223 */ /* 0x002fe20000000131 */
[----:B------:R-:W-:-:S02]  /*51b0*/  FMUL R39, R51, R24 ;  /* 0x0000001833277220 */ /* 0x000fc40000400000 */
[----:B------:R-:W-:Y:S01]  /*51c0*/  STL [R1+0xa4], R78 ;  /* 0x0000a44e01007387 */ /* 0x000fe20000100800 */
[----:B------:R-:W-:Y:S01]  /*51d0*/  FADD R72, R74, R77 ;  /* 0x0000004d4a487221 */ /* 0x000fe20000000000 */
[----:B------:R-:W-:Y:S02]  /*51e0*/  FMUL R74, R60, R73 ;  /* 0x000000493c4a7220 */ /* 0x000fe40000400000 */
[----:B------:R1:W-:Y:S01]  /*51f0*/  STL [R1+0x124], R78 ;  /* 0x0001244e01007387 */ /* 0x0003e20000100800 */
[-C--:B------:R-:W-:Y:S01]  /*5200*/  FMUL R60, R55, R98.reuse ;  /* 0x00000062373c7220 */ /* 0x080fe20000400000 */
[-CC-:B0-----:R-:W-:Y:S01]  /*5210*/  FFMA R38, R81, R98.reuse, R29.reuse ;  /* 0x0000006251267223 */ /* 0x181fe2000000001d */
[----:B------:R-:W-:Y:S01]  /*5220*/  FADD R21, R21, R22 ;  /* 0x0000001615157221 */ /* 0x000fe20000000000 */
[----:B------:R-:W-:Y:S01]  /*5230*/  FMUL R22, R69, 0.5 ;  /* 0x3f00000045167820 */ /* 0x000fe20000400000 */
[----:B------:R-:W-:Y:S01]  /*5240*/  FFMA R63, R76, -R55, R29 ;  /* 0x800000374c3f7223 */ /* 0x000fe2000000001d */
[----:B------:R-:W-:Y:S01]  /*5250*/  FFMA R98, R53, R98, R103 ;  /* 0x0000006235627223 */ /* 0x000fe20000000067 */
[----:B-1----:R-:W-:Y:S01]  /*5260*/  FMUL R78, R31, 0.5 ;  /* 0x3f0000001f4e7820 */ /* 0x002fe20000400000 */
[----:B------:R-:W-:Y:S01]  /*5270*/  STL [R1+0xc0], R40 ;  /* 0x0000c02801007387 */ /* 0x000fe20000100800 */
[C---:B------:R-:W-:Y:S01]  /*5280*/  FFMA R61, -R55.reuse, R74, R84 ;  /* 0x0000004a373d7223 */ /* 0x040fe20000000154 */
[C---:B------:R-:W-:Y:S01]  /*5290*/  FFMA R29, -R55.reuse, R92, R49 ;  /* 0x0000005c371d7223 */ /* 0x040fe20000000131 */
[C---:B------:R-:W-:Y:S01]  /*52a0*/  FFMA R90, -R55.reuse, R82, R90 ;  /* 0x00000052375a7223 */ /* 0x040fe2000000015a */
[----:B------:R0:W-:Y:S01]  /*52b0*/  STL [R1+0xe0], R40 ;  /* 0x0000e02801007387 */ /* 0x0001e20000100800 */
[C---:B------:R-:W-:Y:S01]  /*52c0*/  FFMA R123, -R55.reuse, R52, R123 ;  /* 0x00000034377b7223 */ /* 0x040fe2000000017b */
[C---:B------:R-:W-:Y:S01]  /*52d0*/  FFMA R115, -R55.reuse, R50, R115 ;  /* 0x0000003237737223 */ /* 0x040fe20000000173 */
[----:B------:R-:W-:Y:S01]  /*52e0*/  FFMA R103, -R55, R62, R103 ;  /* 0x0000003e37677223 */ /* 0x000fe20000000167 */
[----:B------:R-:W-:Y:S01]  /*52f0*/  FMUL R20, R48, 0.5 ;  /* 0x3f00000030147820 */ /* 0x000fe20000400000 */
[----:B------:R-:W-:Y:S01]  /*5300*/  STL [R1+0x30], R26 ;  /* 0x0000301a01007387 */ /* 0x000fe20000100800 */
[----:B------:R-:W-:-:S03]  /*5310*/  FFMA R55, R76, -R99, R17 ;  /* 0x800000634c377223 */ /* 0x000fc60000000011 */
[----:B------:R1:W-:Y:S01]  /*5320*/  STL [R1+0xd0], R26 ;  /* 0x0000d01a01007387 */ /* 0x0003e20000100800 */
[----:B0-----:R-:W-:Y:S01]  /*5330*/  FMUL R40, R21, 0.5 ;  /* 0x3f00000015287820 */ /* 0x001fe20000400000 */
[----:B------:R-:W-:Y:S02]  /*5340*/  FMUL R21, R51, R22 ;  /* 0x0000001633157220 */ /* 0x000fe40000400000 */
[----:B------:R-:W-:Y:S01]  /*5350*/  STL [R1+0x78], R22 ;  /* 0x0000781601007387 */ /* 0x000fe20000100800 */
[----:B------:R-:W-:Y:S01]  /*5360*/  FADD R12, R91, R12 ;  /* 0x0000000c5b0c7221 */ /* 0x000fe20000000000 */
[----:B------:R-:W-:Y:S02]  /*5370*/  FMUL R121, R51, R42 ;  /* 0x0000002a33797220 */ /* 0x000fe40000400000 */
[----:B------:R0:W-:Y:S01]  /*5380*/  STL [R1+0xd8], R22 ;  /* 0x0000d81601007387 */ /* 0x0001e20000100800 */
[----:B-1----:R-:W-:Y:S01]  /*5390*/  FFMA R26, R81, R82, R17 ;  /* 0x00000052511a7223 */ /* 0x002fe20000000011 */
[----:B------:R-:W-:-:S02]  /*53a0*/  FFMA R17, -R99, R52, R39 ;  /* 0x0000003463117223 */ /* 0x000fc40000000127 */
[----:B------:R-:W-:Y:S01]  /*53b0*/  STL [R1+0xc4], R42 ;  /* 0x0000c42a01007387 */ /* 0x000fe20000100800 */
[----:B------:R-:W-:-:S03]  /*53c0*/  FMUL R113, R51, R78 ;  /* 0x0000004e33717220 */ /* 0x000fc60000400000 */
[----:B------:R1:W-:Y:S01]  /*53d0*/  STL [R1+0x104], R42 ;  /* 0x0001042a01007387 */ /* 0x0003e20000100800 */
[----:B0-----:R-:W-:Y:S01]  /*53e0*/  FFMA R22, R119, R82, R39 ;  /* 0x0000005277167223 */ /* 0x001fe20000000027 */
[----:B------:R-:W-:Y:S02]  /*53f0*/  FADD R39, R11, R8 ;  /* 0x000000080b277221 */ /* 0x000fe40000000000 */
[----:B------:R-:W-:Y:S01]  /*5400*/  STL [R1+0xc8], R78 ;  /* 0x0000c84e01007387 */ /* 0x000fe20000100800 */
[----:B------:R-:W-:Y:S01]  /*5410*/  FADD R11, R13, R2 ;  /* 0x000000020d0b7221 */ /* 0x000fe20000000000 */
[----:B------:R-:W-:Y:S02]  /*5420*/  FMUL R2, R15, 0.5 ;  /* 0x3f0000000f027820 */ /* 0x000fe40000400000 */
[----:B------:R0:W-:Y:S01]  /*5430*/  STL [R1+0x128], R78 ;  /* 0x0001284e01007387 */ /* 0x0001e20000100800 */
[C---:B-1----:R-:W-:Y:S01]  /*5440*/  FMUL R42, R51.reuse, R20 ;  /* 0x00000014332a7220 */ /* 0x042fe20000400000 */
[----:B------:R-:W-:-:S02]  /*5450*/  FMUL R111, R51, R40 ;  /* 0x00000028336f7220 */ /* 0x000fc40000400000 */
[----:B------:R-:W-:Y:S01]  /*5460*/  STL [R1+0x54], R20 ;  /* 0x0000541401007387 */ /* 0x000fe20000100800 */
[----:B------:R-:W-:Y:S01]  /*5470*/  FMUL R12, R12, 0.5 ;  /* 0x3f0000000c0c7820 */ /* 0x000fe20000400000 */
[--C-:B------:R-:W-:Y:S01]  /*5480*/  FFMA R48, -R99, R74, R42.reuse ;  /* 0x0000004a63307223 */ /* 0x100fe2000000012a */
[----:B0-----:R-:W-:Y:S01]  /*5490*/  FMUL R78, R25, 0.5 ;  /* 0x3f000000194e7820 */ /* 0x001fe20000400000 */
[----:B------:R0:W-:Y:S01]  /*54a0*/  STL [R1+0xd4], R20 ;  /* 0x0000d41401007387 */ /* 0x0001e20000100800 */
[----:B------:R-:W-:Y:S01]  /*54b0*/  FFMA R25, R73, R82, R42 ;  /* 0x0000005249197223 */ /* 0x000fe2000000002a */
[----:B------:R-:W-:Y:S01]  /*54c0*/  FFMA R42, -R99, R64, R21 ;  /* 0x00000040632a7223 */ /* 0x000fe20000000115 */
[----:B------:R-:W-:Y:S01]  /*54d0*/  FMUL R16, R16, 0.5 ;  /* 0x3f00000010107820 */ /* 0x000fe20000400000 */
[----:B------:R-:W-:Y:S01]  /*54e0*/  STL [R1+0xe8], R24 ;  /* 0x0000e81801007387 */ /* 0x000fe20000100800 */
[----:B------:R-:W-:Y:S01]  /*54f0*/  FMUL R18, R18, 0.5 ;  /* 0x3f00000012127820 */ /* 0x000fe20000400000 */
[----:B------:R-:W-:-:S02]  /*5500*/  FMUL R8, R19, 0.5 ;  /* 0x3f00000013087820 */ /* 0x000fc40000400000 */
[----:B------:R1:W-:Y:S01]  /*5510*/  STL [R1+0x108], R24 ;  /* 0x0001081801007387 */ /* 0x0003e20000100800 */
[C---:B0-----:R-:W-:Y:S01]  /*5520*/  FMUL R20, R51.reuse, R78 ;  /* 0x0000004e33147220 */ /* 0x041fe20000400000 */
[C---:B------:R-:W-:Y:S02]  /*5530*/  FMUL R13, R51.reuse, R10 ;  /* 0x0000000a330d7220 */ /* 0x040fe40000400000 */
[----:B------:R-:W-:Y:S01]  /*5540*/  STL [R1+0x24], R2 ;  /* 0x0000240201007387 */ /* 0x000fe20000100800 */
[----:B------:R-:W-:Y:S01]  /*5550*/  FMUL R69, R51, R2 ;  /* 0x0000000233457220 */ /* 0x000fe20000400000 */
[----:B------:R-:W-:Y:S01]  /*5560*/  FMUL R83, R99, R82 ;  /* 0x0000005263537220 */ /* 0x000fe20000400000 */
[----:B------:R-:W-:Y:S01]  /*5570*/  FMUL R10, R51, R12 ;  /* 0x0000000c330a7220 */ /* 0x000fe20000400000 */
[----:B------:R0:W-:Y:S01]  /*5580*/  STL [R1+0x64], R2 ;  /* 0x0000640201007387 */ /* 0x0001e20000100800 */
[-C--:B-1----:R-:W-:Y:S01]  /*5590*/  FFMA R24, R65, R82.reuse, R21 ;  /* 0x0000005241187223 */ /* 0x082fe20000000015 */
[--C-:B------:R-:W-:Y:S01]  /*55a0*/  FFMA R21, R107, R82, R111.reuse ;  /* 0x000000526b157223 */ /* 0x100fe2000000006f */
[----:B------:R-:W-:Y:S01]  /*55b0*/  FFMA R111, -R99, R50, R111 ;  /* 0x00000032636f7223 */ /* 0x000fe2000000016f */
[--C-:B------:R-:W-:Y:S01]  /*55c0*/  FFMA R125, R53, R82, R20.reuse ;  /* 0x00000052357d7223 */ /* 0x100fe20000000014 */
[----:B------:R-:W-:Y:S01]  /*55d0*/  FFMA R99, -R99, R62, R20 ;  /* 0x0000003e63637223 */ /* 0x000fe20000000114 */
[----:B------:R-:W-:Y:S01]  /*55e0*/  FADD R70, R70, R71 ;  /* 0x0000004746467221 */ /* 0x000fe20000000000 */
[----:B------:R-:W-:Y:S01]  /*55f0*/  FMUL R20, R51, R16 ;  /* 0x0000001033147220 */ /* 0x000fe20000400000 */
[----:B0-----:R-:W-:Y:S01]  /*5600*/  FMUL R2, R45, 0.5 ;  /* 0x3f0000002d027820 */ /* 0x001fe20000400000 */
[C---:B------:R-:W-:Y:S01]  /*5610*/  FMUL R15, R51.reuse, R18 ;  /* 0x00000012330f7220 */ /* 0x040fe20000400000 */
[----:B------:R-:W-:Y:S01]  /*5620*/  FMUL R105, R51, R8 ;  /* 0x0000000833697220 */ /* 0x000fe20000400000 */
[----:B------:R-:W-:Y:S01]  /*5630*/  STL [R1+0x3c], R8 ;  /* 0x00003c0801007387 */ /* 0x000fe20000100800 */
[--C-:B------:R-:W-:Y:S01]  /*5640*/  FFMA R79, R73, R76, R10.reuse ;  /* 0x0000004c494f7223 */ /* 0x100fe2000000000a */
[----:B------:R-:W-:-:S02]  /*5650*/  FFMA R77, R81, R74, R10 ;  /* 0x0000004a514d7223 */ /* 0x000fc4000000000a */
[----:B------:R0:W-:Y:S01]  /*5660*/  STL [R1+0x13c], R8 ;  /* 0x00013c0801007387 */ /* 0x0001e20000100800 */
[----:B------:R-:W-:Y:S01]  /*5670*/  FMUL R10, R46, 0.5 ;  /* 0x3f0000002e0a7820 */ /* 0x000fe20000400000 */
[----:B------:R-:W-:Y:S01]  /*5680*/  FMUL R19, R51, R2 ;  /* 0x0000000233137220 */ /* 0x000fe20000400000 */
[-C--:B------:R-:W-:Y:S01]  /*5690*/  FFMA R75, R65, R76.reuse, R69 ;  /* 0x0000004c414b7223 */ /* 0x080fe20000000045 */
[----:B------:R-:W-:Y:S01]  /*56a0*/  STL [R1+0x58], R2 ;  /* 0x0000580201007387 */ /* 0x000fe20000100800 */
[-C--:B------:R-:W-:Y:S01]  /*56b0*/  FFMA R91, R119, R76.reuse, R20 ;  /* 0x0000004c775b7223 */ /* 0x080fe20000000014 */
[-C--:B------:R-:W-:Y:S01]  /*56c0*/  FFMA R89, R107, R76.reuse, R15 ;  /* 0x0000004c6b597223 */ /* 0x080fe2000000000f */
[----:B------:R-:W-:Y:S01]  /*56d0*/  FFMA R49, R53, R76, R105 ;  /* 0x0000004c35317223 */ /* 0x000fe20000000069 */
[----:B------:R1:W-:Y:S01]  /*56e0*/  STL [R1+0xf8], R2 ;  /* 0x0000f80201007387 */ /* 0x0003e20000100800 */
[----:B0-----:R-:W-:Y:S01]  /*56f0*/  FMUL R8, R47, 0.5 ;  /* 0x3f0000002f087820 */ /* 0x001fe20000400000 */
[----:B------:R-:W-:-:S02]  /*5700*/  FMUL R14, R14, 0.5 ;  /* 0x3f0000000e0e7820 */ /* 0x000fc40000400000 */
[----:B------:R-:W-:Y:S01]  /*5710*/  STL [R1+0x34], R16 ;  /* 0x0000341001007387 */ /* 0x000fe20000100800 */
[----:B------:R-:W-:Y:S01]  /*5720*/  FMUL R70, R70, 0.5 ;  /* 0x3f00000046467820 */ /* 0x000fe20000400000 */
[----:B------:R-:W-:Y:S01]  /*5730*/  FMUL R68, R68, 0.5 ;  /* 0x3f00000044447820 */ /* 0x000fe20000400000 */
[----:B------:R-:W-:Y:S01]  /*5740*/  FMUL R72, R72, 0.5 ;  /* 0x3f00000048487820 */ /* 0x000fe20000400000 */
[----:B------:R0:W-:Y:S01]  /*5750*/  STL [R1+0xf4], R16 ;  /* 0x0000f41001007387 */ /* 0x0001e20000100800 */
[----:B------:R-:W-:Y:S01]  /*5760*/  FFMA R69, R81, R64, R69 ;  /* 0x0000004051457223 */ /* 0x000fe20000000045 */
[----:B-1----:R-:W-:Y:S01]  /*5770*/  FMUL R2, R39, 0.5 ;  /* 0x3f00000027027820 */ /* 0x002fe20000400000 */
[C---:B------:R-:W-:Y:S01]  /*5780*/  FFMA R20, R81.reuse, R52, R20 ;  /* 0x0000003451147223 */ /* 0x040fe20000000014 */
[C---:B------:R-:W-:Y:S01]  /*5790*/  FFMA R15, R81.reuse, R50, R15 ;  /* 0x00000032510f7223 */ /* 0x040fe2000000000f */
[----:B------:R-:W-:Y:S01]  /*57a0*/  FFMA R105, R81, R62, R105 ;  /* 0x0000003e51697223 */ /* 0x000fe20000000069 */
[----:B------:R-:W-:Y:S01]  /*57b0*/  FMUL R30, R43, 0.5 ;  /* 0x3f0000002b1e7820 */ /* 0x000fe20000400000 */
[----:B------:R-:W-:Y:S01]  /*57c0*/  FFMA R81, R81, R76, R13 ;  /* 0x0000004c51517223 */ /* 0x000fe2000000000d */
[C---:B------:R-:W-:Y:S01]  /*57d0*/  FMUL R13, R51.reuse, R10 ;  /* 0x0000000a330d7220 */ /* 0x040fe20000400000 */
[C---:B0-----:R-:W-:Y:S01]  /*57e0*/  FMUL R16, R51.reuse, R7 ;  /* 0x0000000733107220 */ /* 0x041fe20000400000 */
[C---:B------:R-:W-:Y:S01]  /*57f0*/  FMUL R7, R51.reuse, R8 ;  /* 0x0000000833077220 */ /* 0x040fe20000400000 */
[----:B------:R-:W-:Y:S01]  /*5800*/  STL [R1+0x20], R12 ;  /* 0x0000200c01007387 */ /* 0x000fe20000100800 */
[----:B------:R-:W-:Y:S01]  /*5810*/  FMUL R84, R51, R30 ;  /* 0x0000001e33547220 */ /* 0x000fe20000400000 */
[----:B------:R-:W-:-:S02]  /*5820*/  FADD R9, R6, R9 ;  /* 0x0000000906097221 */ /* 0x000fc40000000000 */
[----:B------:R0:W-:Y:S01]  /*5830*/  STL [R1+0x40], R12 ;  /* 0x0000400c01007387 */ /* 0x0001e20000100800 */
[----:B------:R-:W-:Y:S01]  /*5840*/  FFMA R46, R107, R74, R7 ;  /* 0x0000004a6b2e7223 */ /* 0x000fe20000000007 */
[----:B------:R-:W-:Y:S02]  /*5850*/  FMUL R41, R51, R80 ;  /* 0x0000005033297220 */ /* 0x000fe40000400000 */
[----:B------:R-:W-:Y:S01]  /*5860*/  STL [R1+0xcc], R80 ;  /* 0x0000cc5001007387 */ /* 0x000fe20000100800 */
[----:B------:R-:W-:Y:S01]  /*5870*/  FFMA R45, R53, R74, R13 ;  /* 0x0000004a352d7223 */ /* 0x000fe2000000000d */
[C---:B------:R-:W-:Y:S02]  /*5880*/  FMUL R6, R51.reuse, R0 ;  /* 0x0000000033067220 */ /* 0x040fe40000400000 */
[----:B------:R-:W-:Y:S01]  /*5890*/  STL [R1+0x14c], R80 ;  /* 0x00014c5001007387 */ /* 0x000fe20000100800 */
[----:B0-----:R-:W-:-:S03]  /*58a0*/  FMUL R12, R51, R14 ;  /* 0x0000000e330c7220 */ /* 0x001fc60000400000 */
[----:B------:R-:W-:Y:S01]  /*58b0*/  STL [R1+0xf0], R78 ;  /* 0x0000f04e01007387 */ /* 0x000fe20000100800 */
[----:B------:R-:W-:-:S03]  /*58c0*/  FFMA R43, -R101, R64, R27 ;  /* 0x00000040652b7223 */ /* 0x000fc6000000011b */
[----:B------:R-:W-:Y:S01]  /*58d0*/  STL [R1+0x150], R78 ;  /* 0x0001504e01007387 */ /* 0x000fe20000100800 */
[----:B------:R-:W-:-:S03]  /*58e0*/  FMUL R0, R51, R72 ;  /* 0x0000004833007220 */ /* 0x000fc60000400000 */
[----:B------:R-:W-:Y:S04]  /*58f0*/  STL [R1+0x48], R14 ;  /* 0x0000480e01007387 */ /* 0x000fe80000100800 */
[----:B------:R0:W-:Y:S04]  /*5900*/  STL [R1+0x68], R14 ;  /* 0x0000680e01007387 */ /* 0x0001e80000100800 */
[----:B------:R-:W-:Y:S04]  /*5910*/  STL [R1+0x7c], R70 ;  /* 0x00007c4601007387 */ /* 0x000fe80000100800 */
[----:B------:R-:W-:Y:S01]  /*5920*/  STL [R1+0xfc], R70 ;  /* 0x0000fc4601007387 */ /* 0x000fe20000100800 */
[----:B0-----:R-:W-:-:S03]  /*5930*/  FFMA R14, R73, R50, R7 ;  /* 0x00000032490e7223 */ /* 0x001fc60000000007 */
[----:B------:R-:W-:Y:S01]  /*5940*/  STL [R1+0x80], R68 ;  /* 0x0000804401007387 */ /* 0x000fe20000100800 */
[----:B------:R-:W-:-:S03]  /*5950*/  FFMA R7, R73, R62, R13 ;  /* 0x0000003e49077223 */ /* 0x000fc6000000000d */
[----:B------:R-:W-:Y:S01]  /*5960*/  STL [R1+0x120], R68 ;  /* 0x0001204401007387 */ /* 0x000fe20000100800 */
[----:B------:R-:W-:-:S03]  /*5970*/  FMUL R13, R51, R68 ;  /* 0x00000044330d7220 */ /* 0x000fc60000400000 */
[----:B------:R-:W-:Y:S04]  /*5980*/  STL [R1+0x84], R72 ;  /* 0x0000844801007387 */ /* 0x000fe80000100800 */
[----:B------:R-:W-:Y:S04]  /*5990*/  STL [R1+0x144], R72 ;  /* 0x0001444801007387 */ /* 0x000fe80000100800 */
[----:B------:R-:W-:Y:S01]  /*59a0*/  STL [R1+0x110], R2 ;  /* 0x0001100201007387 */ /* 0x000fe20000100800 */
[----:B------:R-:W-:-:S03]  /*59b0*/  FFMA R94, R107, R92, R113 ;  /* 0x0000005c6b5e7223 */ /* 0x000fc60000000071 */
[----:B------:R-:W-:Y:S01]  /*59c0*/  STL [R1+0x50], R30 ;  /* 0x0000501e01007387 */ /* 0x000fe20000100800 */
[----:B------:R-:W-:-:S03]  /*59d0*/  FFMA R57, -R101, R74, R84 ;  /* 0x0000004a65397223 */ /* 0x000fc60000000154 */
[----:B------:R0:W-:Y:S01]  /*59e0*/  STL [R1+0xb0], R30 ;  /* 0x0000b01e01007387 */ /* 0x0001e20000100800 */
[----:B------:R-:W-:-:S03]  /*59f0*/  FFMA R31, R73, R92, R84 ;  /* 0x0000005c491f7223 */ /* 0x000fc60000000054 */
[----:B------:R-:W-:Y:S01]  /*5a00*/  STL [R1+0x38], R18 ;  /* 0x0000381201007387 */ /* 0x000fe20000100800 */
[----:B------:R-:W-:-:S03]  /*5a10*/  FFMA R113, -R101, R50, R113 ;  /* 0x0000003265717223 */ /* 0x000fc60000000171 */
[----:B------:R1:W-:Y:S01]  /*5a20*/  STL [R1+0x118], R18 ;  /* 0x0001181201007387 */ /* 0x0003e20000100800 */
[-C--:B0-----:R-:W-:Y:S01]  /*5a30*/  FFMA R30, R65, R92.reuse, R27 ;  /* 0x0000005c411e7223 */ /* 0x081fe2000000001b */
[--C-:B------:R-:W-:Y:S02]  /*5a40*/  FFMA R27, R119, R92, R121.reuse ;  /* 0x0000005c771b7223 */ /* 0x100fe40000000079 */
[----:B------:R-:W-:Y:S01]  /*5a50*/  STL [R1+0xa0], R66 ;  /* 0x0000a04201007387 */ /* 0x000fe20000100800 */
[----:B------:R-:W-:-:S03]  /*5a60*/  FFMA R121, -R101, R52, R121 ;  /* 0x0000003465797223 */ /* 0x000fc60000000179 */
[----:B------:R0:W-:Y:S01]  /*5a70*/  STL [R1+0x100], R66 ;  /* 0x0001004201007387 */ /* 0x0001e20000100800 */
[----:B-1----:R-:W-:Y:S01]  /*5a80*/  FMUL R18, R51, R70 ;  /* 0x0000004633127220 */ /* 0x002fe20000400000 */
[----:B------:R-:W-:Y:S02]  /*5a90*/  FFMA R39, R53, R64, R0 ;  /* 0x0000004035277223 */ /* 0x000fe40000000000 */
[----:B------:R-:W-:Y:S01]  /*5aa0*/  STL [R1+0xec], R40 ;  /* 0x0000ec2801007387 */ /* 0x000fe20000100800 */
[C---:B------:R-:W-:Y:S01]  /*5ab0*/  FFMA R71, R65.reuse, R74, R12 ;  /* 0x0000004a41477223 */ /* 0x040fe2000000000c */
[----:B------:R-:W-:Y:S02]  /*5ac0*/  FFMA R0, R65, R62, R0 ;  /* 0x0000003e41007223 */ /* 0x000fe40000000000 */
[----:B------:R1:W-:Y:S01]  /*5ad0*/  STL [R1+0x12c], R40 ;  /* 0x00012c2801007387 */ /* 0x0003e20000100800 */
[-C--:B0-----:R-:W-:Y:S01]  /*5ae0*/  FMUL R66, R101, R92.reuse ;  /* 0x0000005c65427220 */ /* 0x081fe20000400000 */
[--C-:B------:R-:W-:Y:S01]  /*5af0*/  FFMA R92, R53, R92, R41.reuse ;  /* 0x0000005c355c7223 */ /* 0x100fe20000000029 */
[----:B------:R-:W-:Y:S01]  /*5b00*/  FFMA R101, -R101, R62, R41 ;  /* 0x0000003e65657223 */ /* 0x000fe20000000129 */
[--C-:B------:R-:W-:Y:S01]  /*5b10*/  FFMA R41, R119, R64, R18.reuse ;  /* 0x0000004077297223 */ /* 0x100fe20000000012 */
[----:B------:R-:W-:Y:S01]  /*5b20*/  FFMA R18, R65, R52, R18 ;  /* 0x0000003441127223 */ /* 0x000fe20000000012 */
[----:B------:R-:W-:Y:S01]  /*5b30*/  STL [R1+0x60], R10 ;  /* 0x0000600a01007387 */ /* 0x000fe20000100800 */
[--C-:B-1----:R-:W-:Y:S01]  /*5b40*/  FFMA R40, R107, R64, R13.reuse ;  /* 0x000000406b287223 */ /* 0x102fe2000000000d */
[----:B------:R-:W-:-:S02]  /*5b50*/  FFMA R13, R65, R50, R13 ;  /* 0x00000032410d7223 */ /* 0x000fc4000000000d */
[----:B------:R0:W-:Y:S01]  /*5b60*/  STL [R1+0x140], R10 ;  /* 0x0001400a01007387 */ /* 0x0001e20000100800 */
[----:B------:R-:W-:Y:S01]  /*5b70*/  FFMA R65, R65, R64, R6 ;  /* 0x0000004041417223 */ /* 0x000fe20000000006 */
[----:B------:R-:W-:Y:S01]  /*5b80*/  FMUL R6, R11, 0.5 ;  /* 0x3f0000000b067820 */ /* 0x000fe20000400000 */
[--C-:B------:R-:W-:Y:S01]  /*5b90*/  FFMA R47, R119, R74, R19.reuse ;  /* 0x0000004a772f7223 */ /* 0x100fe20000000013 */
[----:B------:R-:W-:Y:S02]  /*5ba0*/  STL [R1+0x5c], R8 ;  /* 0x00005c0801007387 */ /* 0x000fe40000100800 */
[----:B------:R-:W-:Y:S01]  /*5bb0*/  FMUL R95, R51, R6 ;  /* 0x00000006335f7220 */ /* 0x000fe20000400000 */
[----:B0-----:R-:W-:Y:S01]  /*5bc0*/  FMUL R10, R9, 0.5 ;  /* 0x3f000000090a7820 */ /* 0x001fe20000400000 */
[----:B------:R0:W-:Y:S01]  /*5bd0*/  STL [R1+0x11c], R8 ;  /* 0x00011c0801007387 */ /* 0x0001e20000100800 */
[C---:B------:R-:W-:Y:S02]  /*5be0*/  FMUL R6, R51.reuse, R2 ;  /* 0x0000000233067220 */ /* 0x040fe40000400000 */
[----:B------:R-:W-:Y:S01]  /*5bf0*/  FMUL R93, R51, R10 ;  /* 0x0000000a335d7220 */ /* 0x000fe20000400000 */
[C---:B------:R-:W-:Y:S01]  /*5c00*/  FFMA R67, R73.reuse, R64, R12 ;  /* 0x0000004049437223 */ /* 0x040fe2000000000c */
[----:B------:R-:W-:Y:S01]  /*5c10*/  FFMA R19, R73, R52, R19 ;  /* 0x0000003449137223 */ /* 0x000fe20000000013 */
[C---:B------:R-:W-:Y:S01]  /*5c20*/  FMUL R5, R51.reuse, R5 ;  /* 0x0000000533057220 */ /* 0x040fe20000400000 */
[----:B------:R-:W-:Y:S01]  /*5c30*/  FMUL R4, R51, R4 ;  /* 0x0000000433047220 */ /* 0x000fe20000400000 */
[----:B------:R-:W-:Y:S01]  /*5c40*/  FFMA R73, R73, R74, R16 ;  /* 0x0000004a49497223 */ /* 0x000fe20000000010 */
[----:B0-----:R-:W-:Y:S01]  /*5c50*/  FMUL R8, R51, R3 ;  /* 0x0000000333087220 */ /* 0x001fe20000400000 */
[C---:B------:R-:W-:Y:S01]  /*5c60*/  FFMA R12, R53.reuse, R50, R95 ;  /* 0x00000032350c7223 */ /* 0x040fe2000000005f */
[----:B------:R-:W-:Y:S01]  /*5c70*/  FFMA R16, R53, R52, R93 ;  /* 0x0000003435107223 */ /* 0x000fe2000000005d */
[-C--:B------:R-:W-:Y:S01]  /*5c80*/  FFMA R95, R107, R62.reuse, R95 ;  /* 0x0000003e6b5f7223 */ /* 0x080fe2000000005f */
[----:B------:R-:W-:Y:S01]  /*5c90*/  FFMA R93, R119, R62, R93 ;  /* 0x0000003e775d7223 */ /* 0x000fe2000000005d */
[--C-:B------:R-:W-:Y:S01]  /*5ca0*/  FFMA R117, R107, R52, R6.reuse ;  /* 0x000000346b757223 */ /* 0x100fe20000000006 */
[----:B------:R-:W-:Y:S01]  /*5cb0*/  FFMA R109, R119, R50, R6 ;  /* 0x00000032776d7223 */ /* 0x000fe20000000006 */
[----:B------:R-:W-:Y:S01]  /*5cc0*/  FFMA R35, R51, R35, -R60 ;  /* 0x0000002333237223 */ /* 0x000fe2000000083c */
[----:B------:R-:W-:Y:S01]  /*5cd0*/  FFMA R97, R53, R62, R8 ;  /* 0x0000003e35617223 */ /* 0x000fe20000000008 */
[----:B------:R-:W-:Y:S01]  /*5ce0*/  FFMA R119, R119, R52, R5 ;  /* 0x0000003477777223 */ /* 0x000fe20000000005 */
[C---:B------:R-:W-:Y:S01]  /*5cf0*/  FFMA R96, R51.reuse, R96, -R66 ;  /* 0x0000006033607223 */ /* 0x040fe20000000842 */
[----:B------:R-:W-:Y:S01]  /*5d00*/  FFMA R88, R51, R88, -R83 ;  /* 0x0000005833587223 */ /* 0x000fe20000000853 */
[----:B------:R-:W-:-:S07]  /*5d10*/  FFMA R107, R107, R50, R4 ;  /* 0x000000326b6b7223 */ /* 0x000fce0000000004 */
.L_x_508:
[----:B------:R-:W-:Y:S05]  /*5d20*/  BSYNC.RECONVERGENT B0 ;  /* 0x0000000000007941 */ /* 0x000fea0003800200 */
.L_x_507:
[----:B------:R-:W0:Y:S01]  /*5d30*/  LDCU UR4, c[0x0][0x3a4] ;  /* 0x00007480ff0477ac */ /* 0x000e220008000800 */
[----:B------:R-:W1:Y:S01]  /*5d40*/  LDC.64 R86, c[0x0][0x398] ;  /* 0x0000e600ff567b82 */ /* 0x000e620000000a00 */
[----:B0-----:R-:W-:Y:S02]  /*5d50*/  IMAD R3, R58, UR4, RZ ;  /* 0x000000043a037c24 */ /* 0x001fe4000f8e02ff */
[----:B------:R-:W-:Y:S02]  /*5d60*/  IMAD R5, R54, UR4, RZ ;  /* 0x0000000436057c24 */ /* 0x000fe4000f8e02ff */
[C---:B------:R-:W-:Y:S02]  /*5d70*/  IMAD R2, R3.reuse, 0x3, R58 ;  /* 0x0000000303027824 */ /* 0x040fe400078e023a */
[C---:B------:R-:W-:Y:S02]  /*5d80*/  IMAD R4, R3.reuse, 0x3, R54 ;  /* 0x0000000303047824 */ /* 0x040fe400078e0236 */
[----:B------:R-:W-:Y:S01]  /*5d90*/  IMAD R50, R3, 0x3, R56 ;  /* 0x0000000303327824 */ /* 0x000fe200078e0238 */
[----:B------:R-:W-:Y:S01]  /*5da0*/  IADD3 R3, PT, PT, R2, UR4, RZ ;  /* 0x0000000402037c10 */ /* 0x000fe2000fffe0ff */
[----:B------:R-:W-:Y:S01]  /*5db0*/  IMAD R51, R56, UR4, RZ ;  /* 0x0000000438337c24 */ /* 0x000fe2000f8e02ff */
[----:B------:R-:W-:Y:S01]  /*5dc0*/  LEA R11, R2, R2, 0x1 ;  /* 0x00000002020b7211 */ /* 0x000fe200078e08ff */
[----:B------:R-:W-:Y:S01]  /*5dd0*/  IMAD R52, R5, 0x3, R58 ;  /* 0x0000000305347824 */ /* 0x000fe200078e023a */
[----:B------:R-:W-:Y:S01]  /*5de0*/  LEA R9, R3, R3, 0x1 ;  /* 0x0000000303097211 */ /* 0x000fe200078e08ff */
[----:B------:R-:W-:Y:S01]  /*5df0*/  IMAD R53, R5, 0x3, R54 ;  /* 0x0000000305357824 */ /* 0x000fe200078e0236 */
[----:B------:R-:W-:Y:S01]  /*5e00*/  IADD3 R3, PT, PT, R3, UR4, RZ ;  /* 0x0000000403037c10 */ /* 0x000fe2000fffe0ff */
[----:B-1----:R-:W-:Y:S01]  /*5e10*/  IMAD.WIDE R10, R11, 0x4, R86 ;  /* 0x000000040b0a7825 */ /* 0x002fe200078e0256 */
[----:B------:R-:W-:-:S02]  /*5e20*/  IADD3 R6, PT, PT, R4, UR4, RZ ;  /* 0x0000000404067c10 */ /* 0x000fc4000fffe0ff */
[----:B------:R-:W-:Y:S01]  /*5e30*/  LEA R3, R3, R3, 0x1 ;  /* 0x0000000303037211 */ /* 0x000fe200078e08ff */
[----:B-----5:R-:W-:Y:S01]  /*5e40*/  IMAD R60, R5, 0x3, R56 ;  /* 0x00000003053c7824 */ /* 0x020fe200078e0238 */
[----:B------:R0:W-:Y:S01]  /*5e50*/  REDG.E.ADD.F32.FTZ.RN.STRONG.GPU desc[UR6][R10.64], R81 ;  /* 0x000000510a0079a6 */ /* 0x0001e2000c12f306 */
[C---:B------:R-:W-:Y:S02]  /*5e60*/  IMAD R58, R51.reuse, 0x3, R58 ;  /* 0x00000003333a7824 */ /* 0x040fe400078e023a */
[C---:B------:R-:W-:Y:S01]  /*5e70*/  IMAD R54, R51.reuse, 0x3, R54 ;  /* 0x0000000333367824 */ /* 0x040fe200078e0236 */
[----:B------:R1:W-:Y:S01]  /*5e80*/  REDG.E.ADD.F32.FTZ.RN.STRONG.GPU desc[UR6][R10.64+0x4], R79 ;  /* 0x0000044f0a0079a6 */ /* 0x0003e2000c12f306 */
[----:B------:R-:W-:Y:S01]  /*5e90*/  IMAD R56, R51, 0x3, R56 ;  /* 0x0000000333387824 */ /* 0x000fe200078e0238 */
[----:B------:R-:W-:Y:S01]  /*5ea0*/  LEA R51, R4, R4, 0x1 ;  /* 0x0000000404337211 */ /* 0x000fe200078e08ff */
[----:B------:R-:W-:Y:S01]  /*5eb0*/  IMAD.WIDE R8, R9, 0x4, R86 ;  /* 0x0000000409087825 */ /* 0x000fe200078e0256 */
[----:B------:R2:W-:Y:S01]  /*5ec0*/  REDG.E.ADD.F32.FTZ.RN.STRONG.GPU desc[UR6][R10.64+0x8], R75 ;  /* 0x0000084b0a0079a6 */ /* 0x0005e2000c12f306 */
[----:B------:R-:W-:-:S02]  /*5ed0*/  LEA R85, R6, R6, 0x1 ;  /* 0x0000000606557211 */ /* 0x000fc400078e08ff */
[--C-:B------:R-:W-:Y:S01]  /*5ee0*/  IMAD.WIDE R4, R3, 0x4, R86.reuse ;  /* 0x0000000403047825 */ /* 0x100fe200078e0256 */
[----:B------:R-:W-:Y:S01]  /*5ef0*/  REDG.E.ADD.F32.FTZ.RN.STRONG.GPU desc[UR6][R8.64], R77 ;  /* 0x0000004d080079a6 */ /* 0x000fe2000c12f306 */
[----:B------:R-:W-:Y:S02]  /*5f00*/  IADD3 R6, PT, PT, R6, UR4, RZ ;  /* 0x0000000406067c10 */ /* 0x000fe4000fffe0ff */
[----:B------:R-:W-:Y:S01]  /*5f10*/  IMAD.WIDE R2, R51, 0x4, R86 ;  /* 0x0000000433027825 */ /* 0x000fe200078e0256 */
[----:B------:R-:W-:Y:S01]  /*5f20*/  REDG.E.ADD.F32.FTZ.RN.STRONG.GPU desc[UR6][R8.64+0x4], R73 ;  /* 0x00000449080079a6 */ /* 0x000fe2000c12f306 */
[----:B0-----:R-:W-:-:S03]  /*5f30*/  LEA R81, R50, R50, 0x1 ;  /* 0x0000003232517211 */ /* 0x001fc600078e08ff */
[----:B------:R-:W-:Y:S01]  /*5f40*/  REDG.E.ADD.F32.FTZ.RN.STRONG.GPU desc[UR6][R8.64+0x8], R71 ;  /* 0x00000847080079a6 */ /* 0x000fe2000c12f306 */
[----:B------:R-:W-:-:S03]  /*5f50*/  LEA R83, R6, R6, 0x1 ;  /* 0x0000000606537211 */ /* 0x000fc600078e08ff */
[----:B------:R-:W-:Y:S01]  /*5f60*/  REDG.E.ADD.F32.FTZ.RN.STRONG.GPU desc[UR6][R4.64], R69 ;  /* 0x00000045040079a6 */ /* 0x000fe2000c12f306 */
[----:B------:R-:W-:Y:S01]  /*5f70*/  IADD3 R50, PT, PT, R50, UR4, RZ ;  /* 0x0000000432327c10 */ /* 0x000fe2000fffe0ff */
[--C-:B------:R-:W-:Y:S02]  /*5f80*/  IMAD.WIDE R84, R85, 0x4, R86.reuse ;  /* 0x0000000455547825 */ /* 0x100fe400078e0256 */
[----:B------:R-:W-:Y:S04]  /*5f90*/  REDG.E.ADD.F32.FTZ.RN.STRONG.GPU desc[UR6][R4.64+0x4], R67 ;  /* 0x00000443040079a6 */ /* 0x000fe8000c12f306 */
[----:B------:R-:W-:Y:S01]  /*5fa0*/  REDG.E.ADD.F32.FTZ.RN.STRONG.GPU desc[UR6][R4.64+0x8], R65 ;  /* 0x00000841040079a6 */ /* 0x000fe2000c12f306 */
[----:B------:R-:W-:-:S03]  /*5fb0*/  IMAD.WIDE R82, R83, 0x4, R86 ;  /* 0x0000000453527825 */ /* 0x000fc600078e0256 */
[----:B------:R-:W-:Y:S01]  /*5fc0*/  REDG.E.ADD.F32.FTZ.RN.STRONG.GPU desc[UR6][R2.64], R63 ;  /* 0x0000003f020079a6 */ /* 0x000fe2000c12f306 */
[----:B-1----:R-:W-:-:S03]  /*5fd0*/  LEA R79, R50, R50, 0x1 ;  /* 0x00000032324f7211 */ /* 0x002fc600078e08ff */
[----:B------:R-:W-:Y:S04]  /*5fe0*/  REDG.E.ADD.F32.FTZ.RN.STRONG.GPU desc[UR6][R2.64+0x4], R59 ;  /* 0x0000043b020079a6 */ /* 0x000fe8000c12f306 */
[----:B------:R0:W-:Y:S01]  /*5ff0*/  REDG.E.ADD.F32.FTZ.RN.STRONG.GPU desc[UR6][R2.64+0x8], R55 ;  /* 0x00000837020079a6 */ /* 0x0001e2000c12f306 */
[C---:B--2---:R-:W-:Y:S01]  /*6000*/  LEA R75, R52.reuse, R52, 0x1 ;  /* 0x00000034344b7211 */ /* 0x044fe200078e08ff */
[----:B------:R-:W-:Y:S02]  /*6010*/  IMAD.WIDE R80, R81, 0x4, R86 ;  /* 0x0000000451507825 */ /* 0x000fe400078e0256 */
[----:B------:R1:W-:Y:S01]  /*6020*/  REDG.E.ADD.F32.FTZ.RN.STRONG.GPU desc[UR6][R84.64], R61 ;  /* 0x0000003d540079a6 */ /* 0x0003e2000c12f306 */
[----:B------:R-:W-:-:S03]  /*6030*/  IADD3 R52, PT, PT, R52, UR4, RZ ;  /* 0x0000000434347c10 */ /* 0x000fc6000fffe0ff */
[----:B------:R2:W-:Y:S01]  /*6040*/  REDG.E.ADD.F32.FTZ.RN.STRONG.GPU desc[UR6][R84.64+0x4], R57 ;  /* 0x00000439540079a6 */ /* 0x0005e2000c12f306 */
[----:B0-----:R-:W-:-:S03]  /*6050*/  IADD3 R2, PT, PT, R50, UR4, RZ ;  /* 0x0000000432027c10 */ /* 0x001fc6000fffe0ff */
[----:B------:R-:W-:Y:S01]  /*6060*/  REDG.E.ADD.F32.FTZ.RN.STRONG.GPU desc[UR6][R84.64+0x8], R48 ;  /* 0x00000830540079a6 */ /* 0x000fe2000c12f306 */
[----:B------:R-:W-:Y:S01]  /*6070*/  IMAD.WIDE R78, R79, 0x4, R86 ;  /* 0x000000044f4e7825 */ /* 0x000fe200078e0256 */
[----:B------:R-:W-:Y:S02]  /*6080*/  LEA R77, R2, R2, 0x1 ;  /* 0x00000002024d7211 */ /* 0x000fe400078e08ff */
[----:B------:R-:W-:Y:S01]  /*6090*/  REDG.E.ADD.F32.FTZ.RN.STRONG.GPU desc[UR6][R82.64], R44 ;  /* 0x0000002c520079a6 */ /* 0x000fe2000c12f306 */
[----:B------:R-:W-:-:S03]  /*60a0*/  LEA R73, R52, R52, 0x1 ;  /* 0x0000003434497211 */ /* 0x000fc600078e08ff */
[----:B------:R-:W-:Y:S01]  /*60b0*/  REDG.E.ADD.F32.FTZ.RN.STRONG.GPU desc[UR6][R82.64+0x4], R43 ;  /* 0x0000042b520079a6 */ /* 0x000fe2000c12f306 */
[----:B------:R-:W-:Y:S01]  /*60c0*/  IADD3 R52, PT, PT, R52, UR4, RZ ;  /* 0x0000000434347c10 */ /* 0x000fe2000fffe0ff */
[----:B------:R-:W-:Y:S02]  /*60d0*/  IMAD.WIDE R76, R77, 0x4, R86 ;  /* 0x000000044d4c7825 */ /* 0x000fe400078e0256 */
        /* <DEDUP_REMOVED lines=27> */
[----:B------:R-:W-:Y:S01]  /*6290*/  LEA R59, R56, R56, 0x1 ;  /* 0x00000038383b7211 */ /* 0x000fe200078e08ff */
[----:B------:R-:W-:Y:S02]  /*62a0*/  IMAD.WIDE R66, R67, 0x4, R86 ;  /* 0x0000000443427825 */ /* 0x000fe400078e0256 */
[----:B------:R-:W-:Y:S01]  /*62b0*/  REDG.E.ADD.F32.FTZ.RN.STRONG.GPU desc[UR6][R72.64+0x8], R30 ;  /* 0x0000081e480079a6 */ /* 0x000fe2000c12f306 */
[----:B------:R-:W-:Y:S02]  /*62c0*/  LEA R5, R58, R58, 0x1 ;  /* 0x0000003a3a057211 */ /* 0x000fe400078e08ff */
[----:B------:R-:W-:Y:S01]  /*62d0*/  IADD3 R56, PT, PT, R56, UR4, RZ ;  /* 0x0000000438387c10 */ /* 0x000fe2000fffe0ff */
[----:B------:R-:W-:Y:S01]  /*62e0*/  REDG.E.ADD.F32.FTZ.RN.STRONG.GPU desc[UR6][R70.64], R26 ;  /* 0x0000001a460079a6 */ /* 0x000fe2000c12f306 */
[----:B------:R-:W-:-:S03]  /*62f0*/  IADD3 R58, PT, PT, R58, UR4, RZ ;  /* 0x000000043a3a7c10 */ /* 0x000fc6000fffe0ff */
[----:B------:R-:W-:Y:S01]  /*6300*/  REDG.E.ADD.F32.FTZ.RN.STRONG.GPU desc[UR6][R70.64+0x4], R25 ;  /* 0x00000419460079a6 */ /* 0x000fe2000c12f306 */
[C---:B-1----:R-:W-:Y:S01]  /*6310*/  LEA R61, R60.reuse, R60, 0x1 ;  /* 0x0000003c3c3d7211 */ /* 0x042fe200078e08ff */
[----:B------:R-:W-:Y:S02]  /*6320*/  IMAD.WIDE R64, R65, 0x4, R86 ;  /* 0x0000000441407825 */ /* 0x000fe400078e0256 */
[----:B------:R-:W-:Y:S01]  /*6330*/  REDG.E.ADD.F32.FTZ.RN.STRONG.GPU desc[UR6][R70.64+0x8], R24 ;  /* 0x00000818460079a6 */ /* 0x000fe2000c12f306 */
[----:B------:R-:W-:-:S03]  /*6340*/  IADD3 R60, PT, PT, R60, UR4, RZ ;  /* 0x000000043c3c7c10 */ /* 0x000fc6000fffe0ff */
[----:B------:R-:W-:Y:S01]  /*6350*/  REDG.E.ADD.F32.FTZ.RN.STRONG.GPU desc[UR6][R68.64], R35 ;  /* 0x00000023440079a6 */ /* 0x000fe2000c12f306 */
[C---:B------:R-:W-:Y:S02]  /*6360*/  LEA R3, R56.reuse, R56, 0x1 ;  /* 0x0000003838037211 */ /* 0x040fe400078e08ff */
[----:B------:R-:W-:Y:S01]  /*6370*/  IADD3 R8, PT, PT, R56, UR4, RZ ;  /* 0x0000000438087c10 */ /* 0x000fe2000fffe0ff */
[----:B------:R-:W-:Y:S01]  /*6380*/  REDG.E.ADD.F32.FTZ.RN.STRONG.GPU desc[UR6][R68.64+0x4], R34 ;  /* 0x00000422440079a6 */ /* 0x000fe2000c12f306 */
[--C-:B--2---:R-:W-:Y:S01]  /*6390*/  IMAD.WIDE R56, R5, 0x4, R86.reuse ;  /* 0x0000000405387825 */ /* 0x104fe200078e0256 */
[C---:B------:R-:W-:Y:S02]  /*63a0*/  LEA R55, R58.reuse, R58, 0x1 ;  /* 0x0000003a3a377211 */ /* 0x040fe400078e08ff */
[----:B------:R-:W-:Y:S01]  /*63b0*/  REDG.E.ADD.F32.FTZ.RN.STRONG.GPU desc[UR6][R68.64+0x8], R33 ;  /* 0x00000821440079a6 */ /* 0x000fe2000c12f306 */
[----:B------:R-:W-:Y:S01]  /*63c0*/  IMAD.WIDE R62, R63, 0x4, R86 ;  /* 0x000000043f3e7825 */ /* 0x000fe200078e0256 */
[----:B------:R-:W-:-:S02]  /*63d0*/  IADD3 R58, PT, PT, R58, UR4, RZ ;  /* 0x000000043a3a7c10 */ /* 0x000fc4000fffe0ff */
[----:B------:R-:W-:Y:S01]  /*63e0*/  REDG.E.ADD.F32.FTZ.RN.STRONG.GPU desc[UR6][R66.64], R29 ;  /* 0x0000001d420079a6 */ /* 0x000fe2000c12f306 */
[--C-:B------:R-:W-:Y:S01]  /*63f0*/  IMAD.WIDE R4, R59, 0x4, R86.reuse ;  /* 0x000000043b047825 */ /* 0x100fe200078e0256 */
[----:B------:R-:W-:Y:S02]  /*6400*/  LEA R59, R60, R60, 0x1 ;  /* 0x0000003c3c3b7211 */ /* 0x000fe400078e08ff */
        /* <DEDUP_REMOVED lines=10> */
[----:B------:R-:W-:Y:S04]  /*64b0*/  REDG.E.ADD.F32.FTZ.RN.STRONG.GPU desc[UR6][R62.64], R102 ;  /* 0x000000663e0079a6 */ /* 0x000fe8000c12f306 */
[----:B------:R-:W-:Y:S04]  /*64c0*/  REDG.E.ADD.F32.FTZ.RN.STRONG.GPU desc[UR6][R62.64+0x4], R100 ;  /* 0x000004643e0079a6 */ /* 0x000fe8000c12f306 */
        /* <DEDUP_REMOVED lines=9> */
[----:B------:R-:W-:Y:S04]  /*6560*/  REDG.E.ADD.F32.FTZ.RN.STRONG.GPU desc[UR6][R58.64+0x4], R21 ;  /* 0x000004153a0079a6 */ /* 0x000fe8000c12f306 */
        /* <DEDUP_REMOVED lines=9> */
[----:B------:R-:W-:Y:S01]  /*6600*/  REDG.E.ADD.F32.FTZ.RN.STRONG.GPU desc[UR6][R54.64+0x8], R13 ;  /* 0x0000080d360079a6 */ /* 0x000fe2000c12f306 */
[----:B------:R-:W-:-:S03]  /*6610*/  LEA R6, R8, R8, 0x1 ;  /* 0x0000000808067211 */ /* 0x000fc600078e08ff */
[----:B------:R-:W-:Y:S01]  /*6620*/  REDG.E.ADD.F32.FTZ.RN.STRONG.GPU desc[UR6][R52.64], R105 ;  /* 0x00000069340079a6 */ /* 0x000fe2000c12f306 */
[----:B------:R-:W-:-:S03]  /*6630*/  IMAD.WIDE R8, R9, 0x4, R86 ;  /* 0x0000000409087825 */ /* 0x000fc600078e0256 */
[----:B------:R-:W-:Y:S04]  /*6640*/  REDG.E.ADD.F32.FTZ.RN.STRONG.GPU desc[UR6][R52.64+0x4], R7 ;  /* 0x00000407340079a6 */ /* 0x000fe8000c12f306 */
[----:B------:R-:W-:Y:S04]  /*6650*/  REDG.E.ADD.F32.FTZ.RN.STRONG.GPU desc[UR6][R52.64+0x8], R0 ;  /* 0x00000800340079a6 */ /* 0x000fe8000c12f306 */
[----:B------:R-:W-:Y:S04]  /*6660*/  REDG.E.ADD.F32.FTZ.RN.STRONG.GPU desc[UR6][R50.64], R123 ;  /* 0x0000007b320079a6 */ /* 0x000fe8000c12f306 */
[----:B------:R-:W-:Y:S04]  /*6670*/  REDG.E.ADD.F32.FTZ.RN.STRONG.GPU desc[UR6][R50.64+0x4], R121 ;  /* 0x00000479320079a6 */ /* 0x000fe8000c12f306 */
        /* <DEDUP_REMOVED lines=19> */
        .weak           $__internal_12_$__cuda_sm20_rcp_rn_f32_slowpath
        .type           $__internal_12_$__cuda_sm20_rcp_rn_f32_slowpath,@function
        .size           $__internal_12_$__cuda_sm20_rcp_rn_f32_slowpath,($__internal_13_$__cuda_sm20_sqrt_rn_f32_slowpath - $__internal_12_$__cuda_sm20_rcp_rn_f32_slowpath)
$__internal_12_$__cuda_sm20_rcp_rn_f32_slowpath:
        /* <DEDUP_REMOVED lines=15> */
.L_x_592:
[----:B------:R-:W-:-:S04]  /*68a0*/  IADD3 R62, PT, PT, R51, -0xfd, RZ ;  /* 0xffffff03333e7810 */ /* 0x000fc80007ffe0ff */
[----:B------:R-:W-:-:S13]  /*68b0*/  ISETP.GT.U32.AND P0, PT, R62, 0x1, PT ;  /* 0x000000013e00780c */ /* 0x000fda0003f04070 */
[----:B------:R-:W-:Y:S05]  /*68c0*/  @P0 BRA `(.L_x_594) ;  /* 0x0000000000780947 */ /* 0x000fea0003800000 */
[----:B------:R-:W-:Y:S01]  /*68d0*/  LOP3.LUT R84, R50, 0x7fffff, RZ, 0xc0, !PT ;  /* 0x007fffff32547812 */ /* 0x000fe200078ec0ff */
[----:B------:R-:W-:Y:S01]  /*68e0*/  HFMA2 R78, -RZ, RZ, 0, 1.78813934326171875e-07 ;  /* 0x00000003ff4e7431 */ /* 0x000fe200000001ff */
[----:B------:R-:W-:Y:S02]  /*68f0*/  IADD3 R51, PT, PT, R51, -0xfc, RZ ;  /* 0xffffff0433337810 */ /* 0x000fe40007ffe0ff */
        /* <DEDUP_REMOVED lines=14> */
[--C-:B------:R-:W-:Y:S02]  /*69e0*/  LOP3.LUT P1, RZ, R80, R62, R64.reuse, 0xf8, !PT ;  /* 0x0000003e50ff7212 */ /* 0x100fe4000782f840 */
[C---:B------:R-:W-:Y:S02]  /*69f0*/  LOP3.LUT P0, RZ, R78.reuse, 0x1, RZ, 0xc0, !PT ;  /* 0x000000014eff7812 */ /* 0x040fe4000780c0ff */
[----:B------:R-:W-:Y:S02]  /*6a00*/  LOP3.LUT P2, RZ, R78, 0x2, RZ, 0xc0, !PT ;  /* 0x000000024eff7812 */ /* 0x000fe4000784c0ff */
[----:B------:R-:W-:Y:S02]  /*6a10*/  SHF.R.U32.HI R51, RZ, R51, R64 ;  /* 0x00000033ff337219 */ /* 0x000fe40000011640 */
[----:B------:R-:W-:-:S02]  /*6a20*/  PLOP3.LUT P0, PT, P0, P1, P2, 0xe0, 0x0 ;  /* 0x000000000000781c */ /* 0x000fc40000703c20 */
[----:B------:R-:W-:Y:S02]  /*6a30*/  LOP3.LUT P1, RZ, R50, 0x7fffff, RZ, 0xc0, !PT ;  /* 0x007fffff32ff7812 */ /* 0x000fe4000782c0ff */
[----:B------:R-:W-:-:S04]  /*6a40*/  SEL R62, RZ, 0x1, !P0 ;  /* 0x00000001ff3e7807 */ /* 0x000fc80004000000 */
[----:B------:R-:W-:-:S04]  /*6a50*/  IADD3 R62, PT, PT, -R62, RZ, RZ ;  /* 0x000000ff3e3e7210 */ /* 0x000fc80007ffe1ff */
[----:B------:R-:W-:-:S13]  /*6a60*/  ISETP.GE.AND P0, PT, R62, RZ, PT ;  /* 0x000000ff3e00720c */ /* 0x000fda0003f06270 */
[----:B------:R-:W-:-:S04]  /*6a70*/  @!P0 IADD3 R51, PT, PT, R51, 0x1, RZ ;  /* 0x0000000133338810 */ /* 0x000fc80007ffe0ff */
[----:B------:R-:W-:-:S04]  /*6a80*/  @!P1 SHF.L.U32 R51, R51, 0x1, RZ ;  /* 0x0000000133339819 */ /* 0x000fc800000006ff */
[----:B------:R-:W-:Y:S01]  /*6a90*/  LOP3.LUT R62, R51, 0x80000000, R50, 0xf8, !PT ;  /* 0x80000000333e7812 */ /* 0x000fe200078ef832 */
[----:B------:R-:W-:Y:S06]  /*6aa0*/  BRA `(.L_x_593) ;  /* 0x0000000000047947 */ /* 0x000fec0003800000 */
.L_x_594:
[----:B------:R0:W1:Y:S02]  /*6ab0*/  MUFU.RCP R62, R50 ;  /* 0x00000032003e7308 */ /* 0x0000640000001000 */
.L_x_593:
[----:B------:R-:W-:Y:S05]  /*6ac0*/  BSYNC.RECONVERGENT B3 ;  /* 0x0000000000037941 */ /* 0x000fea0003800200 */
.L_x_591:
[----:B------:R-:W-:Y:S01]  /*6ad0*/  HFMA2 R51, -RZ, RZ, 0, 0 ;  /* 0x00000000ff337431 */ /* 0x000fe200000001ff */
[----:B0-----:R-:W-:-:S04]  /*6ae0*/  MOV R50, R52 ;  /* 0x0000003400327202 */ /* 0x001fc80000000f00 */
[----:B-1----:R-:W-:Y:S05]  /*6af0*/  RET.REL.NODEC R50 `(computeAngleHessians) ;  /* 0xffffff9432407950 */ /* 0x002fea0003c3ffff */
        .weak           $__internal_13_$__cuda_sm20_sqrt_rn_f32_slowpath
        .type           $__internal_13_$__cuda_sm20_sqrt_rn_f32_slowpath,@function
        .size           $__internal_13_$__cuda_sm20_sqrt_rn_f32_slowpath,($__internal_14_$__cuda_sm3x_div_rn_noftz_f32_slowpath - $__internal_13_$__cuda_sm20_sqrt_rn_f32_slowpath)
$__internal_13_$__cuda_sm20_sqrt_rn_f32_slowpath:
        /* <DEDUP_REMOVED lines=19> */
.L_x_595:
[----:B------:R-:W-:Y:S01]  /*6c30*/  HFMA2 R51, -RZ, RZ, 0, 0 ;  /* 0x00000000ff337431 */ /* 0x000fe200000001ff */
[----:B------:R-:W-:-:S04]  /*6c40*/  MOV R50, R52 ;  /* 0x0000003400327202 */ /* 0x000fc80000000f00 */
[----:B------:R-:W-:Y:S05]  /*6c50*/  RET.REL.NODEC R50 `(computeAngleHessians) ;  /* 0xffffff9032e87950 */ /* 0x000fea0003c3ffff */
        .weak           $__internal_14_$__cuda_sm3x_div_rn_noftz_f32_slowpath
        .type           $__internal_14_$__cuda_sm3x_div_rn_noftz_f32_slowpath,@function
        .size           $__internal_14_$__cuda_sm3x_div_rn_noftz_f32_slowpath,(.L_x_649 - $__internal_14_$__cuda_sm3x_div_rn_noftz_f32_slowpath)
$__internal_14_$__cuda_sm3x_div_rn_noftz_f32_slowpath:
        /* <DEDUP_REMOVED lines=34> */
.L_x_597:
[----:B------:R-:W-:Y:S01]  /*6e80*/  LEA R40, R48, 0xc0800000, 0x17 ;  /* 0xc080000030287811 */ /* 0x000fe200078eb8ff */
[----:B------:R-:W-:Y:S03]  /*6e90*/  BSSY.RECONVERGENT B3, `(.L_x_602) ;  /* 0x0000036000037945 */ /* 0x000fe60003800200 */
[----:B------:R-:W-:Y:S02]  /*6ea0*/  IADD3 R40, PT, PT, -R40, R7, RZ ;  /* 0x0000000728287210 */ /* 0x000fe40007ffe1ff */
[----:B------:R-:W-:Y:S02]  /*6eb0*/  IADD3 R7, PT, PT, R42, -0x7f, RZ ;  /* 0xffffff812a077810 */ /* 0x000fe40007ffe0ff */
[----:B------:R0:W1:Y:S01]  /*6ec0*/  MUFU.RCP R39, R40 ;  /* 0x0000002800277308 */ /* 0x0000620000001000 */
[----:B------:R-:W-:Y:S02]  /*6ed0*/  FADD.FTZ R41, -R40, -RZ ;  /* 0x800000ff28297221 */ /* 0x000fe40000010100 */
[C---:B------:R-:W-:Y:S01]  /*6ee0*/  IMAD R0, R7.reuse, -0x800000, R0 ;  /* 0xff80000007007824 */ /* 0x040fe200078e0200 */
        /* <DEDUP_REMOVED lines=24> */
[-CC-:B------:R-:W-:Y:S01]  /*7070*/  FFMA.RM R7, R50, R42.reuse, R45.reuse ;  /* 0x0000002a32077223 */ /* 0x180fe2000000402d */
[C---:B------:R-:W-:Y:S02]  /*7080*/  ISETP.NE.AND P2, PT, R41.reuse, RZ, PT ;  /* 0x000000ff2900720c */ /* 0x040fe40003f45270 */
[----:B------:R-:W-:Y:S01]  /*7090*/  LOP3.LUT R13, R0, 0x7fffff, RZ, 0xc0, !PT ;  /* 0x007fffff000d7812 */ /* 0x000fe200078ec0ff */
[----:B------:R-:W-:Y:S01]  /*70a0*/  FFMA.RP R0, R50, R42, R45 ;  /* 0x0000002a32007223 */ /* 0x000fe2000000802d */
[----:B------:R-:W-:Y:S02]  /*70b0*/  ISETP.NE.AND P1, PT, R41, RZ, PT ;  /* 0x000000ff2900720c */ /* 0x000fe40003f25270 */
[----:B------:R-:W-:Y:S02]  /*70c0*/  LOP3.LUT R13, R13, 0x800000, RZ, 0xfc, !PT ;  /* 0x008000000d0d7812 */ /* 0x000fe400078efcff */
[----:B------:R-:W-:-:S02]  /*70d0*/  IADD3 R41, PT, PT, -R41, RZ, RZ ;  /* 0x000000ff29297210 */ /* 0x000fc40007ffe1ff */
[----:B------:R-:W-:Y:S02]  /*70e0*/  SHF.L.U32 R40, R13, R40, RZ ;  /* 0x000000280d287219 */ /* 0x000fe400000006ff */
[----:B------:R-:W-:Y:S02]  /*70f0*/  FSETP.NEU.FTZ.AND P0, PT, R0, R7, PT ;  /* 0x000000070000720b */ /* 0x000fe40003f1d000 */
[----:B------:R-:W-:Y:S02]  /*7100*/  SEL R0, R41, RZ, P2 ;  /* 0x000000ff29007207 */ /* 0x000fe40001000000 */
[----:B------:R-:W-:Y:S02]  /*7110*/  ISETP.NE.AND P1, PT, R40, RZ, P1 ;  /* 0x000000ff2800720c */ /* 0x000fe40000f25270 */
[----:B------:R-:W-:Y:S02]  /*7120*/  SHF.R.U32.HI R0, RZ, R0, R13 ;  /* 0x00000000ff007219 */ /* 0x000fe4000001160d */
[----:B------:R-:W-:-:S02]  /*7130*/  PLOP3.LUT P0, PT, P0, P1, PT, 0xf8, 0x8f ;  /* 0x00000000008f781c */ /* 0x000fc40000703f70 */
[----:B------:R-:W-:Y:S02]  /*7140*/  SHF.R.U32.HI R40, RZ, 0x1, R0 ;  /* 0x00000001ff287819 */ /* 0x000fe40000011600 */
[----:B------:R-:W-:-:S04]  /*7150*/  SEL R7, RZ, 0x1, !P0 ;  /* 0x00000001ff077807 */ /* 0x000fc80004000000 */
[----:B------:R-:W-:-:S04]  /*7160*/  LOP3.LUT R7, R7, 0x1, R40, 0xf8, !PT ;  /* 0x0000000107077812 */ /* 0x000fc800078ef828 */
[----:B------:R-:W-:-:S04]  /*7170*/  LOP3.LUT R7, R7, R0, RZ, 0xc0, !PT ;  /* 0x0000000007077212 */ /* 0x000fc800078ec0ff */
[----:B------:R-:W-:-:S04]  /*7180*/  IADD3 R40, PT, PT, R40, R7, RZ ;  /* 0x0000000728287210 */ /* 0x000fc80007ffe0ff */
[----:B------:R-:W-:Y:S01]  /*7190*/  LOP3.LUT R39, R40, R39, RZ, 0xfc, !PT ;  /* 0x0000002728277212 */ /* 0x000fe200078efcff */
[----:B------:R-:W-:Y:S06]  /*71a0*/  BRA `(.L_x_605) ;  /* 0x0000000000107947 */ /* 0x000fec0003800000 */
.L_x_604:
[----:B------:R-:W-:-:S04]  /*71b0*/  LOP3.LUT R39, R39, 0x80000000, RZ, 0xc0, !PT ;  /* 0x8000000027277812 */ /* 0x000fc800078ec0ff */
[----:B------:R-:W-:Y:S01]  /*71c0*/  LOP3.LUT R39, R39, 0x7f800000, RZ, 0xfc, !PT ;  /* 0x7f80000027277812 */ /* 0x000fe200078efcff */
[----:B------:R-:W-:Y:S06]  /*71d0*/  BRA `(.L_x_605) ;  /* 0x0000000000047947 */ /* 0x000fec0003800000 */
.L_x_603:
[----:B------:R-:W-:-:S07]  /*71e0*/  LEA R39, R40, R39, 0x17 ;  /* 0x0000002728277211 */ /* 0x000fce00078eb8ff */
.L_x_605:
[----:B------:R-:W-:Y:S05]  /*71f0*/  BSYNC.RECONVERGENT B3 ;  /* 0x0000000000037941 */ /* 0x000fea0003800200 */
.L_x_602:
[----:B------:R-:W-:Y:S05]  /*7200*/  BRA `(.L_x_606) ;  /* 0x0000000000207947 */ /* 0x000fea0003800000 */
.L_x_601:
[----:B------:R-:W-:-:S04]  /*7210*/  LOP3.LUT R0, R7, 0x80000000, R0, 0x48, !PT ;  /* 0x8000000007007812 */ /* 0x000fc800078e4800 */
[----:B------:R-:W-:Y:S01]  /*7220*/  LOP3.LUT R39, R0, 0x7f800000, RZ, 0xfc, !PT ;  /* 0x7f80000000277812 */ /* 0x000fe200078efcff */
[----:B------:R-:W-:Y:S06]  /*7230*/  BRA `(.L_x_606) ;  /* 0x0000000000147947 */ /* 0x000fec0003800000 */
.L_x_600:
[----:B------:R-:W-:Y:S01]  /*7240*/  LOP3.LUT R39, R7, 0x80000000, R0, 0x48, !PT ;  /* 0x8000000007277812 */ /* 0x000fe200078e4800 */
[----:B------:R-:W-:Y:S06]  /*7250*/  BRA `(.L_x_606) ;  /* 0x00000000000c7947 */ /* 0x000fec0003800000 */
.L_x_599:
[----:B------:R-:W0:Y:S01]  /*7260*/  MUFU.RSQ R39, -QNAN ;  /* 0xffc0000000277908 */ /* 0x000e220000001400 */
[----:B------:R-:W-:Y:S05]  /*7270*/  BRA `(.L_x_606) ;  /* 0x0000000000047947 */ /* 0x000fea0003800000 */
.L_x_598:
[----:B------:R-:W-:-:S07]  /*7280*/  FADD.FTZ R39, R0, R7 ;  /* 0x0000000700277221 */ /* 0x000fce0000010000 */
.L_x_606:
[----:B------:R-:W-:Y:S05]  /*7290*/  BSYNC.RECONVERGENT B2 ;  /* 0x0000000000027941 */ /* 0x000fea0003800200 */
.L_x_596:
[----:B------:R-:W-:Y:S01]  /*72a0*/  HFMA2 R13, -RZ, RZ, 0, 0 ;  /* 0x00000000ff0d7431 */ /* 0x000fe200000001ff */
[----:B0-----:R-:W-:-:S03]  /*72b0*/  MOV R7, R39 ;  /* 0x0000002700077202 */ /* 0x001fc60000000f00 */
[----:B------:R-:W-:Y:S05]  /*72c0*/  RET.REL.NODEC R12 `(computeAngleHessians) ;  /* 0xffffff8c0c4c7950 */ /* 0x000fea0003c3ffff */
.L_x_607:
        /* <DEDUP_REMOVED lines=11> */
.L_x_649:


//--------------------- .text.computeBondHessians --------------------------
	.section	.text.computeBondHessians,"ax",@progbits
	.align	128
        .global         computeBondHessians
        .type           computeBondHessians,@function
        .size           computeBondHessians,(.L_x_652 - computeBondHessians)
        .other          computeBondHessians,@"STO_CUDA_ENTRY STV_DEFAULT"
computeBondHessians:
.text.computeBondHessians:
        /* <DEDUP_REMOVED lines=26> */
[----:B------:R-:W-:-:S04]  /*01a0*/  FFMA R7, R16, R16, R7 ;  /* 0x0000001010077223 */ /* 0x000fc80000000007 */
[----:B------:R0:W1:Y:S01]  /*01b0*/  MUFU.RSQ R6, R7 ;  /* 0x0000000700067308 */ /* 0x0000620000001400 */
[----:B------:R-:W-:-:S04]  /*01c0*/  IADD3 R10, PT, PT, R7, -0xd000000, RZ ;  /* 0xf3000000070a7810 */ /* 0x000fc80007ffe0ff */
[----:B------:R-:W-:Y:S01]  /*01d0*/  ISETP.GT.U32.AND P0, PT, R10, 0x727fffff, PT ;  /* 0x727fffff0a00780c */ /* 0x000fe20003f04070 */
[----:B---3--:R-:W-:-:S12]  /*01e0*/  IMAD.WIDE R10, R0, 0x4, R2 ;  /* 0x00000004000a7825 */ /* 0x008fd800078e0202 */
[----:B01----:R-:W-:Y:S05]  /*01f0*/  @!P0 BRA `(.L_x_609) ;  /* 0x0000000000108947 */ /* 0x003fea0003800000 */
[----:B------:R-:W-:-:S07]  /*0200*/  MOV R6, 0x220 ;  /* 0x0000022000067802 */ /* 0x000fce0000000f00 */
[----:B------:R-:W-:Y:S05]  /*0210*/  CALL.REL.NOINC `($__internal_16_$__cuda_sm20_sqrt_rn_f32_slowpath) ;  /* 0x0000000c00547944 */ /* 0x000fea0003c00000 */
[----:B------:R-:W-:Y:S01]  /*0220*/  MOV R17, R7 ;  /* 0x0000000700117202 */ /* 0x000fe20000000f00 */
[----:B------:R-:W-:Y:S06]  /*0230*/  BRA `(.L_x_610) ;  /* 0x0000000000107947 */ /* 0x000fec0003800000 */
.L_x_609:
[----:B------:R-:W-:Y:S01]  /*0240*/  FMUL.FTZ R0, R7, R6 ;  /* 0x0000000607007220 */ /* 0x000fe20000410000 */
[----:B------:R-:W-:-:S03]  /*0250*/  FMUL.FTZ R6, R6, 0.5 ;  /* 0x3f00000006067820 */ /* 0x000fc60000410000 */
[----:B------:R-:W-:-:S04]  /*0260*/  FFMA R7, -R0, R0, R7 ;  /* 0x0000000000077223 */ /* 0x000fc80000000107 */
[----:B------:R-:W-:-:S07]  /*0270*/  FFMA R17, R7, R6, R0 ;  /* 0x0000000607117223 */ /* 0x000fce0000000000 */
.L_x_610:
[----:B------:R-:W-:Y:S05]  /*0280*/  BSYNC.RECONVERGENT B0 ;  /* 0x0000000000007941 */ /* 0x000fea0003800200 */
.L_x_608:
[----:B------:R-:W-:Y:S01]  /*0290*/  FSETP.GEU.AND P0, PT, R17, 1.00000001335143196e-10, PT ;  /* 0x2edbe6ff1100780b */ /* 0x000fe20003f0e000 */
[----:B------:R-:W-:Y:S01]  /*02a0*/  BSSY.RECONVERGENT B0, `(.L_x_611) ;  /* 0x000004a000007945 */ /* 0x000fe20003800200 */
[----:B------:R-:W-:Y:S01]  /*02b0*/  HFMA2 R23, -RZ, RZ, 0, 0 ;  /* 0x00000000ff177431 */ /* 0x000fe200000001ff */
[----:B------:R-:W-:Y:S01]  /*02c0*/  CS2R R8, SRZ ;  /* 0x0000000000087805 */ /* 0x000fe2000001ff00 */
[----:B------:R-:W-:Y:S02]  /*02d0*/  HFMA2 R0, -RZ, RZ, 0, 0 ;  /* 0x00000000ff007431 */ /* 0x000fe400000001ff */
[----:B------:R-:W-:Y:S01]  /*02e0*/  IMAD.MOV.U32 R27, RZ, RZ, RZ ;  /* 0x000000ffff1b7224 */ /* 0x000fe200078e00ff */
[----:B------:R-:W-:Y:S02]  /*02f0*/  MOV R25, RZ ;  /* 0x000000ff00197202 */ /* 0x000fe40000000f00 */
[----:B------:R-:W-:Y:S02]  /*0300*/  CS2R R2, SRZ ;  /* 0x0000000000027805 */ /* 0x000fe4000001ff00 */
[----:B------:R-:W-:-:S02]  /*0310*/  CS2R R4, SRZ ;  /* 0x0000000000047805 */ /* 0x000fc4000001ff00 */
[----:B------:R-:W-:Y:S01]  /*0320*/  CS2R R6, SRZ ;  /* 0x0000000000067805 */ /* 0x000fe2000001ff00 */
        /* <DEDUP_REMOVED lines=8> */
[----:B------:R-:W-:Y:S02]  /*03b0*/  MOV R2, R17 ;  /* 0x0000001100027202 */ /* 0x000fe40000000f00 */
[----:B------:R-:W-:-:S07]  /*03c0*/  MOV R4, 0x3e0 ;  /* 0x000003e000047802 */ /* 0x000fce0000000f00 */
[----:B-----5:R-:W-:Y:S05]  /*03d0*/  CALL.REL.NOINC `($__internal_15_$__cuda_sm20_rcp_rn_f32_slowpath) ;  /* 0x0000000800107944 */ /* 0x020fea0003c00000 */
[----:B------:R-:W-:Y:S05]  /*03e0*/  BRA `(.L_x_615) ;  /* 0x0000000000107947 */ /* 0x000fea0003800000 */
.L_x_614:
[----:B------:R-:W0:Y:S02]  /*03f0*/  MUFU.RCP R2, R17 ;  /* 0x0000001100027308 */ /* 0x000e240000001000 */
[----:B0-----:R-:W-:-:S04]  /*0400*/  FFMA R3, R2, R17, -1 ;  /* 0xbf80000002037423 */ /* 0x001fc80000000011 */
[----:B------:R-:W-:-:S04]  /*0410*/  FADD.FTZ R3, -R3, -RZ ;  /* 0x800000ff03037221 */ /* 0x000fc80000010100 */
[----:B------:R-:W-:-:S07]  /*0420*/  FFMA R3, R2, R3, R2 ;  /* 0x0000000302037223 */ /* 0x000fce0000000002 */
.L_x_615:
[----:B------:R-:W-:Y:S05]  /*0430*/  BSYNC.RECONVERGENT B1 ;  /* 0x0000000000017941 */ /* 0x000fea0003800200 */
.L_x_613:
[----:B------:R-:W0:Y:S01]  /*0440*/  MUFU.RCP R7, R17 ;  /* 0x0000001100077308 */ /* 0x000e220000001000 */
[-C--:B------:R-:W-:Y:S01]  /*0450*/  FMUL R5, R13, R3.reuse ;  /* 0x000000030d057220 */ /* 0x080fe20000400000 */
[-C--:B------:R-:W-:Y:S01]  /*0460*/  FMUL R6, R12, R3.reuse ;  /* 0x000000030c067220 */ /* 0x080fe20000400000 */
[----:B------:R-:W-:Y:S01]  /*0470*/  FMUL R3, R16, R3 ;  /* 0x0000000310037220 */ /* 0x000fe20000400000 */
[----:B------:R-:W-:Y:S01]  /*0480*/  BSSY.RECONVERGENT B1, `(.L_x_616) ;  /* 0x0000012000017945 */ /* 0x000fe20003800200 */
[----:B------:R-:W-:-:S03]  /*0490*/  FMUL R9, R5, R5 ;  /* 0x0000000505097220 */ /* 0x000fc60000400000 */
[----:B-----5:R-:W1:Y:S01]  /*04a0*/  FCHK P0, R0, R17 ;  /* 0x0000001100007302 */ /* 0x020e620000000000 */
[----:B0-----:R-:W-:-:S04]  /*04b0*/  FFMA R2, R7, -R17, 1 ;  /* 0x3f80000007027423 */ /* 0x001fc80000000811 */
[----:B------:R-:W-:-:S04]  /*04c0*/  FFMA R7, R7, R2, R7 ;  /* 0x0000000207077223 */ /* 0x000fc80000000007 */
[----:B------:R-:W-:-:S04]  /*04d0*/  FFMA R2, R0, R7, RZ ;  /* 0x0000000700027223 */ /* 0x000fc800000000ff */
[----:B------:R-:W-:-:S04]  /*04e0*/  FFMA R4, R2, -R17, R0 ;  /* 0x8000001102047223 */ /* 0x000fc80000000000 */
[----:B------:R-:W-:Y:S01]  /*04f0*/  FFMA R10, R7, R4, R2 ;  /* 0x00000004070a7223 */ /* 0x000fe20000000002 */
[CC--:B------:R-:W-:Y:S01]  /*0500*/  FMUL R4, R5.reuse, R6.reuse ;  /* 0x0000000605047220 */ /* 0x0c0fe20000400000 */
[C---:B------:R-:W-:Y:S01]  /*0510*/  FMUL R2, R6.reuse, R6 ;  /* 0x0000000606027220 */ /* 0x040fe20000400000 */
[-C--:B------:R-:W-:Y:S01]  /*0520*/  FMUL R5, R5, R3.reuse ;  /* 0x0000000305057220 */ /* 0x080fe20000400000 */
[-C--:B------:R-:W-:Y:S01]  /*0530*/  FMUL R6, R6, R3.reuse ;  /* 0x0000000306067220 */ /* 0x080fe20000400000 */
[----:B------:R-:W-:Y:S01]  /*0540*/  FMUL R7, R3, R3 ;  /* 0x0000000303077220 */ /* 0x000fe20000400000 */
[----:B-1----:R-:W-:Y:S06]  /*0550*/  @!P0 BRA `(.L_x_617) ;  /* 0x0000000000108947 */ /* 0x002fec0003800000 */
[----:B------:R-:W-:Y:S01]  /*0560*/  IMAD.MOV.U32 R3, RZ, RZ, R17 ;  /* 0x000000ffff037224 */ /* 0x000fe200078e0011 */
[----:B------:R-:W-:-:S07]  /*0570*/  MOV R10, 0x590 ;  /* 0x00000590000a7802 */ /* 0x000fce0000000f00 */
[----:B------:R-:W-:Y:S05]  /*0580*/  CALL.REL.NOINC `($__internal_17_$__cuda_sm3x_div_rn_noftz_f32_slowpath) ;  /* 0x0000000800d07944 */ /* 0x000fea0003c00000 */
[----:B------:R-:W-:-:S07]  /*0590*/  MOV R10, R0 ;  /* 0x00000000000a7202 */ /* 0x000fce0000000f00 */
.L_x_617:
[----:B------:R-:W-:Y:S05]  /*05a0*/  BSYNC.RECONVERGENT B1 ;  /* 0x0000000000017941 */ /* 0x000fea0003800200 */
.L_x_616:
[----:B------:R-:W-:Y:S01]  /*05b0*/  FADD R10, -R10, 1 ;  /* 0x3f8000000a0a7421 */ /* 0x000fe20000000100 */
[----:B------:R-:W-:Y:S01]  /*05c0*/  FADD R0, -R9, 1 ;  /* 0x3f80000009007421 */ /* 0x000fe20000000100 */
[----:B------:R-:W-:Y:S01]  /*05d0*/  FADD R3, RZ, -R4 ;  /* 0x80000004ff037221 */ /* 0x000fe20000000000 */
[----:B------:R-:W-:Y:S01]  /*05e0*/  FADD R11, RZ, -R5 ;  /* 0x80000005ff0b7221 */ /* 0x000fe20000000000 */
[----:B------:R-:W-:Y:S01]  /*05f0*/  FADD R13, -R2, 1 ;  /* 0x3f800000020d7421 */ /* 0x000fe20000000100 */
[C---:B------:R-:W-:Y:S01]  /*0600*/  FFMA R9, R10.reuse, R0, R9 ;  /* 0x000000000a097223 */ /* 0x040fe20000000009 */
[----:B------:R-:W-:Y:S01]  /*0610*/  FADD R17, RZ, -R6 ;  /* 0x80000006ff117221 */ /* 0x000fe20000000000 */
[----:B------:R-:W-:Y:S01]  /*0620*/  FADD R0, -R7, 1 ;  /* 0x3f80000007007421 */ /* 0x000fe20000000100 */
[C---:B------:R-:W-:Y:S01]  /*0630*/  FFMA R3, R10.reuse, R3, R4 ;  /* 0x000000030a037223 */ /* 0x040fe20000000004 */
[C---:B------:R-:W-:Y:S01]  /*0640*/  FFMA R11, R10.reuse, R11, R5 ;  /* 0x0000000b0a0b7223 */ /* 0x040fe20000000005 */
[C---:B------:R-:W-:Y:S01]  /*0650*/  FFMA R13, R10.reuse, R13, R2 ;  /* 0x0000000d0a0d7223 */ /* 0x040fe20000000002 */
[C---:B------:R-:W-:Y:S01]  /*0660*/  FFMA R17, R10.reuse, R17, R6 ;  /* 0x000000110a117223 */ /* 0x040fe20000000006 */
[----:B------:R-:W-:Y:S01]  /*0670*/  FFMA R19, R10, R0, R7 ;  /* 0x000000000a137223 */ /* 0x000fe20000000007 */
[C---:B------:R-:W-:Y:S01]  /*0680*/  FMUL R6, R8.reuse, R3 ;  /* 0x0000000308067220 */ /* 0x040fe20000400000 */
[C---:B------:R-:W-:Y:S01]  /*0690*/  FMUL R7, R8.reuse, R9 ;  /* 0x0000000908077220 */ /* 0x040fe20000400000 */
[C---:B------:R-:W-:Y:S01]  /*06a0*/  FMUL R4, R8.reuse, R11 ;  /* 0x0000000b08047220 */ /* 0x040fe20000400000 */
[C---:B------:R-:W-:Y:S01]  /*06b0*/  FMUL R5, R8.reuse, R13 ;  /* 0x0000000d08057220 */ /* 0x040fe20000400000 */
[C---:B------:R-:W-:Y:S01]  /*06c0*/  FMUL R3, R8.reuse, R17 ;  /* 0x0000001108037220 */ /* 0x040fe20000400000 */
[----:B------:R-:W-:Y:S01]  /*06d0*/  FMUL R0, R8, R19 ;  /* 0x0000001308007220 */ /* 0x000fe20000400000 */
[----:B------:R-:W-:Y:S01]  /*06e0*/  FADD R2, -R7, -RZ ;  /* 0x800000ff07027221 */ /* 0x000fe20000000100 */
[----:B------:R-:W-:Y:S01]  /*06f0*/  FADD R25, -R6, -RZ ;  /* 0x800000ff06197221 */ /* 0x000fe20000000100 */
[----:B------:R-:W-:Y:S01]  /*0700*/  FADD R23, -R4, -RZ ;  /* 0x800000ff04177221 */ /* 0x000fe20000000100 */
[----:B------:R-:W-:Y:S01]  /*0710*/  FADD R27, -R5, -RZ ;  /* 0x800000ff051b7221 */ /* 0x000fe20000000100 */
[----:B------:R-:W-:Y:S01]  /*0720*/  FADD R9, -R3, -RZ ;  /* 0x800000ff03097221 */ /* 0x000fe20000000100 */
[----:B------:R-:W-:-:S07]  /*0730*/  FADD R8, -R0, -RZ ;  /* 0x800000ff00087221 */ /* 0x000fce0000000100 */
.L_x_612:
[----:B------:R-:W-:Y:S05]  /*0740*/  BSYNC.RECONVERGENT B0 ;  /* 0x0000000000007941 */ /* 0x000fea0003800200 */
.L_x_611:
[----:B------:R-:W0:Y:S01]  /*0750*/  LDCU UR6, c[0x0][0x3a4] ;  /* 0x00007480ff0677ac */ /* 0x000e220008000800 */
[----:B------:R-:W1:Y:S01]  /*0760*/  LDC.64 R20, c[0x0][0x398] ;  /* 0x0000e600ff147b82 */ /* 0x000e620000000a00 */
[----:B0-----:R-:W-:Y:S02]  /*0770*/  IMAD R16, R14, UR6, RZ ;  /* 0x000000060e107c24 */ /* 0x001fe4000f8e02ff */
[----:B------:R-:W-:Y:S02]  /*0780*/  IMAD R19, R15, UR6, RZ ;  /* 0x000000060f137c24 */ /* 0x000fe4000f8e02ff */
[C-C-:B------:R-:W-:Y:S02]  /*0790*/  IMAD R10, R16.reuse, 0x3, R14.reuse ;  /* 0x00000003100a7824 */ /* 0x140fe400078e020e */
[----:B------:R-:W-:Y:S02]  /*07a0*/  IMAD R16, R16, 0x3, R15 ;  /* 0x0000000310107824 */ /* 0x000fe400078e020f */
[C---:B------:R-:W-:Y:S01]  /*07b0*/  IMAD R13, R10.reuse, 0x3, RZ ;  /* 0x000000030a0d7824 */ /* 0x040fe200078e02ff */
[----:B------:R-:W-:Y:S01]  /*07c0*/  IADD3 R11, PT, PT, R10, UR6, RZ ;  /* 0x000000060a0b7c10 */ /* 0x000fe2000fffe0ff */
[----:B------:R-:W-:Y:S01]  /*07d0*/  IMAD R18, R19, 0x3, R14 ;  /* 0x0000000313127824 */ /* 0x000fe200078e020e */
[----:B------:R-:W-:Y:S01]  /*07e0*/  IADD3 R14, PT, PT, R16, UR6, RZ ;  /* 0x00000006100e7c10 */ /* 0x000fe2000fffe0ff */
[----:B-1----:R-:W-:Y:S01]  /*07f0*/  IMAD.WIDE R12, R13, 0x4, R20 ;  /* 0x000000040d0c7825 */ /* 0x002fe200078e0214 */
[----:B------:R-:W-:-:S03]  /*0800*/  IADD3 R10, PT, PT, R11, UR6, RZ ;  /* 0x000000060b0a7c10 */ /* 0x000fc6000fffe0ff */
[----:B------:R-:W-:Y:S01]  /*0810*/  IMAD R11, R11, 0x3, RZ ;  /* 0x000000030b0b7824 */ /* 0x000fe200078e02ff */
[----:B------:R-:W-:Y:S01]  /*0820*/  REDG.E.ADD.F32.FTZ.RN.STRONG.GPU desc[UR4][R12.64], R7 ;  /* 0x000000070c0079a6 */ /* 0x000fe2000c12f304 */
[----:B------:R-:W-:Y:S02]  /*0830*/  IMAD R17, R10, 0x3, RZ ;  /* 0x000000030a117824 */ /* 0x000fe400078e02ff */
[----:B------:R-:W-:Y:S01]  /*0840*/  IMAD.WIDE R10, R11, 0x4, R20 ;  /* 0x000000040b0a7825 */ /* 0x000fe200078e0214 */
[----:B------:R-:W-:Y:S03]  /*0850*/  REDG.E.ADD.F32.FTZ.RN.STRONG.GPU desc[UR4][R12.64+0x4], R6 ;  /* 0x000004060c0079a6 */ /* 0x000fe6000c12f304 */
[----:B------:R-:W-:Y:S01]  /*0860*/  VIADD R22, R14, UR6 ;  /* 0x000000060e167c36 */ /* 0x000fe20008000000 */
[----:B------:R0:W-:Y:S01]  /*0870*/  REDG.E.ADD.F32.FTZ.RN.STRONG.GPU desc[UR4][R12.64+0x8], R4 ;  /* 0x000008040c0079a6 */ /* 0x0001e2000c12f304 */
[----:B------:R-:W-:-:S02]  /*0880*/  IMAD R19, R19, 0x3, R15 ;  /* 0x0000000313137824 */ /* 0x000fc400078e020f */
[----:B------:R-:W-:Y:S01]  /*0890*/  IMAD R15, R16, 0x3, RZ ;  /* 0x00000003100f7824 */ /* 0x000fe200078e02ff */
[----:B------:R-:W-:Y:S01]  /*08a0*/  REDG.E.ADD.F32.FTZ.RN.STRONG.GPU desc[UR4][R10.64], R6 ;  /* 0x000000060a0079a6 */ /* 0x000fe2000c12f304 */
[----:B------:R-:W-:-:S03]  /*08b0*/  IMAD.WIDE R16, R17, 0x4, R20 ;  /* 0x0000000411107825 */ /* 0x000fc600078e0214 */
[----:B------:R-:W-:Y:S01]  /*08c0*/  REDG.E.ADD.F32.FTZ.RN.STRONG.GPU desc[UR4][R10.64+0x4], R5 ;  /* 0x000004050a0079a6 */ /* 0x000fe2000c12f304 */
[----:B------:R-:W-:Y:S02]  /*08d0*/  IMAD R22, R22, 0x3, RZ ;  /* 0x0000000316167824 */ /* 0x000fe400078e02ff */
[----:B------:R-:W-:Y:S01]  /*08e0*/  IMAD R29, R14, 0x3, RZ ;  /* 0x000000030e1d7824 */ /* 0x000fe200078e02ff */
[----:B------:R1:W-:Y:S01]  /*08f0*/  REDG.E.ADD.F32.FTZ.RN.STRONG.GPU desc[UR4][R10.64+0x8], R3 ;  /* 0x000008030a0079a6 */ /* 0x0003e2000c12f304 */
[----:B------:R-:W-:-:S03]  /*0900*/  IMAD.WIDE R14, R15, 0x4, R20 ;  /* 0x000000040f0e7825 */ /* 0x000fc600078e0214 */
[----:B------:R-:W-:Y:S01]  /*0910*/  REDG.E.ADD.F32.FTZ.RN.STRONG.GPU desc[UR4][R16.64], R4 ;  /* 0x00000004100079a6 */ /* 0x000fe2000c12f304 */
[----:B0-----:R-:W-:-:S03]  /*0920*/  IMAD.WIDE R12, R29, 0x4, R20 ;  /* 0x000000041d0c7825 */ /* 0x001fc600078e0214 */
[----:B------:R-:W-:Y:S01]  /*0930*/  REDG.E.ADD.F32.FTZ.RN.STRONG.GPU desc[UR4][R16.64+0x4], R3 ;  /* 0x00000403100079a6 */ /* 0x000fe2000c12f304 */
[----:B-1----:R-:W-:Y:S01]  /*0940*/  IMAD.WIDE R10, R22, 0x4, R20 ;  /* 0x00000004160a7825 */ /* 0x002fe200078e0214 */
[----:B------:R-:W-:Y:S02]  /*0950*/  IADD3 R22, PT, PT, R18, UR6, RZ ;  /* 0x0000000612167c10 */ /* 0x000fe4000fffe0ff */
[----:B------:R0:W-:Y:S04]  /*0960*/  REDG.E.ADD.F32.FTZ.RN.STRONG.GPU desc[UR4][R16.64+0x8], R0 ;  /* 0x00000800100079a6 */ /* 0x0001e8000c12f304 */
[----:B------:R-:W-:Y:S01]  /*0970*/  REDG.E.ADD.F32.FTZ.RN.STRONG.GPU desc[UR4][R14.64], R2 ;  /* 0x000000020e0079a6 */ /* 0x000fe2000c12f304 */
[----:B------:R-:W-:-:S03]  /*0980*/  IMAD R29, R19, 0x3, RZ ;  /* 0x00000003131d7824 */ /* 0x000fc600078e02ff */
[----:B------:R-:W-:Y:S04]  /*0990*/  REDG.E.ADD.F32.FTZ.RN.STRONG.GPU desc[UR4][R14.64+0x4], R25 ;  /* 0x000004190e0079a6 */ /* 0x000fe8000c12f304 */
[----:B------:R1:W-:Y:S01]  /*09a0*/  REDG.E.ADD.F32.FTZ.RN.STRONG.GPU desc[UR4][R14.64+0x8], R23 ;  /* 0x000008170e0079a6 */ /* 0x0003e2000c12f304 */
[----:B0-----:R-:W-:Y:S01]  /*09b0*/  IMAD R17, R18, 0x3, RZ ;  /* 0x0000000312117824 */ /* 0x001fe200078e02ff */
[----:B------:R-:W-:Y:S02]  /*09c0*/  IADD3 R16, PT, PT, R19, UR6, RZ ;  /* 0x0000000613107c10 */ /* 0x000fe4000fffe0ff */
[----:B------:R-:W-:Y:S01]  /*09d0*/  REDG.E.ADD.F32.FTZ.RN.STRONG.GPU desc[UR4][R12.64], R25 ;  /* 0x000000190c0079a6 */ /* 0x000fe2000c12f304 */
[----:B------:R-:W-:-:S03]  /*09e0*/  IMAD.WIDE R18, R17, 0x4, R20 ;  /* 0x0000000411127825 */ /* 0x000fc600078e0214 */
[----:B------:R-:W-:Y:S01]  /*09f0*/  REDG.E.ADD.F32.FTZ.RN.STRONG.GPU desc[UR4][R12.64+0x4], R27 ;  /* 0x0000041b0c0079a6 */ /* 0x000fe2000c12f304 */
[C---:B-1----:R-:W-:Y:S01]  /*0a00*/  IMAD R15, R22.reuse, 0x3, RZ ;  /* 0x00000003160f7824 */ /* 0x042fe200078e02ff */
[----:B------:R-:W-:Y:S02]  /*0a10*/  IADD3 R22, PT, PT, R22, UR6, RZ ;  /* 0x0000000616167c10 */ /* 0x000fe4000fffe0ff */
[----:B------:R0:W-:Y:S01]  /*0a20*/  REDG.E.ADD.F32.FTZ.RN.STRONG.GPU desc[UR4][R12.64+0x8], R9 ;  /* 0x000008090c0079a6 */ /* 0x0001e2000c12f304 */
[C---:B------:R-:W-:Y:S01]  /*0a30*/  IMAD R14, R16.reuse, 0x3, RZ ;  /* 0x00000003100e7824 */ /* 0x040fe200078e02ff */
[----:B------:R-:W-:Y:S01]  /*0a40*/  IADD3 R24, PT, PT, R16, UR6, RZ ;  /* 0x0000000610187c10 */ /* 0x000fe2000fffe0ff */
[--C-:B------:R-:W-:Y:S01]  /*0a50*/  IMAD.WIDE R16, R15, 0x4, R20.reuse ;  /* 0x000000040f107825 */ /* 0x100fe200078e0214 */
[----:B------:R-:W-:Y:S04]  /*0a60*/  REDG.E.ADD.F32.FTZ.RN.STRONG.GPU desc[UR4][R10.64], R23 ;  /* 0x000000170a0079a6 */ /* 0x000fe8000c12f304 */
[----:B------:R-:W-:Y:S01]  /*0a70*/  REDG.E.ADD.F32.FTZ.RN.STRONG.GPU desc[UR4][R10.64+0x4], R9 ;  /* 0x000004090a0079a6 */ /* 0x000fe2000c12f304 */
[----:B0-----:R-:W-:-:S03]  /*0a80*/  IMAD.WIDE R12, R29, 0x4, R20 ;  /* 0x000000041d0c7825 */ /* 0x001fc600078e0214 */
[----:B------:R0:W-:Y:S01]  /*0a90*/  REDG.E.ADD.F32.FTZ.RN.STRONG.GPU desc[UR4][R10.64+0x8], R8 ;  /* 0x000008080a0079a6 */ /* 0x0001e2000c12f304 */
[----:B------:R-:W-:-:S03]  /*0aa0*/  IMAD R29, R22, 0x3, RZ ;  /* 0x00000003161d7824 */ /* 0x000fc600078e02ff */
[----:B------:R-:W-:Y:S04]  /*0ab0*/  REDG.E.ADD.F32.FTZ.RN.STRONG.GPU desc[UR4][R18.64], R2 ;  /* 0x00000002120079a6 */ /* 0x000fe8000c12f304 */
[----:B------:R-:W-:Y:S01]  /*0ac0*/  REDG.E.ADD.F32.FTZ.RN.STRONG.GPU desc[UR4][R18.64+0x4], R25 ;  /* 0x00000419120079a6 */ /* 0x000fe2000c12f304 */
[----:B0-----:R-:W-:-:S03]  /*0ad0*/  IMAD.WIDE R10, R14, 0x4, R20 ;  /* 0x000000040e0a7825 */ /* 0x001fc600078e0214 */
[----:B------:R-:W-:Y:S01]  /*0ae0*/  REDG.E.ADD.F32.FTZ.RN.STRONG.GPU desc[UR4][R18.64+0x8], R23 ;  /* 0x00000817120079a6 */ /* 0x000fe2000c12f304 */
[----:B------:R-:W-:-:S03]  /*0af0*/  IMAD.WIDE R14, R29, 0x4, R20 ;  /* 0x000000041d0e7825 */ /* 0x000fc600078e0214 */
[----:B------:R-:W-:Y:S04]  /*0b00*/  REDG.E.ADD.F32.FTZ.RN.STRONG.GPU desc[UR4][R16.64], R25 ;  /* 0x00000019100079a6 */ /* 0x000fe8000c12f304 */
[----:B------:R-:W-:Y:S01]  /*0b10*/  REDG.E.ADD.F32.FTZ.RN.STRONG.GPU desc[UR4][R16.64+0x4], R27 ;  /* 0x0000041b100079a6 */ /* 0x000fe2000c12f304 */
[----:B------:R-:W-:-:S03]  /*0b20*/  IMAD R24, R24, 0x3, RZ ;  /* 0x0000000318187824 */ /* 0x000fc600078e02ff */
        /* <DEDUP_REMOVED lines=15> */
        .weak           $__internal_15_$__cuda_sm20_rcp_rn_f32_slowpath
        .type           $__internal_15_$__cuda_sm20_rcp_rn_f32_slowpath,@function
        .size           $__internal_15_$__cuda_sm20_rcp_rn_f32_slowpath,($__internal_16_$__cuda_sm20_sqrt_rn_f32_slowpath - $__internal_15_$__cuda_sm20_rcp_rn_f32_slowpath)
$__internal_15_$__cuda_sm20_rcp_rn_f32_slowpath:
[----:B------:R-:W-:Y:S01]  /*0c20*/  IMAD.SHL.U32 R3, R2, 0x2, RZ ;  /* 0x0000000202037824 */ /* 0x000fe200078e00ff */
[----:B------:R-:W-:Y:S04]  /*0c30*/  BSSY.RECONVERGENT B2, `(.L_x_618) ;  /* 0x0000030000027945 */ /* 0x000fe80003800200 */
        /* <DEDUP_REMOVED lines=13> */
.L_x_619:
        /* <DEDUP_REMOVED lines=26> */
[----:B------:R-:W-:-:S03]  /*0eb0*/  SHF.R.U32.HI R5, RZ, R6, R5 ;  /* 0x00000006ff057219 */ /* 0x000fc60000011605 */
[----:B------:R-:W-:-:S05]  /*0ec0*/  IMAD.MOV R3, RZ, RZ, -R3 ;  /* 0x000000ffff037224 */ /* 0x000fca00078e0a03 */
[----:B------:R-:W-:-:S13]  /*0ed0*/  ISETP.GE.AND P0, PT, R3, RZ, PT ;  /* 0x000000ff0300720c */ /* 0x000fda0003f06270 */
[----:B------:R-:W-:-:S04]  /*0ee0*/  @!P0 IADD3 R5, PT, PT, R5, 0x1, RZ ;  /* 0x0000000105058810 */ /* 0x000fc80007ffe0ff */
[----:B------:R-:W-:-:S04]  /*0ef0*/  @!P1 SHF.L.U32 R5, R5, 0x1, RZ ;  /* 0x0000000105059819 */ /* 0x000fc800000006ff */
[----:B------:R-:W-:Y:S01]  /*0f00*/  LOP3.LUT R5, R5, 0x80000000, R2, 0xf8, !PT ;  /* 0x8000000005057812 */ /* 0x000fe200078ef802 */
[----:B------:R-:W-:Y:S06]  /*0f10*/  BRA `(.L_x_620) ;  /* 0x0000000000047947 */ /* 0x000fec0003800000 */
.L_x_621:
[----:B------:R0:W1:Y:S02]  /*0f20*/  MUFU.RCP R5, R2 ;  /* 0x0000000200057308 */ /* 0x0000640000001000 */
.L_x_620:
[----:B------:R-:W-:Y:S05]  /*0f30*/  BSYNC.RECONVERGENT B2 ;  /* 0x0000000000027941 */ /* 0x000fea0003800200 */
.L_x_618:
[----:B-1----:R-:W-:Y:S01]  /*0f40*/  MOV R3, R5 ;  /* 0x0000000500037202 */ /* 0x002fe20000000f00 */
[----:B------:R-:W-:-:S04]  /*0f50*/  IMAD.MOV.U32 R5, RZ, RZ, 0x0 ;  /* 0x00000000ff057424 */ /* 0x000fc800078e00ff */
[----:B0-----:R-:W-:Y:S05]  /*0f60*/  RET.REL.NODEC R4 `(computeBondHessians) ;  /* 0xfffffff004247950 */ /* 0x001fea0003c3ffff */
        .weak           $__internal_16_$__cuda_sm20_sqrt_rn_f32_slowpath
        .type           $__internal_16_$__cuda_sm20_sqrt_rn_f32_slowpath,@function
        .size           $__internal_16_$__cuda_sm20_sqrt_rn_f32_slowpath,($__internal_17_$__cuda_sm3x_div_rn_noftz_f32_slowpath - $__internal_16_$__cuda_sm20_sqrt_rn_f32_slowpath)
$__internal_16_$__cuda_sm20_sqrt_rn_f32_slowpath:
[----:B------:R-:W-:-:S13]  /*0f70*/  LOP3.LUT P0, RZ, R7, 0x7fffffff, RZ, 0xc0, !PT ;  /* 0x7fffffff07ff7812 */ /* 0x000fda000780c0ff */
[----:B------:R-:W-:Y:S05]  /*0f80*/  @!P0 BRA `(.L_x_622) ;  /* 0x0000000000448947 */ /* 0x000fea0003800000 */
[----:B------:R-:W-:Y:S02]  /*0f90*/  FSETP.GEU.FTZ.AND P0, PT, R7, RZ, PT ;  /* 0x000000ff0700720b */ /* 0x000fe40003f1e000 */
[----:B------:R-:W-:-:S11]  /*0fa0*/  MOV R0, R7 ;  /* 0x0000000700007202 */ /* 0x000fd60000000f00 */
[----:B------:R-:W-:Y:S01]  /*0fb0*/  @!P0 MOV R7, 0x7fffffff ;  /* 0x7fffffff00078802 */ /* 0x000fe20000000f00 */
[----:B------:R-:W-:Y:S06]  /*0fc0*/  @!P0 BRA `(.L_x_622) ;  /* 0x0000000000348947 */ /* 0x000fec0003800000 */
[----:B------:R-:W-:-:S13]  /*0fd0*/  FSETP.GTU.FTZ.AND P0, PT, |R0|, +INF , PT ;  /* 0x7f8000000000780b */ /* 0x000fda0003f1c200 */
[----:B------:R-:W-:Y:S01]  /*0fe0*/  @P0 FADD.FTZ R7, R0, 1 ;  /* 0x3f80000000070421 */ /* 0x000fe20000010000 */
[----:B------:R-:W-:Y:S06]  /*0ff0*/  @P0 BRA `(.L_x_622) ;  /* 0x0000000000280947 */ /* 0x000fec0003800000 */
[----:B------:R-:W-:-:S13]  /*1000*/  FSETP.NEU.FTZ.AND P0, PT, |R0|, +INF , PT ;  /* 0x7f8000000000780b */ /* 0x000fda0003f1d200 */
[----:B------:R-:W-:Y:S01]  /*1010*/  @P0 FFMA R2, R0, 1.84467440737095516160e+19, RZ ;  /* 0x5f80000000020823 */ /* 0x000fe200000000ff */
[----:B------:R-:W-:-:S03]  /*1020*/  @!P0 MOV R7, R0 ;  /* 0x0000000000078202 */ /* 0x000fc60000000f00 */
[----:B------:R-:W0:Y:S02]  /*1030*/  @P0 MUFU.RSQ R3, R2 ;  /* 0x0000000200030308 */ /* 0x000e240000001400 */
[----:B0-----:R-:W-:Y:S01]  /*1040*/  @P0 FMUL.FTZ R5, R2, R3 ;  /* 0x0000000302050220 */ /* 0x001fe20000410000 */
[----:B------:R-:W-:-:S03]  /*1050*/  @P0 FMUL.FTZ R3, R3, 0.5 ;  /* 0x3f00000003030820 */ /* 0x000fc60000410000 */
[----:B------:R-:W-:-:S04]  /*1060*/  @P0 FADD.FTZ R4, -R5, -RZ ;  /* 0x800000ff05040221 */ /* 0x000fc80000010100 */
[----:B------:R-:W-:-:S04]  /*1070*/  @P0 FFMA R4, R5, R4, R2 ;  /* 0x0000000405040223 */ /* 0x000fc80000000002 */
[----:B------:R-:W-:-:S04]  /*1080*/  @P0 FFMA R3, R4, R3, R5 ;  /* 0x0000000304030223 */ /* 0x000fc80000000005 */
[----:B------:R-:W-:-:S07]  /*1090*/  @P0 FMUL.FTZ R7, R3, 2.3283064365386962891e-10 ;  /* 0x2f80000003070820 */ /* 0x000fce0000410000 */
.L_x_622:
[----:B------:R-:W-:Y:S01]  /*10a0*/  MOV R2, R6 ;  /* 0x0000000600027202 */ /* 0x000fe20000000f00 */
[----:B------:R-:W-:-:S04]  /*10b0*/  IMAD.MOV.U32 R3, RZ, RZ, 0x0 ;  /* 0x00000000ff037424 */ /* 0x000fc800078e00ff */
[----:B------:R-:W-:Y:S05]  /*10c0*/  RET.REL.NODEC R2 `(computeBondHessians) ;  /* 0xffffffec02cc7950 */ /* 0x000fea0003c3ffff */
        .weak           $__internal_17_$__cuda_sm3x_div_rn_noftz_f32_slowpath
        .type           $__internal_17_$__cuda_sm3x_div_rn_noftz_f32_slowpath,@function
        .size           $__internal_17_$__cuda_sm3x_div_rn_noftz_f32_slowpath,(.L_x_652 - $__internal_17_$__cuda_sm3x_div_rn_noftz_f32_slowpath)
$__internal_17_$__cuda_sm3x_div_rn_noftz_f32_slowpath:
        /* <DEDUP_REMOVED lines=31> */
[----:B------:R-:W-:Y:S02]  /*12c0*/  @!P0 IMAD.MOV.U32 R12, RZ, RZ, -0x40 ;  /* 0xffffffc0ff0c8424 */ /* 0x000fe400078e00ff */
[----:B------:R-:W-:Y:S01]  /*12d0*/  @!P0 FFMA R16, R0, 1.84467440737095516160e+19, RZ ;  /* 0x5f80000000108823 */ /* 0x000fe200000000ff */
[----:B------:R-:W-:Y:S02]  /*12e0*/  @!P1 FFMA R3, R3, 1.84467440737095516160e+19, RZ ;  /* 0x5f80000003039823 */ /* 0x000fe400000000ff */
[----:B------:R-:W-:-:S07]  /*12f0*/  @!P1 IADD3 R12, PT, PT, R12, 0x40, RZ ;  /* 0x000000400c0c9810 */ /* 0x000fce0007ffe0ff */
.L_x_624:
[----:B------:R-:W-:Y:S01]  /*1300*/  LEA R0, R11, 0xc0800000, 0x17 ;  /* 0xc08000000b007811 */ /* 0x000fe200078eb8ff */
[----:B------:R-:W-:Y:S01]  /*1310*/  BSSY.RECONVERGENT B3, `(.L_x_629) ;  /* 0x0000036000037945 */ /* 0x000fe20003800200 */
[----:B------:R-:W-:Y:S02]  /*1320*/  IADD3 R13, PT, PT, R13, -0x7f, RZ ;  /* 0xffffff810d0d7810 */ /* 0x000fe40007ffe0ff */
[----:B------:R-:W-:-:S03]  /*1330*/  IADD3 R17, PT, PT, -R0, R3, RZ ;  /* 0x0000000300117210 */ /* 0x000fc60007ffe1ff */
[----:B------:R-:W-:Y:S01]  /*1340*/  IMAD R0, R13, -0x800000, R16 ;  /* 0xff8000000d007824 */ /* 0x000fe200078e0210 */
[----:B------:R-:W0:Y:S01]  /*1350*/  MUFU.RCP R3, R17 ;  /* 0x0000001100037308 */ /* 0x000e220000001000 */
[----:B------:R-:W-:Y:S01]  /*1360*/  FADD.FTZ R19, -R17, -RZ ;  /* 0x800000ff11137221 */ /* 0x000fe20000010100 */
[----:B------:R-:W-:-:S04]  /*1370*/  IADD3 R13, PT, PT, R13, 0x7f, -R11 ;  /* 0x0000007f0d0d7810 */ /* 0x000fc80007ffe80b */
[----:B------:R-:W-:Y:S01]  /*1380*/  IADD3 R13, PT, PT, R13, R12, RZ ;  /* 0x0000000c0d0d7210 */ /* 0x000fe20007ffe0ff */
        /* <DEDUP_REMOVED lines=9> */
[----:B------:R-:W-:-:S05]  /*1420*/  IADD3 R17, PT, PT, R11, R13, RZ ;  /* 0x0000000d0b117210 */ /* 0x000fca0007ffe0ff */
[----:B------:R-:W-:-:S05]  /*1430*/  VIADD R11, R17, 0xffffffff ;  /* 0xffffffff110b7836 */ /* 0x000fca0000000000 */
        /* <DEDUP_REMOVED lines=11> */
[-CC-:B------:R-:W-:Y:S01]  /*14f0*/  FFMA.RM R12, R3, R19.reuse, R18.reuse ;  /* 0x00000013030c7223 */ /* 0x180fe20000004012 */
[----:B------:R-:W-:Y:S02]  /*1500*/  ISETP.NE.AND P2, PT, R17, RZ, PT ;  /* 0x000000ff1100720c */ /* 0x000fe40003f45270 */
        /* <DEDUP_REMOVED lines=18> */
.L_x_631:
[----:B------:R-:W-:-:S04]  /*1630*/  LOP3.LUT R0, R0, 0x80000000, RZ, 0xc0, !PT ;  /* 0x8000000000007812 */ /* 0x000fc800078ec0ff */
[----:B------:R-:W-:Y:S01]  /*1640*/  LOP3.LUT R0, R0, 0x7f800000, RZ, 0xfc, !PT ;  /* 0x7f80000000007812 */ /* 0x000fe200078efcff */
[----:B------:R-:W-:Y:S06]  /*1650*/  BRA `(.L_x_632) ;  /* 0x0000000000047947 */ /* 0x000fec0003800000 */
.L_x_630:
[----:B------:R-:W-:-:S07]  /*1660*/  LEA R0, R13, R0, 0x17 ;  /* 0x000000000d007211 */ /* 0x000fce00078eb8ff */
.L_x_632:
[----:B------:R-:W-:Y:S05]  /*1670*/  BSYNC.RECONVERGENT B3 ;  /* 0x0000000000037941 */ /* 0x000fea0003800200 */
.L_x_629:
[----:B------:R-:W-:Y:S05]  /*1680*/  BRA `(.L_x_633) ;  /* 0x0000000000207947 */ /* 0x000fea0003800000 */
.L_x_628:
[----:B------:R-:W-:-:S04]  /*1690*/  LOP3.LUT R0, R3, 0x80000000, R16, 0x48, !PT ;  /* 0x8000000003007812 */ /* 0x000fc800078e4810 */
[----:B------:R-:W-:Y:S01]  /*16a0*/  LOP3.LUT R0, R0, 0x7f800000, RZ, 0xfc, !PT ;  /* 0x7f80000000007812 */ /* 0x000fe200078efcff */
[----:B------:R-:W-:Y:S06]  /*16b0*/  BRA `(.L_x_633) ;  /* 0x0000000000147947 */ /* 0x000fec0003800000 */
.L_x_627:
[----:B------:R-:W-:Y:S01]  /*16c0*/  LOP3.LUT R0, R3, 0x80000000, R16, 0x48, !PT ;  /* 0x8000000003007812 */ /* 0x000fe200078e4810 */
[----:B------:R-:W-:Y:S06]  /*16d0*/  BRA `(.L_x_633) ;  /* 0x00000000000c7947 */ /* 0x000fec0003800000 */
.L_x_626:
[----:B------:R-:W0:Y:S01]  /*16e0*/  MUFU.RSQ R0, -QNAN ;  /* 0xffc0000000007908 */ /* 0x000e220000001400 */
[----:B------:R-:W-:Y:S05]  /*16f0*/  BRA `(.L_x_633) ;  /* 0x0000000000047947 */ /* 0x000fea0003800000 */
.L_x_625:
[----:B------:R-:W-:-:S07]  /*1700*/  FADD.FTZ R0, R0, R3 ;  /* 0x0000000300007221 */ /* 0x000fce0000010000 */
.L_x_633:
[----:B------:R-:W-:Y:S05]  /*1710*/  BSYNC.RECONVERGENT B2 ;  /* 0x0000000000027941 */ /* 0x000fea0003800200 */
.L_x_623:
[----:B------:R-:W-:-:S04]  /*1720*/  HFMA2 R11, -RZ, RZ, 0, 0 ;  /* 0x00000000ff0b7431 */ /* 0x000fc800000001ff */
[----:B0-----:R-:W-:Y:S05]  /*1730*/  RET.REL.NODEC R10 `(computeBondHessians) ;  /* 0xffffffe80a307950 */ /* 0x001fea0003c3ffff */
.L_x_634:
        /* <DEDUP_REMOVED lines=12> */
.L_x_652:


//--------------------- .nv.global.init           --------------------------
	.section	.nv.global.init,"aw",@progbits
	.align	4
.nv.global.init:
	.type		__cudart_i2opi_f,@object
	.size		__cudart_i2opi_f,(.L_0 - __cudart_i2opi_f)
__cudart_i2opi_f:
        /*0000*/ 	.byte	0x41, 0x90, 0x43, 0x3c, 0x99, 0x95, 0x62, 0xdb, 0xc0, 0xdd, 0x34, 0xf5, 0xd1, 0x57, 0x27, 0xfc
        /*0010*/ 	.byte	0x29, 0x15, 0x44, 0x4e, 0x6e, 0x83, 0xf9, 0xa2
.L_0:


//--------------------- .nv.shared.reserved.0     --------------------------
	.section	.nv.shared.reserved.0,"aw",@nobits
	.weak		__nv_reservedSMEM_offset_0_alias
	.size		__nv_reservedSMEM_offset_0_alias, 0, 64
	.other		__nv_reservedSMEM_offset_0_alias,@"STO_CUDA_RESERVED_SHARED STV_DEFAULT"
__nv_reservedSMEM_offset_0_alias:
	.zero		0
	.zero		64


//--------------------- .nv.constant0.initializeHessian --------------------------
	.section	.nv.constant0.initializeHessian,"a",@progbits
	.sectionflags	@""
	.align	4
.nv.constant0.initializeHessian:
	.zero		908


//--------------------- .nv.constant0.computeIsolatedNonbondedHessians --------------------------
	.section	.nv.constant0.computeIsolatedNonbondedHessians,"a",@progbits
	.sectionflags	@""
	.align	4
.nv.constant0.computeIsolatedNonbondedHessians:
	.zero		936


//--------------------- .nv.constant0.computeNonbondedPairHessians --------------------------
	.section	.nv.constant0.computeNonbondedPairHessians,"a",@progbits
	.sectionflags	@""
	.align	4
.nv.constant0.computeNonbondedPairHessians:
	.zero		936


//--------------------- .nv.constant0.computeTorsionHessianBlocks --------------------------
	.section	.nv.constant0.computeTorsionHessianBlocks,"a",@progbits
	.sectionflags	@""
	.align	4
.nv.constant0.computeTorsionHessianBlocks:
	.zero		932


//--------------------- .nv.constant0.computeTorsionHessians --------------------------
	.section	.nv.constant0.computeTorsionHessians,"a",@progbits
	.sectionflags	@""
	.align	4
.nv.constant0.computeTorsionHessians:
	.zero		936


//--------------------- .nv.constant0.computeAngleHessians --------------------------
	.section	.nv.constant0.computeAngleHessians,"a",@progbits
	.sectionflags	@""
	.align	4
.nv.constant0.computeAngleHessians:
	.zero		936


//--------------------- .nv.constant0.computeBondHessians --------------------------
	.section	.nv.constant0.computeBondHessians,"a",@progbits
	.sectionflags	@""
	.align	4
.nv.constant0.computeBondHessians:
	.zero		936


//--------------------- SYMBOLS --------------------------

	.type		.nv.reservedSmem.offset0,@object
	.size		.nv.reservedSmem.offset0,0x4
